	.target	sm_103a

	.elftype	@"ET_EXEC"


//--------------------- .note.nv.tkinfo           --------------------------
	.section	.note.nv.tkinfo,"",@"SHT_NOTE"
	.sectionflags	@"SHF_NOTE_NV_TKINFO"
	.tkinfo
        /*0018*/ 	.word	0x00000002
        /*0030*/ 	.string	""
        /*0030*/ 	.string	"ptxas"
        /*0030*/ 	.string	"Cuda compilation tools, release 13.0, V13.0.88"
        /*0030*/ 	.string	"Build cuda_13.0.r13.0/compiler.36424714_0"
        /*0030*/ 	.string	"-arch sm_103a -m 64 "



//--------------------- .note.nv.cuinfo           --------------------------
	.section	.note.nv.cuinfo,"",@"SHT_NOTE"
	.sectionflags	@"SHF_NOTE_NV_CUINFO"
        /*0018*/ 	.short	0x0002
        /*001a*/ 	.short	0x0067
        /*001c*/ 	.short	0x0082
	.zero		2


//--------------------- .nv.info                  --------------------------
	.section	.nv.info,"",@"SHT_CUDA_INFO"
	.align	4


	//----- nvinfo : EIATTR_REGCOUNT
	.align		4
        /*0000*/ 	.byte	0x04, 0x2f
        /*0002*/ 	.short	(.L_41 - .L_40)
	.align		4
.L_40:
        /*0004*/ 	.word	index@(_Z35group_norm_nhwc_fwd_one_pass_kernelI11Fp32IOFp16WLi512ELi12ELi384EEv26Group_norm_nhwc_fwd_params)
        /*0008*/ 	.word	0x00000028


	//----- nvinfo : EIATTR_FRAME_SIZE
	.align		4
.L_41:
        /*000c*/ 	.byte	0x04, 0x11
        /*000e*/ 	.short	(.L_43 - .L_42)
	.align		4
.L_42:
        /*0010*/ 	.word	index@(_Z35group_norm_nhwc_fwd_one_pass_kernelI11Fp32IOFp16WLi512ELi12ELi384EEv26Group_norm_nhwc_fwd_params)
        /*0014*/ 	.word	0x00000000


	//----- nvinfo : EIATTR_REGCOUNT
	.align		4
.L_43:
        /*0018*/ 	.byte	0x04, 0x2f
        /*001a*/ 	.short	(.L_45 - .L_44)
	.align		4
.L_44:
        /*001c*/ 	.word	index@(_Z35group_norm_nhwc_fwd_one_pass_kernelI11Fp32IOFp16WLi256ELi12ELi384EEv26Group_norm_nhwc_fwd_params)
        /*0020*/ 	.word	0x00000020


	//----- nvinfo : EIATTR_FRAME_SIZE
	.align		4
.L_45:
        /*0024*/ 	.byte	0x04, 0x11
        /*0026*/ 	.short	(.L_47 - .L_46)
	.align		4
.L_46:
        /*0028*/ 	.word	index@(_Z35group_norm_nhwc_fwd_one_pass_kernelI11Fp32IOFp16WLi256ELi12ELi384EEv26Group_norm_nhwc_fwd_params)
        /*002c*/ 	.word	0x00000000


	//----- nvinfo : EIATTR_REGCOUNT
	.align		4
.L_47:
        /*0030*/ 	.byte	0x04, 0x2f
        /*0032*/ 	.short	(.L_49 - .L_48)
	.align		4
.L_48:
        /*0034*/ 	.word	index@(_Z35group_norm_nhwc_fwd_one_pass_kernelI11Fp32IOFp16WLi128ELi12ELi384EEv26Group_norm_nhwc_fwd_params)
        /*0038*/ 	.word	0x00000020


	//----- nvinfo : EIATTR_FRAME_SIZE
	.align		4
.L_49:
        /*003c*/ 	.byte	0x04, 0x11
        /*003e*/ 	.short	(.L_51 - .L_50)
	.align		4
.L_50:
        /*0040*/ 	.word	index@(_Z35group_norm_nhwc_fwd_one_pass_kernelI11Fp32IOFp16WLi128ELi12ELi384EEv26Group_norm_nhwc_fwd_params)
        /*0044*/ 	.word	0x00000000


	//----- nvinfo : EIATTR_REGCOUNT
	.align		4
.L_51:
        /*0048*/ 	.byte	0x04, 0x2f
        /*004a*/ 	.short	(.L_53 - .L_52)
	.align		4
.L_52:
        /*004c*/ 	.word	index@(_Z35group_norm_nhwc_fwd_one_pass_kernelI11Fp32IOFp16WLi64ELi12ELi384EEv26Group_norm_nhwc_fwd_params)
        /*0050*/ 	.word	0x00000020


	//----- nvinfo : EIATTR_FRAME_SIZE
	.align		4
.L_53:
        /*0054*/ 	.byte	0x04, 0x11
        /*0056*/ 	.short	(.L_55 - .L_54)
	.align		4
.L_54:
        /*0058*/ 	.word	index@(_Z35group_norm_nhwc_fwd_one_pass_kernelI11Fp32IOFp16WLi64ELi12ELi384EEv26Group_norm_nhwc_fwd_params)
        /*005c*/ 	.word	0x00000000


	//----- nvinfo : EIATTR_REGCOUNT
	.align		4
.L_55:
        /*0060*/ 	.byte	0x04, 0x2f
        /*0062*/ 	.short	(.L_57 - .L_56)
	.align		4
.L_56:
        /*0064*/ 	.word	index@(_Z35group_norm_nhwc_fwd_one_pass_kernelI11Fp32IOBf16WLi512ELi12ELi384EEv26Group_norm_nhwc_fwd_params)
        /*0068*/ 	.word	0x00000028


	//----- nvinfo : EIATTR_FRAME_SIZE
	.align		4
.L_57:
        /*006c*/ 	.byte	0x04, 0x11
        /*006e*/ 	.short	(.L_59 - .L_58)
	.align		4
.L_58:
        /*0070*/ 	.word	index@(_Z35group_norm_nhwc_fwd_one_pass_kernelI11Fp32IOBf16WLi512ELi12ELi384EEv26Group_norm_nhwc_fwd_params)
        /*0074*/ 	.word	0x00000000


	//----- nvinfo : EIATTR_REGCOUNT
	.align		4
.L_59:
        /*0078*/ 	.byte	0x04, 0x2f
        /*007a*/ 	.short	(.L_61 - .L_60)
	.align		4
.L_60:
        /*007c*/ 	.word	index@(_Z35group_norm_nhwc_fwd_one_pass_kernelI11Fp32IOBf16WLi256ELi12ELi384EEv26Group_norm_nhwc_fwd_params)
        /*0080*/ 	.word	0x00000020


	//----- nvinfo : EIATTR_FRAME_SIZE
	.align		4
.L_61:
        /*0084*/ 	.byte	0x04, 0x11
        /*0086*/ 	.short	(.L_63 - .L_62)
	.align		4
.L_62:
        /*0088*/ 	.word	index@(_Z35group_norm_nhwc_fwd_one_pass_kernelI11Fp32IOBf16WLi256ELi12ELi384EEv26Group_norm_nhwc_fwd_params)
        /*008c*/ 	.word	0x00000000


	//----- nvinfo : EIATTR_REGCOUNT
	.align		4
.L_63:
        /*0090*/ 	.byte	0x04, 0x2f
        /*0092*/ 	.short	(.L_65 - .L_64)
	.align		4
.L_64:
        /*0094*/ 	.word	index@(_Z35group_norm_nhwc_fwd_one_pass_kernelI11Fp32IOBf16WLi128ELi12ELi384EEv26Group_norm_nhwc_fwd_params)
        /*0098*/ 	.word	0x00000020


	//----- nvinfo : EIATTR_FRAME_SIZE
	.align		4
.L_65:
        /*009c*/ 	.byte	0x04, 0x11
        /*009e*/ 	.short	(.L_67 - .L_66)
	.align		4
.L_66:
        /*00a0*/ 	.word	index@(_Z35group_norm_nhwc_fwd_one_pass_kernelI11Fp32IOBf16WLi128ELi12ELi384EEv26Group_norm_nhwc_fwd_params)
        /*00a4*/ 	.word	0x00000000


	//----- nvinfo : EIATTR_REGCOUNT
	.align		4
.L_67:
        /*00a8*/ 	.byte	0x04, 0x2f
        /*00aa*/ 	.short	(.L_69 - .L_68)
	.align		4
.L_68:
        /*00ac*/ 	.word	index@(_Z35group_norm_nhwc_fwd_one_pass_kernelI11Fp32IOBf16WLi64ELi12ELi384EEv26Group_norm_nhwc_fwd_params)
        /*00b0*/ 	.word	0x00000020


	//----- nvinfo : EIATTR_FRAME_SIZE
	.align		4
.L_69:
        /*00b4*/ 	.byte	0x04, 0x11
        /*00b6*/ 	.short	(.L_71 - .L_70)
	.align		4
.L_70:
        /*00b8*/ 	.word	index@(_Z35group_norm_nhwc_fwd_one_pass_kernelI11Fp32IOBf16WLi64ELi12ELi384EEv26Group_norm_nhwc_fwd_params)
        /*00bc*/ 	.word	0x00000000


	//----- nvinfo : EIATTR_REGCOUNT
	.align		4
.L_71:
        /*00c0*/ 	.byte	0x04, 0x2f
        /*00c2*/ 	.short	(.L_73 - .L_72)
	.align		4
.L_72:
        /*00c4*/ 	.word	index@(_Z35group_norm_nhwc_fwd_one_pass_kernelI11Fp32IOFp32WLi512ELi12ELi384EEv26Group_norm_nhwc_fwd_params)
        /*00c8*/ 	.word	0x00000028


	//----- nvinfo : EIATTR_FRAME_SIZE
	.align		4
.L_73:
        /*00cc*/ 	.byte	0x04, 0x11
        /*00ce*/ 	.short	(.L_75 - .L_74)
	.align		4
.L_74:
        /*00d0*/ 	.word	index@(_Z35group_norm_nhwc_fwd_one_pass_kernelI11Fp32IOFp32WLi512ELi12ELi384EEv26Group_norm_nhwc_fwd_params)
        /*00d4*/ 	.word	0x00000000


	//----- nvinfo : EIATTR_REGCOUNT
	.align		4
.L_75:
        /*00d8*/ 	.byte	0x04, 0x2f
        /*00da*/ 	.short	(.L_77 - .L_76)
	.align		4
.L_76:
        /*00dc*/ 	.word	index@(_Z35group_norm_nhwc_fwd_one_pass_kernelI11Fp32IOFp32WLi256ELi12ELi384EEv26Group_norm_nhwc_fwd_params)
        /*00e0*/ 	.word	0x00000020


	//----- nvinfo : EIATTR_FRAME_SIZE
	.align		4
.L_77:
        /*00e4*/ 	.byte	0x04, 0x11
        /*00e6*/ 	.short	(.L_79 - .L_78)
	.align		4
.L_78:
        /*00e8*/ 	.word	index@(_Z35group_norm_nhwc_fwd_one_pass_kernelI11Fp32IOFp32WLi256ELi12ELi384EEv26Group_norm_nhwc_fwd_params)
        /*00ec*/ 	.word	0x00000000


	//----- nvinfo : EIATTR_REGCOUNT
	.align		4
.L_79:
        /*00f0*/ 	.byte	0x04, 0x2f
        /*00f2*/ 	.short	(.L_81 - .L_80)
	.align		4
.L_80:
        /*00f4*/ 	.word	index@(_Z35group_norm_nhwc_fwd_one_pass_kernelI11Fp32IOFp32WLi128ELi12ELi384EEv26Group_norm_nhwc_fwd_params)
        /*00f8*/ 	.word	0x00000020


	//----- nvinfo : EIATTR_FRAME_SIZE
	.align		4
.L_81:
        /*00fc*/ 	.byte	0x04, 0x11
        /*00fe*/ 	.short	(.L_83 - .L_82)
	.align		4
.L_82:
        /*0100*/ 	.word	index@(_Z35group_norm_nhwc_fwd_one_pass_kernelI11Fp32IOFp32WLi128ELi12ELi384EEv26Group_norm_nhwc_fwd_params)
        /*0104*/ 	.word	0x00000000


	//----- nvinfo : EIATTR_REGCOUNT
	.align		4
.L_83:
        /*0108*/ 	.byte	0x04, 0x2f
        /*010a*/ 	.short	(.L_85 - .L_84)
	.align		4
.L_84:
        /*010c*/ 	.word	index@(_Z35group_norm_nhwc_fwd_one_pass_kernelI11Fp32IOFp32WLi64ELi12ELi384EEv26Group_norm_nhwc_fwd_params)
        /*0110*/ 	.word	0x0000001e


	//----- nvinfo : EIATTR_FRAME_SIZE
	.align		4
.L_85:
        /*0114*/ 	.byte	0x04, 0x11
        /*0116*/ 	.short	(.L_87 - .L_86)
	.align		4
.L_86:
        /*0118*/ 	.word	index@(_Z35group_norm_nhwc_fwd_one_pass_kernelI11Fp32IOFp32WLi64ELi12ELi384EEv26Group_norm_nhwc_fwd_params)
        /*011c*/ 	.word	0x00000000


	//----- nvinfo : EIATTR_REGCOUNT
	.align		4
.L_87:
        /*0120*/ 	.byte	0x04, 0x2f
        /*0122*/ 	.short	(.L_89 - .L_88)
	.align		4
.L_88:
        /*0124*/ 	.word	index@(_Z35group_norm_nhwc_fwd_one_pass_kernelI11Fp16IOFp16WLi512ELi12ELi384EEv26Group_norm_nhwc_fwd_params)
        /*0128*/ 	.word	0x00000028


	//----- nvinfo : EIATTR_FRAME_SIZE
	.align		4
.L_89:
        /*012c*/ 	.byte	0x04, 0x11
        /*012e*/ 	.short	(.L_91 - .L_90)
	.align		4
.L_90:
        /*0130*/ 	.word	index@(_Z35group_norm_nhwc_fwd_one_pass_kernelI11Fp16IOFp16WLi512ELi12ELi384EEv26Group_norm_nhwc_fwd_params)
        /*0134*/ 	.word	0x00000000


	//----- nvinfo : EIATTR_REGCOUNT
	.align		4
.L_91:
        /*0138*/ 	.byte	0x04, 0x2f
        /*013a*/ 	.short	(.L_93 - .L_92)
	.align		4
.L_92:
        /*013c*/ 	.word	index@(_Z35group_norm_nhwc_fwd_one_pass_kernelI11Fp16IOFp16WLi256ELi12ELi384EEv26Group_norm_nhwc_fwd_params)
        /*0140*/ 	.word	0x00000020


	//----- nvinfo : EIATTR_FRAME_SIZE
	.align		4
.L_93:
        /*0144*/ 	.byte	0x04, 0x11
        /*0146*/ 	.short	(.L_95 - .L_94)
	.align		4
.L_94:
        /*0148*/ 	.word	index@(_Z35group_norm_nhwc_fwd_one_pass_kernelI11Fp16IOFp16WLi256ELi12ELi384EEv26Group_norm_nhwc_fwd_params)
        /*014c*/ 	.word	0x00000000


	//----- nvinfo : EIATTR_REGCOUNT
	.align		4
.L_95:
        /*0150*/ 	.byte	0x04, 0x2f
        /*0152*/ 	.short	(.L_97 - .L_96)
	.align		4
.L_96:
        /*0154*/ 	.word	index@(_Z35group_norm_nhwc_fwd_one_pass_kernelI11Fp16IOFp16WLi128ELi12ELi384EEv26Group_norm_nhwc_fwd_params)
        /*0158*/ 	.word	0x00000020


	//----- nvinfo : EIATTR_FRAME_SIZE
	.align		4
.L_97:
        /*015c*/ 	.byte	0x04, 0x11
        /*015e*/ 	.short	(.L_99 - .L_98)
	.align		4
.L_98:
        /*0160*/ 	.word	index@(_Z35group_norm_nhwc_fwd_one_pass_kernelI11Fp16IOFp16WLi128ELi12ELi384EEv26Group_norm_nhwc_fwd_params)
        /*0164*/ 	.word	0x00000000


	//----- nvinfo : EIATTR_REGCOUNT
	.align		4
.L_99:
        /*0168*/ 	.byte	0x04, 0x2f
        /*016a*/ 	.short	(.L_101 - .L_100)
	.align		4
.L_100:
        /*016c*/ 	.word	index@(_Z35group_norm_nhwc_fwd_one_pass_kernelI11Fp16IOFp16WLi64ELi12ELi384EEv26Group_norm_nhwc_fwd_params)
        /*0170*/ 	.word	0x00000020


	//----- nvinfo : EIATTR_FRAME_SIZE
	.align		4
.L_101:
        /*0174*/ 	.byte	0x04, 0x11
        /*0176*/ 	.short	(.L_103 - .L_102)
	.align		4
.L_102:
        /*0178*/ 	.word	index@(_Z35group_norm_nhwc_fwd_one_pass_kernelI11Fp16IOFp16WLi64ELi12ELi384EEv26Group_norm_nhwc_fwd_params)
        /*017c*/ 	.word	0x00000000


	//----- nvinfo : EIATTR_REGCOUNT
	.align		4
.L_103:
        /*0180*/ 	.byte	0x04, 0x2f
        /*0182*/ 	.short	(.L_105 - .L_104)
	.align		4
.L_104:
        /*0184*/ 	.word	index@(_Z35group_norm_nhwc_fwd_one_pass_kernelI11Fp16IOBf16WLi512ELi12ELi384EEv26Group_norm_nhwc_fwd_params)
        /*0188*/ 	.word	0x00000028


	//----- nvinfo : EIATTR_FRAME_SIZE
	.align		4
.L_105:
        /*018c*/ 	.byte	0x04, 0x11
        /*018e*/ 	.short	(.L_107 - .L_106)
	.align		4
.L_106:
        /*0190*/ 	.word	index@(_Z35group_norm_nhwc_fwd_one_pass_kernelI11Fp16IOBf16WLi512ELi12ELi384EEv26Group_norm_nhwc_fwd_params)
        /*0194*/ 	.word	0x00000000


	//----- nvinfo : EIATTR_REGCOUNT
	.align		4
.L_107:
        /*0198*/ 	.byte	0x04, 0x2f
        /*019a*/ 	.short	(.L_109 - .L_108)
	.align		4
.L_108:
        /*019c*/ 	.word	index@(_Z35group_norm_nhwc_fwd_one_pass_kernelI11Fp16IOBf16WLi256ELi12ELi384EEv26Group_norm_nhwc_fwd_params)
        /*01a0*/ 	.word	0x00000020


	//----- nvinfo : EIATTR_FRAME_SIZE
	.align		4
.L_109:
        /*01a4*/ 	.byte	0x04, 0x11
        /*01a6*/ 	.short	(.L_111 - .L_110)
	.align		4
.L_110:
        /*01a8*/ 	.word	index@(_Z35group_norm_nhwc_fwd_one_pass_kernelI11Fp16IOBf16WLi256ELi12ELi384EEv26Group_norm_nhwc_fwd_params)
        /*01ac*/ 	.word	0x00000000


	//----- nvinfo : EIATTR_REGCOUNT
	.align		4
.L_111:
        /*01b0*/ 	.byte	0x04, 0x2f
        /*01b2*/ 	.short	(.L_113 - .L_112)
	.align		4
.L_112:
        /*01b4*/ 	.word	index@(_Z35group_norm_nhwc_fwd_one_pass_kernelI11Fp16IOBf16WLi128ELi12ELi384EEv26Group_norm_nhwc_fwd_params)
        /*01b8*/ 	.word	0x00000020


	//----- nvinfo : EIATTR_FRAME_SIZE
	.align		4
.L_113:
        /*01bc*/ 	.byte	0x04, 0x11
        /*01be*/ 	.short	(.L_115 - .L_114)
	.align		4
.L_114:
        /*01c0*/ 	.word	index@(_Z35group_norm_nhwc_fwd_one_pass_kernelI11Fp16IOBf16WLi128ELi12ELi384EEv26Group_norm_nhwc_fwd_params)
        /*01c4*/ 	.word	0x00000000


	//----- nvinfo : EIATTR_REGCOUNT
	.align		4
.L_115:
        /*01c8*/ 	.byte	0x04, 0x2f
        /*01ca*/ 	.short	(.L_117 - .L_116)
	.align		4
.L_116:
        /*01cc*/ 	.word	index@(_Z35group_norm_nhwc_fwd_one_pass_kernelI11Fp16IOBf16WLi64ELi12ELi384EEv26Group_norm_nhwc_fwd_params)
        /*01d0*/ 	.word	0x00000020


	//----- nvinfo : EIATTR_FRAME_SIZE
	.align		4
.L_117:
        /*01d4*/ 	.byte	0x04, 0x11
        /*01d6*/ 	.short	(.L_119 - .L_118)
	.align		4
.L_118:
        /*01d8*/ 	.word	index@(_Z35group_norm_nhwc_fwd_one_pass_kernelI11Fp16IOBf16WLi64ELi12ELi384EEv26Group_norm_nhwc_fwd_params)
        /*01dc*/ 	.word	0x00000000


	//----- nvinfo : EIATTR_REGCOUNT
	.align		4
.L_119:
        /*01e0*/ 	.byte	0x04, 0x2f
        /*01e2*/ 	.short	(.L_121 - .L_120)
	.align		4
.L_120:
        /*01e4*/ 	.word	index@(_Z35group_norm_nhwc_fwd_one_pass_kernelI11Fp16IOFp32WLi512ELi12ELi384EEv26Group_norm_nhwc_fwd_params)
        /*01e8*/ 	.word	0x00000028


	//----- nvinfo : EIATTR_FRAME_SIZE
	.align		4
.L_121:
        /*01ec*/ 	.byte	0x04, 0x11
        /*01ee*/ 	.short	(.L_123 - .L_122)
	.align		4
.L_122:
        /*01f0*/ 	.word	index@(_Z35group_norm_nhwc_fwd_one_pass_kernelI11Fp16IOFp32WLi512ELi12ELi384EEv26Group_norm_nhwc_fwd_params)
        /*01f4*/ 	.word	0x00000000


	//----- nvinfo : EIATTR_REGCOUNT
	.align		4
.L_123:
        /*01f8*/ 	.byte	0x04, 0x2f
        /*01fa*/ 	.short	(.L_125 - .L_124)
	.align		4
.L_124:
        /*01fc*/ 	.word	index@(_Z35group_norm_nhwc_fwd_one_pass_kernelI11Fp16IOFp32WLi256ELi12ELi384EEv26Group_norm_nhwc_fwd_params)
        /*0200*/ 	.word	0x00000020


	//----- nvinfo : EIATTR_FRAME_SIZE
	.align		4
.L_125:
        /*0204*/ 	.byte	0x04, 0x11
        /*0206*/ 	.short	(.L_127 - .L_126)
	.align		4
.L_126:
        /*0208*/ 	.word	index@(_Z35group_norm_nhwc_fwd_one_pass_kernelI11Fp16IOFp32WLi256ELi12ELi384EEv26Group_norm_nhwc_fwd_params)
        /*020c*/ 	.word	0x00000000


	//----- nvinfo : EIATTR_REGCOUNT
	.align		4
.L_127:
        /*0210*/ 	.byte	0x04, 0x2f
        /*0212*/ 	.short	(.L_129 - .L_128)
	.align		4
.L_128:
        /*0214*/ 	.word	index@(_Z35group_norm_nhwc_fwd_one_pass_kernelI11Fp16IOFp32WLi128ELi12ELi384EEv26Group_norm_nhwc_fwd_params)
        /*0218*/ 	.word	0x0000001e


	//----- nvinfo : EIATTR_FRAME_SIZE
	.align		4
.L_129:
        /*021c*/ 	.byte	0x04, 0x11
        /*021e*/ 	.short	(.L_131 - .L_130)
	.align		4
.L_130:
        /*0220*/ 	.word	index@(_Z35group_norm_nhwc_fwd_one_pass_kernelI11Fp16IOFp32WLi128ELi12ELi384EEv26Group_norm_nhwc_fwd_params)
        /*0224*/ 	.word	0x00000000


	//----- nvinfo : EIATTR_REGCOUNT
	.align		4
.L_131:
        /*0228*/ 	.byte	0x04, 0x2f
        /*022a*/ 	.short	(.L_133 - .L_132)
	.align		4
.L_132:
        /*022c*/ 	.word	index@(_Z35group_norm_nhwc_fwd_one_pass_kernelI11Fp16IOFp32WLi64ELi12ELi384EEv26Group_norm_nhwc_fwd_params)
        /*0230*/ 	.word	0x0000001e


	//----- nvinfo : EIATTR_FRAME_SIZE
	.align		4
.L_133:
        /*0234*/ 	.byte	0x04, 0x11
        /*0236*/ 	.short	(.L_135 - .L_134)
	.align		4
.L_134:
        /*0238*/ 	.word	index@(_Z35group_norm_nhwc_fwd_one_pass_kernelI11Fp16IOFp32WLi64ELi12ELi384EEv26Group_norm_nhwc_fwd_params)
        /*023c*/ 	.word	0x00000000


	//----- nvinfo : EIATTR_REGCOUNT
	.align		4
.L_135:
        /*0240*/ 	.byte	0x04, 0x2f
        /*0242*/ 	.short	(.L_137 - .L_136)
	.align		4
.L_136:
        /*0244*/ 	.word	index@(_Z35group_norm_nhwc_fwd_one_pass_kernelI11Bf16IOFp16WLi512ELi12ELi384EEv26Group_norm_nhwc_fwd_params)
        /*0248*/ 	.word	0x00000028


	//----- nvinfo : EIATTR_FRAME_SIZE
	.align		4
.L_137:
        /*024c*/ 	.byte	0x04, 0x11
        /*024e*/ 	.short	(.L_139 - .L_138)
	.align		4
.L_138:
        /*0250*/ 	.word	index@(_Z35group_norm_nhwc_fwd_one_pass_kernelI11Bf16IOFp16WLi512ELi12ELi384EEv26Group_norm_nhwc_fwd_params)
        /*0254*/ 	.word	0x00000000


	//----- nvinfo : EIATTR_REGCOUNT
	.align		4
.L_139:
        /*0258*/ 	.byte	0x04, 0x2f
        /*025a*/ 	.short	(.L_141 - .L_140)
	.align		4
.L_140:
        /*025c*/ 	.word	index@(_Z35group_norm_nhwc_fwd_one_pass_kernelI11Bf16IOFp16WLi256ELi12ELi384EEv26Group_norm_nhwc_fwd_params)
        /*0260*/ 	.word	0x00000020


	//----- nvinfo : EIATTR_FRAME_SIZE
	.align		4
.L_141:
        /*0264*/ 	.byte	0x04, 0x11
        /*0266*/ 	.short	(.L_143 - .L_142)
	.align		4
.L_142:
        /*0268*/ 	.word	index@(_Z35group_norm_nhwc_fwd_one_pass_kernelI11Bf16IOFp16WLi256ELi12ELi384EEv26Group_norm_nhwc_fwd_params)
        /*026c*/ 	.word	0x00000000


	//----- nvinfo : EIATTR_REGCOUNT
	.align		4
.L_143:
        /*0270*/ 	.byte	0x04, 0x2f
        /*0272*/ 	.short	(.L_145 - .L_144)
	.align		4
.L_144:
        /*0274*/ 	.word	index@(_Z35group_norm_nhwc_fwd_one_pass_kernelI11Bf16IOFp16WLi128ELi12ELi384EEv26Group_norm_nhwc_fwd_params)
        /*0278*/ 	.word	0x00000020


	//----- nvinfo : EIATTR_FRAME_SIZE
	.align		4
.L_145:
        /*027c*/ 	.byte	0x04, 0x11
        /*027e*/ 	.short	(.L_147 - .L_146)
	.align		4
.L_146:
        /*0280*/ 	.word	index@(_Z35group_norm_nhwc_fwd_one_pass_kernelI11Bf16IOFp16WLi128ELi12ELi384EEv26Group_norm_nhwc_fwd_params)
        /*0284*/ 	.word	0x00000000


	//----- nvinfo : EIATTR_REGCOUNT
	.align		4
.L_147:
        /*0288*/ 	.byte	0x04, 0x2f
        /*028a*/ 	.short	(.L_149 - .L_148)
	.align		4
.L_148:
        /*028c*/ 	.word	index@(_Z35group_norm_nhwc_fwd_one_pass_kernelI11Bf16IOFp16WLi64ELi12ELi384EEv26Group_norm_nhwc_fwd_params)
        /*0290*/ 	.word	0x00000020


	//----- nvinfo : EIATTR_FRAME_SIZE
	.align		4
.L_149:
        /*0294*/ 	.byte	0x04, 0x11
        /*0296*/ 	.short	(.L_151 - .L_150)
	.align		4
.L_150:
        /*0298*/ 	.word	index@(_Z35group_norm_nhwc_fwd_one_pass_kernelI11Bf16IOFp16WLi64ELi12ELi384EEv26Group_norm_nhwc_fwd_params)
        /*029c*/ 	.word	0x00000000


	//----- nvinfo : EIATTR_REGCOUNT
	.align		4
.L_151:
        /*02a0*/ 	.byte	0x04, 0x2f
        /*02a2*/ 	.short	(.L_153 - .L_152)
	.align		4
.L_152:
        /*02a4*/ 	.word	index@(_Z35group_norm_nhwc_fwd_one_pass_kernelI11Bf16IOBf16WLi512ELi12ELi384EEv26Group_norm_nhwc_fwd_params)
        /*02a8*/ 	.word	0x00000028


	//----- nvinfo : EIATTR_FRAME_SIZE
	.align		4
.L_153:
        /*02ac*/ 	.byte	0x04, 0x11
        /*02ae*/ 	.short	(.L_155 - .L_154)
	.align		4
.L_154:
        /*02b0*/ 	.word	index@(_Z35group_norm_nhwc_fwd_one_pass_kernelI11Bf16IOBf16WLi512ELi12ELi384EEv26Group_norm_nhwc_fwd_params)
        /*02b4*/ 	.word	0x00000000


	//----- nvinfo : EIATTR_REGCOUNT
	.align		4
.L_155:
        /*02b8*/ 	.byte	0x04, 0x2f
        /*02ba*/ 	.short	(.L_157 - .L_156)
	.align		4
.L_156:
        /*02bc*/ 	.word	index@(_Z35group_norm_nhwc_fwd_one_pass_kernelI11Bf16IOBf16WLi256ELi12ELi384EEv26Group_norm_nhwc_fwd_params)
        /*02c0*/ 	.word	0x00000020


	//----- nvinfo : EIATTR_FRAME_SIZE
	.align		4
.L_157:
        /*02c4*/ 	.byte	0x04, 0x11
        /*02c6*/ 	.short	(.L_159 - .L_158)
	.align		4
.L_158:
        /*02c8*/ 	.word	index@(_Z35group_norm_nhwc_fwd_one_pass_kernelI11Bf16IOBf16WLi256ELi12ELi384EEv26Group_norm_nhwc_fwd_params)
        /*02cc*/ 	.word	0x00000000


	//----- nvinfo : EIATTR_REGCOUNT
	.align		4
.L_159:
        /*02d0*/ 	.byte	0x04, 0x2f
        /*02d2*/ 	.short	(.L_161 - .L_160)
	.align		4
.L_160:
        /*02d4*/ 	.word	index@(_Z35group_norm_nhwc_fwd_one_pass_kernelI11Bf16IOBf16WLi128ELi12ELi384EEv26Group_norm_nhwc_fwd_params)
        /*02d8*/ 	.word	0x00000020


	//----- nvinfo : EIATTR_FRAME_SIZE
	.align		4
.L_161:
        /*02dc*/ 	.byte	0x04, 0x11
        /*02de*/ 	.short	(.L_163 - .L_162)
	.align		4
.L_162:
        /*02e0*/ 	.word	index@(_Z35group_norm_nhwc_fwd_one_pass_kernelI11Bf16IOBf16WLi128ELi12ELi384EEv26Group_norm_nhwc_fwd_params)
        /*02e4*/ 	.word	0x00000000


	//----- nvinfo : EIATTR_REGCOUNT
	.align		4
.L_163:
        /*02e8*/ 	.byte	0x04, 0x2f
        /*02ea*/ 	.short	(.L_165 - .L_164)
	.align		4
.L_164:
        /*02ec*/ 	.word	index@(_Z35group_norm_nhwc_fwd_one_pass_kernelI11Bf16IOBf16WLi64ELi12ELi384EEv26Group_norm_nhwc_fwd_params)
        /*02f0*/ 	.word	0x00000020


	//----- nvinfo : EIATTR_FRAME_SIZE
	.align		4
.L_165:
        /*02f4*/ 	.byte	0x04, 0x11
        /*02f6*/ 	.short	(.L_167 - .L_166)
	.align		4
.L_166:
        /*02f8*/ 	.word	index@(_Z35group_norm_nhwc_fwd_one_pass_kernelI11Bf16IOBf16WLi64ELi12ELi384EEv26Group_norm_nhwc_fwd_params)
        /*02fc*/ 	.word	0x00000000


	//----- nvinfo : EIATTR_REGCOUNT
	.align		4
.L_167:
        /*0300*/ 	.byte	0x04, 0x2f
        /*0302*/ 	.short	(.L_169 - .L_168)
	.align		4
.L_168:
        /*0304*/ 	.word	index@(_Z35group_norm_nhwc_fwd_one_pass_kernelI11Bf16IOFp32WLi512ELi12ELi384EEv26Group_norm_nhwc_fwd_params)
        /*0308*/ 	.word	0x00000028


	//----- nvinfo : EIATTR_FRAME_SIZE
	.align		4
.L_169:
        /*030c*/ 	.byte	0x04, 0x11
        /*030e*/ 	.short	(.L_171 - .L_170)
	.align		4
.L_170:
        /*0310*/ 	.word	index@(_Z35group_norm_nhwc_fwd_one_pass_kernelI11Bf16IOFp32WLi512ELi12ELi384EEv26Group_norm_nhwc_fwd_params)
        /*0314*/ 	.word	0x00000000


	//----- nvinfo : EIATTR_REGCOUNT
	.align		4
.L_171:
        /*0318*/ 	.byte	0x04, 0x2f
        /*031a*/ 	.short	(.L_173 - .L_172)
	.align		4
.L_172:
        /*031c*/ 	.word	index@(_Z35group_norm_nhwc_fwd_one_pass_kernelI11Bf16IOFp32WLi256ELi12ELi384EEv26Group_norm_nhwc_fwd_params)
        /*0320*/ 	.word	0x00000020


	//----- nvinfo : EIATTR_FRAME_SIZE
	.align		4
.L_173:
        /*0324*/ 	.byte	0x04, 0x11
        /*0326*/ 	.short	(.L_175 - .L_174)
	.align		4
.L_174:
        /*0328*/ 	.word	index@(_Z35group_norm_nhwc_fwd_one_pass_kernelI11Bf16IOFp32WLi256ELi12ELi384EEv26Group_norm_nhwc_fwd_params)
        /*032c*/ 	.word	0x00000000


	//----- nvinfo : EIATTR_REGCOUNT
	.align		4
.L_175:
        /*0330*/ 	.byte	0x04, 0x2f
        /*0332*/ 	.short	(.L_177 - .L_176)
	.align		4
.L_176:
        /*0334*/ 	.word	index@(_Z35group_norm_nhwc_fwd_one_pass_kernelI11Bf16IOFp32WLi128ELi12ELi384EEv26Group_norm_nhwc_fwd_params)
        /*0338*/ 	.word	0x0000001e


	//----- nvinfo : EIATTR_FRAME_SIZE
	.align		4
.L_177:
        /*033c*/ 	.byte	0x04, 0x11
        /*033e*/ 	.short	(.L_179 - .L_178)
	.align		4
.L_178:
        /*0340*/ 	.word	index@(_Z35group_norm_nhwc_fwd_one_pass_kernelI11Bf16IOFp32WLi128ELi12ELi384EEv26Group_norm_nhwc_fwd_params)
        /*0344*/ 	.word	0x00000000


	//----- nvinfo : EIATTR_REGCOUNT
	.align		4
.L_179:
        /*0348*/ 	.byte	0x04, 0x2f
        /*034a*/ 	.short	(.L_181 - .L_180)
	.align		4
.L_180:
        /*034c*/ 	.word	index@(_Z35group_norm_nhwc_fwd_one_pass_kernelI11Bf16IOFp32WLi64ELi12ELi384EEv26Group_norm_nhwc_fwd_params)
        /*0350*/ 	.word	0x0000001e


	//----- nvinfo : EIATTR_FRAME_SIZE
	.align		4
.L_181:
        /*0354*/ 	.byte	0x04, 0x11
        /*0356*/ 	.short	(.L_183 - .L_182)
	.align		4
.L_182:
        /*0358*/ 	.word	index@(_Z35group_norm_nhwc_fwd_one_pass_kernelI11Bf16IOFp32WLi64ELi12ELi384EEv26Group_norm_nhwc_fwd_params)
        /*035c*/ 	.word	0x00000000


	//----- nvinfo : EIATTR_REGCOUNT
	.align		4
.L_183:
        /*0360*/ 	.byte	0x04, 0x2f
        /*0362*/ 	.short	(.L_185 - .L_184)
	.align		4
.L_184:
        /*0364*/ 	.word	index@(_Z35group_norm_nhwc_bwd_one_pass_kernelI11Fp32IOFp16WLi512ELi12ELi384EEv26Group_norm_nhwc_bwd_params)
        /*0368*/ 	.word	0x00000050


	//----- nvinfo : EIATTR_FRAME_SIZE
	.align		4
.L_185:
        /*036c*/ 	.byte	0x04, 0x11
        /*036e*/ 	.short	(.L_187 - .L_186)
	.align		4
.L_186:
        /*0370*/ 	.word	index@(_Z35group_norm_nhwc_bwd_one_pass_kernelI11Fp32IOFp16WLi512ELi12ELi384EEv26Group_norm_nhwc_bwd_params)
        /*0374*/ 	.word	0x00000000


	//----- nvinfo : EIATTR_REGCOUNT
	.align		4
.L_187:
        /*0378*/ 	.byte	0x04, 0x2f
        /*037a*/ 	.short	(.L_189 - .L_188)
	.align		4
.L_188:
        /*037c*/ 	.word	index@(_Z35group_norm_nhwc_bwd_one_pass_kernelI11Fp32IOFp16WLi256ELi12ELi384EEv26Group_norm_nhwc_bwd_params)
        /*0380*/ 	.word	0x00000038


	//----- nvinfo : EIATTR_FRAME_SIZE
	.align		4
.L_189:
        /*0384*/ 	.byte	0x04, 0x11
        /*0386*/ 	.short	(.L_191 - .L_190)
	.align		4
.L_190:
        /*0388*/ 	.word	index@(_Z35group_norm_nhwc_bwd_one_pass_kernelI11Fp32IOFp16WLi256ELi12ELi384EEv26Group_norm_nhwc_bwd_params)
        /*038c*/ 	.word	0x00000000


	//----- nvinfo : EIATTR_REGCOUNT
	.align		4
.L_191:
        /*0390*/ 	.byte	0x04, 0x2f
        /*0392*/ 	.short	(.L_193 - .L_192)
	.align		4
.L_192:
        /*0394*/ 	.word	index@(_Z35group_norm_nhwc_bwd_one_pass_kernelI11Fp32IOFp16WLi128ELi12ELi384EEv26Group_norm_nhwc_bwd_params)
        /*0398*/ 	.word	0x00000038


	//----- nvinfo : EIATTR_FRAME_SIZE
	.align		4
.L_193:
        /*039c*/ 	.byte	0x04, 0x11
        /*039e*/ 	.short	(.L_195 - .L_194)
	.align		4
.L_194:
        /*03a0*/ 	.word	index@(_Z35group_norm_nhwc_bwd_one_pass_kernelI11Fp32IOFp16WLi128ELi12ELi384EEv26Group_norm_nhwc_bwd_params)
        /*03a4*/ 	.word	0x00000000


	//----- nvinfo : EIATTR_REGCOUNT
	.align		4
.L_195:
        /*03a8*/ 	.byte	0x04, 0x2f
        /*03aa*/ 	.short	(.L_197 - .L_196)
	.align		4
.L_196:
        /*03ac*/ 	.word	index@(_Z35group_norm_nhwc_bwd_one_pass_kernelI11Fp32IOFp16WLi64ELi12ELi384EEv26Group_norm_nhwc_bwd_params)
        /*03b0*/ 	.word	0x00000028


	//----- nvinfo : EIATTR_FRAME_SIZE
	.align		4
.L_197:
        /*03b4*/ 	.byte	0x04, 0x11
        /*03b6*/ 	.short	(.L_199 - .L_198)
	.align		4
.L_198:
        /*03b8*/ 	.word	index@(_Z35group_norm_nhwc_bwd_one_pass_kernelI11Fp32IOFp16WLi64ELi12ELi384EEv26Group_norm_nhwc_bwd_params)
        /*03bc*/ 	.word	0x00000000


	//----- nvinfo : EIATTR_REGCOUNT
	.align		4
.L_199:
        /*03c0*/ 	.byte	0x04, 0x2f
        /*03c2*/ 	.short	(.L_201 - .L_200)
	.align		4
.L_200:
        /*03c4*/ 	.word	index@(_Z35group_norm_nhwc_bwd_one_pass_kernelI11Fp32IOBf16WLi512ELi12ELi384EEv26Group_norm_nhwc_bwd_params)
        /*03c8*/ 	.word	0x00000050


	//----- nvinfo : EIATTR_FRAME_SIZE
	.align		4
.L_201:
        /*03cc*/ 	.byte	0x04, 0x11
        /*03ce*/ 	.short	(.L_203 - .L_202)
	.align		4
.L_202:
        /*03d0*/ 	.word	index@(_Z35group_norm_nhwc_bwd_one_pass_kernelI11Fp32IOBf16WLi512ELi12ELi384EEv26Group_norm_nhwc_bwd_params)
        /*03d4*/ 	.word	0x00000000


	//----- nvinfo : EIATTR_REGCOUNT
	.align		4
.L_203:
        /*03d8*/ 	.byte	0x04, 0x2f
        /*03da*/ 	.short	(.L_205 - .L_204)
	.align		4
.L_204:
        /*03dc*/ 	.word	index@(_Z35group_norm_nhwc_bwd_one_pass_kernelI11Fp32IOBf16WLi256ELi12ELi384EEv26Group_norm_nhwc_bwd_params)
        /*03e0*/ 	.word	0x00000038


	//----- nvinfo : EIATTR_FRAME_SIZE
	.align		4
.L_205:
        /*03e4*/ 	.byte	0x04, 0x11
        /*03e6*/ 	.short	(.L_207 - .L_206)
	.align		4
.L_206:
        /*03e8*/ 	.word	index@(_Z35group_norm_nhwc_bwd_one_pass_kernelI11Fp32IOBf16WLi256ELi12ELi384EEv26Group_norm_nhwc_bwd_params)
        /*03ec*/ 	.word	0x00000000


	//----- nvinfo : EIATTR_REGCOUNT
	.align		4
.L_207:
        /*03f0*/ 	.byte	0x04, 0x2f
        /*03f2*/ 	.short	(.L_209 - .L_208)
	.align		4
.L_208:
        /*03f4*/ 	.word	index@(_Z35group_norm_nhwc_bwd_one_pass_kernelI11Fp32IOBf16WLi128ELi12ELi384EEv26Group_norm_nhwc_bwd_params)
        /*03f8*/ 	.word	0x00000038


	//----- nvinfo : EIATTR_FRAME_SIZE
	.align		4
.L_209:
        /*03fc*/ 	.byte	0x04, 0x11
        /*03fe*/ 	.short	(.L_211 - .L_210)
	.align		4
.L_210:
        /*0400*/ 	.word	index@(_Z35group_norm_nhwc_bwd_one_pass_kernelI11Fp32IOBf16WLi128ELi12ELi384EEv26Group_norm_nhwc_bwd_params)
        /*0404*/ 	.word	0x00000000


	//----- nvinfo : EIATTR_REGCOUNT
	.align		4
.L_211:
        /*0408*/ 	.byte	0x04, 0x2f
        /*040a*/ 	.short	(.L_213 - .L_212)
	.align		4
.L_212:
        /*040c*/ 	.word	index@(_Z35group_norm_nhwc_bwd_one_pass_kernelI11Fp32IOBf16WLi64ELi12ELi384EEv26Group_norm_nhwc_bwd_params)
        /*0410*/ 	.word	0x00000028


	//----- nvinfo : EIATTR_FRAME_SIZE
	.align		4
.L_213:
        /*0414*/ 	.byte	0x04, 0x11
        /*0416*/ 	.short	(.L_215 - .L_214)
	.align		4
.L_214:
        /*0418*/ 	.word	index@(_Z35group_norm_nhwc_bwd_one_pass_kernelI11Fp32IOBf16WLi64ELi12ELi384EEv26Group_norm_nhwc_bwd_params)
        /*041c*/ 	.word	0x00000000


	//----- nvinfo : EIATTR_REGCOUNT
	.align		4
.L_215:
        /*0420*/ 	.byte	0x04, 0x2f
        /*0422*/ 	.short	(.L_217 - .L_216)
	.align		4
.L_216:
        /*0424*/ 	.word	index@(_Z35group_norm_nhwc_bwd_one_pass_kernelI11Fp32IOFp32WLi512ELi12ELi384EEv26Group_norm_nhwc_bwd_params)
        /*0428*/ 	.word	0x00000050


	//----- nvinfo : EIATTR_FRAME_SIZE
	.align		4
.L_217:
        /*042c*/ 	.byte	0x04, 0x11
        /*042e*/ 	.short	(.L_219 - .L_218)
	.align		4
.L_218:
        /*0430*/ 	.word	index@(_Z35group_norm_nhwc_bwd_one_pass_kernelI11Fp32IOFp32WLi512ELi12ELi384EEv26Group_norm_nhwc_bwd_params)
        /*0434*/ 	.word	0x00000000


	//----- nvinfo : EIATTR_REGCOUNT
	.align		4
.L_219:
        /*0438*/ 	.byte	0x04, 0x2f
        /*043a*/ 	.short	(.L_221 - .L_220)
	.align		4
.L_220:
        /*043c*/ 	.word	index@(_Z35group_norm_nhwc_bwd_one_pass_kernelI11Fp32IOFp32WLi256ELi12ELi384EEv26Group_norm_nhwc_bwd_params)
        /*0440*/ 	.word	0x00000038


	//----- nvinfo : EIATTR_FRAME_SIZE
	.align		4
.L_221:
        /*0444*/ 	.byte	0x04, 0x11
        /*0446*/ 	.short	(.L_223 - .L_222)
	.align		4
.L_222:
        /*0448*/ 	.word	index@(_Z35group_norm_nhwc_bwd_one_pass_kernelI11Fp32IOFp32WLi256ELi12ELi384EEv26Group_norm_nhwc_bwd_params)
        /*044c*/ 	.word	0x00000000


	//----- nvinfo : EIATTR_REGCOUNT
	.align		4
.L_223:
        /*0450*/ 	.byte	0x04, 0x2f
        /*0452*/ 	.short	(.L_225 - .L_224)
	.align		4
.L_224:
        /*0454*/ 	.word	index@(_Z35group_norm_nhwc_bwd_one_pass_kernelI11Fp32IOFp32WLi128ELi12ELi384EEv26Group_norm_nhwc_bwd_params)
        /*0458*/ 	.word	0x00000038


	//----- nvinfo : EIATTR_FRAME_SIZE
	.align		4
.L_225:
        /*045c*/ 	.byte	0x04, 0x11
        /*045e*/ 	.short	(.L_227 - .L_226)
	.align		4
.L_226:
        /*0460*/ 	.word	index@(_Z35group_norm_nhwc_bwd_one_pass_kernelI11Fp32IOFp32WLi128ELi12ELi384EEv26Group_norm_nhwc_bwd_params)
        /*0464*/ 	.word	0x00000000


	//----- nvinfo : EIATTR_REGCOUNT
	.align		4
.L_227:
        /*0468*/ 	.byte	0x04, 0x2f
        /*046a*/ 	.short	(.L_229 - .L_228)
	.align		4
.L_228:
        /*046c*/ 	.word	index@(_Z35group_norm_nhwc_bwd_one_pass_kernelI11Fp32IOFp32WLi64ELi12ELi384EEv26Group_norm_nhwc_bwd_params)
        /*0470*/ 	.word	0x00000028


	//----- nvinfo : EIATTR_FRAME_SIZE
	.align		4
.L_229:
        /*0474*/ 	.byte	0x04, 0x11
        /*0476*/ 	.short	(.L_231 - .L_230)
	.align		4
.L_230:
        /*0478*/ 	.word	index@(_Z35group_norm_nhwc_bwd_one_pass_kernelI11Fp32IOFp32WLi64ELi12ELi384EEv26Group_norm_nhwc_bwd_params)
        /*047c*/ 	.word	0x00000000


	//----- nvinfo : EIATTR_REGCOUNT
	.align		4
.L_231:
        /*0480*/ 	.byte	0x04, 0x2f
        /*0482*/ 	.short	(.L_233 - .L_232)
	.align		4
.L_232:
        /*0484*/ 	.word	index@(_Z35group_norm_nhwc_bwd_one_pass_kernelI11Fp16IOFp16WLi512ELi12ELi384EEv26Group_norm_nhwc_bwd_params)
        /*0488*/ 	.word	0x00000038


	//----- nvinfo : EIATTR_FRAME_SIZE
	.align		4
.L_233:
        /*048c*/ 	.byte	0x04, 0x11
        /*048e*/ 	.short	(.L_235 - .L_234)
	.align		4
.L_234:
        /*0490*/ 	.word	index@(_Z35group_norm_nhwc_bwd_one_pass_kernelI11Fp16IOFp16WLi512ELi12ELi384EEv26Group_norm_nhwc_bwd_params)
        /*0494*/ 	.word	0x00000000


	//----- nvinfo : EIATTR_REGCOUNT
	.align		4
.L_235:
        /*0498*/ 	.byte	0x04, 0x2f
        /*049a*/ 	.short	(.L_237 - .L_236)
	.align		4
.L_236:
        /*049c*/ 	.word	index@(_Z35group_norm_nhwc_bwd_one_pass_kernelI11Fp16IOFp16WLi256ELi12ELi384EEv26Group_norm_nhwc_bwd_params)
        /*04a0*/ 	.word	0x00000038


	//----- nvinfo : EIATTR_FRAME_SIZE
	.align		4
.L_237:
        /*04a4*/ 	.byte	0x04, 0x11
        /*04a6*/ 	.short	(.L_239 - .L_238)
	.align		4
.L_238:
        /*04a8*/ 	.word	index@(_Z35group_norm_nhwc_bwd_one_pass_kernelI11Fp16IOFp16WLi256ELi12ELi384EEv26Group_norm_nhwc_bwd_params)
        /*04ac*/ 	.word	0x00000000


	//----- nvinfo : EIATTR_REGCOUNT
	.align		4
.L_239:
        /*04b0*/ 	.byte	0x04, 0x2f
        /*04b2*/ 	.short	(.L_241 - .L_240)
	.align		4
.L_240:
        /*04b4*/ 	.word	index@(_Z35group_norm_nhwc_bwd_one_pass_kernelI11Fp16IOFp16WLi128ELi12ELi384EEv26Group_norm_nhwc_bwd_params)
        /*04b8*/ 	.word	0x00000038


	//----- nvinfo : EIATTR_FRAME_SIZE
	.align		4
.L_241:
        /*04bc*/ 	.byte	0x04, 0x11
        /*04be*/ 	.short	(.L_243 - .L_242)
	.align		4
.L_242:
        /*04c0*/ 	.word	index@(_Z35group_norm_nhwc_bwd_one_pass_kernelI11Fp16IOFp16WLi128ELi12ELi384EEv26Group_norm_nhwc_bwd_params)
        /*04c4*/ 	.word	0x00000000


	//----- nvinfo : EIATTR_REGCOUNT
	.align		4
.L_243:
        /*04c8*/ 	.byte	0x04, 0x2f
        /*04ca*/ 	.short	(.L_245 - .L_244)
	.align		4
.L_244:
        /*04cc*/ 	.word	index@(_Z35group_norm_nhwc_bwd_one_pass_kernelI11Fp16IOFp16WLi64ELi12ELi384EEv26Group_norm_nhwc_bwd_params)
        /*04d0*/ 	.word	0x00000028


	//----- nvinfo : EIATTR_FRAME_SIZE
	.align		4
.L_245:
        /*04d4*/ 	.byte	0x04, 0x11
        /*04d6*/ 	.short	(.L_247 - .L_246)
	.align		4
.L_246:
        /*04d8*/ 	.word	index@(_Z35group_norm_nhwc_bwd_one_pass_kernelI11Fp16IOFp16WLi64ELi12ELi384EEv26Group_norm_nhwc_bwd_params)
        /*04dc*/ 	.word	0x00000000


	//----- nvinfo : EIATTR_REGCOUNT
	.align		4
.L_247:
        /*04e0*/ 	.byte	0x04, 0x2f
        /*04e2*/ 	.short	(.L_249 - .L_248)
	.align		4
.L_248:
        /*04e4*/ 	.word	index@(_Z35group_norm_nhwc_bwd_one_pass_kernelI11Fp16IOBf16WLi512ELi12ELi384EEv26Group_norm_nhwc_bwd_params)
        /*04e8*/ 	.word	0x00000038


	//----- nvinfo : EIATTR_FRAME_SIZE
	.align		4
.L_249:
        /*04ec*/ 	.byte	0x04, 0x11
        /*04ee*/ 	.short	(.L_251 - .L_250)
	.align		4
.L_250:
        /*04f0*/ 	.word	index@(_Z35group_norm_nhwc_bwd_one_pass_kernelI11Fp16IOBf16WLi512ELi12ELi384EEv26Group_norm_nhwc_bwd_params)
        /*04f4*/ 	.word	0x00000000


	//----- nvinfo : EIATTR_REGCOUNT
	.align		4
.L_251:
        /*04f8*/ 	.byte	0x04, 0x2f
        /*04fa*/ 	.short	(.L_253 - .L_252)
	.align		4
.L_252:
        /*04fc*/ 	.word	index@(_Z35group_norm_nhwc_bwd_one_pass_kernelI11Fp16IOBf16WLi256ELi12ELi384EEv26Group_norm_nhwc_bwd_params)
        /*0500*/ 	.word	0x00000038


	//----- nvinfo : EIATTR_FRAME_SIZE
	.align		4
.L_253:
        /*0504*/ 	.byte	0x04, 0x11
        /*0506*/ 	.short	(.L_255 - .L_254)
	.align		4
.L_254:
        /*0508*/ 	.word	index@(_Z35group_norm_nhwc_bwd_one_pass_kernelI11Fp16IOBf16WLi256ELi12ELi384EEv26Group_norm_nhwc_bwd_params)
        /*050c*/ 	.word	0x00000000


	//----- nvinfo : EIATTR_REGCOUNT
	.align		4
.L_255:
        /*0510*/ 	.byte	0x04, 0x2f
        /*0512*/ 	.short	(.L_257 - .L_256)
	.align		4
.L_256:
        /*0514*/ 	.word	index@(_Z35group_norm_nhwc_bwd_one_pass_kernelI11Fp16IOBf16WLi128ELi12ELi384EEv26Group_norm_nhwc_bwd_params)
        /*0518*/ 	.word	0x00000038


	//----- nvinfo : EIATTR_FRAME_SIZE
	.align		4
.L_257:
        /*051c*/ 	.byte	0x04, 0x11
        /*051e*/ 	.short	(.L_259 - .L_258)
	.align		4
.L_258:
        /*0520*/ 	.word	index@(_Z35group_norm_nhwc_bwd_one_pass_kernelI11Fp16IOBf16WLi128ELi12ELi384EEv26Group_norm_nhwc_bwd_params)
        /*0524*/ 	.word	0x00000000


	//----- nvinfo : EIATTR_REGCOUNT
	.align		4
.L_259:
        /*0528*/ 	.byte	0x04, 0x2f
        /*052a*/ 	.short	(.L_261 - .L_260)
	.align		4
.L_260:
        /*052c*/ 	.word	index@(_Z35group_norm_nhwc_bwd_one_pass_kernelI11Fp16IOBf16WLi64ELi12ELi384EEv26Group_norm_nhwc_bwd_params)
        /*0530*/ 	.word	0x00000028


	//----- nvinfo : EIATTR_FRAME_SIZE
	.align		4
.L_261:
        /*0534*/ 	.byte	0x04, 0x11
        /*0536*/ 	.short	(.L_263 - .L_262)
	.align		4
.L_262:
        /*0538*/ 	.word	index@(_Z35group_norm_nhwc_bwd_one_pass_kernelI11Fp16IOBf16WLi64ELi12ELi384EEv26Group_norm_nhwc_bwd_params)
        /*053c*/ 	.word	0x00000000


	//----- nvinfo : EIATTR_REGCOUNT
	.align		4
.L_263:
        /*0540*/ 	.byte	0x04, 0x2f
        /*0542*/ 	.short	(.L_265 - .L_264)
	.align		4
.L_264:
        /*0544*/ 	.word	index@(_Z35group_norm_nhwc_bwd_one_pass_kernelI11Fp16IOFp32WLi512ELi12ELi384EEv26Group_norm_nhwc_bwd_params)
        /*0548*/ 	.word	0x00000038


	//----- nvinfo : EIATTR_FRAME_SIZE
	.align		4
.L_265:
        /*054c*/ 	.byte	0x04, 0x11
        /*054e*/ 	.short	(.L_267 - .L_266)
	.align		4
.L_266:
        /*0550*/ 	.word	index@(_Z35group_norm_nhwc_bwd_one_pass_kernelI11Fp16IOFp32WLi512ELi12ELi384EEv26Group_norm_nhwc_bwd_params)
        /*0554*/ 	.word	0x00000000


	//----- nvinfo : EIATTR_REGCOUNT
	.align		4
.L_267:
        /*0558*/ 	.byte	0x04, 0x2f
        /*055a*/ 	.short	(.L_269 - .L_268)
	.align		4
.L_268:
        /*055c*/ 	.word	index@(_Z35group_norm_nhwc_bwd_one_pass_kernelI11Fp16IOFp32WLi256ELi12ELi384EEv26Group_norm_nhwc_bwd_params)
        /*0560*/ 	.word	0x00000038


	//----- nvinfo : EIATTR_FRAME_SIZE
	.align		4
.L_269:
        /*0564*/ 	.byte	0x04, 0x11
        /*0566*/ 	.short	(.L_271 - .L_270)
	.align		4
.L_270:
        /*0568*/ 	.word	index@(_Z35group_norm_nhwc_bwd_one_pass_kernelI11Fp16IOFp32WLi256ELi12ELi384EEv26Group_norm_nhwc_bwd_params)
        /*056c*/ 	.word	0x00000000


	//----- nvinfo : EIATTR_REGCOUNT
	.align		4
.L_271:
        /*0570*/ 	.byte	0x04, 0x2f
        /*0572*/ 	.short	(.L_273 - .L_272)
	.align		4
.L_272:
        /*0574*/ 	.word	index@(_Z35group_norm_nhwc_bwd_one_pass_kernelI11Fp16IOFp32WLi128ELi12ELi384EEv26Group_norm_nhwc_bwd_params)
        /*0578*/ 	.word	0x00000038


	//----- nvinfo : EIATTR_FRAME_SIZE
	.align		4
.L_273:
        /*057c*/ 	.byte	0x04, 0x11
        /*057e*/ 	.short	(.L_275 - .L_274)
	.align		4
.L_274:
        /*0580*/ 	.word	index@(_Z35group_norm_nhwc_bwd_one_pass_kernelI11Fp16IOFp32WLi128ELi12ELi384EEv26Group_norm_nhwc_bwd_params)
        /*0584*/ 	.word	0x00000000


	//----- nvinfo : EIATTR_REGCOUNT
	.align		4
.L_275:
        /*0588*/ 	.byte	0x04, 0x2f
        /*058a*/ 	.short	(.L_277 - .L_276)
	.align		4
.L_276:
        /*058c*/ 	.word	index@(_Z35group_norm_nhwc_bwd_one_pass_kernelI11Fp16IOFp32WLi64ELi12ELi384EEv26Group_norm_nhwc_bwd_params)
        /*0590*/ 	.word	0x00000028


	//----- nvinfo : EIATTR_FRAME_SIZE
	.align		4
.L_277:
        /*0594*/ 	.byte	0x04, 0x11
        /*0596*/ 	.short	(.L_279 - .L_278)
	.align		4
.L_278:
        /*0598*/ 	.word	index@(_Z35group_norm_nhwc_bwd_one_pass_kernelI11Fp16IOFp32WLi64ELi12ELi384EEv26Group_norm_nhwc_bwd_params)
        /*059c*/ 	.word	0x00000000


	//----- nvinfo : EIATTR_REGCOUNT
	.align		4
.L_279:
        /*05a0*/ 	.byte	0x04, 0x2f
        /*05a2*/ 	.short	(.L_281 - .L_280)
	.align		4
.L_280:
        /*05a4*/ 	.word	index@(_Z35group_norm_nhwc_bwd_one_pass_kernelI11Bf16IOFp16WLi512ELi12ELi384EEv26Group_norm_nhwc_bwd_params)
        /*05a8*/ 	.word	0x00000038


	//----- nvinfo : EIATTR_FRAME_SIZE
	.align		4
.L_281:
        /*05ac*/ 	.byte	0x04, 0x11
        /*05ae*/ 	.short	(.L_283 - .L_282)
	.align		4
.L_282:
        /*05b0*/ 	.word	index@(_Z35group_norm_nhwc_bwd_one_pass_kernelI11Bf16IOFp16WLi512ELi12ELi384EEv26Group_norm_nhwc_bwd_params)
        /*05b4*/ 	.word	0x00000000


	//----- nvinfo : EIATTR_REGCOUNT
	.align		4
.L_283:
        /*05b8*/ 	.byte	0x04, 0x2f
        /*05ba*/ 	.short	(.L_285 - .L_284)
	.align		4
.L_284:
        /*05bc*/ 	.word	index@(_Z35group_norm_nhwc_bwd_one_pass_kernelI11Bf16IOFp16WLi256ELi12ELi384EEv26Group_norm_nhwc_bwd_params)
        /*05c0*/ 	.word	0x00000038


	//----- nvinfo : EIATTR_FRAME_SIZE
	.align		4
.L_285:
        /*05c4*/ 	.byte	0x04, 0x11
        /*05c6*/ 	.short	(.L_287 - .L_286)
	.align		4
.L_286:
        /*05c8*/ 	.word	index@(_Z35group_norm_nhwc_bwd_one_pass_kernelI11Bf16IOFp16WLi256ELi12ELi384EEv26Group_norm_nhwc_bwd_params)
        /*05cc*/ 	.word	0x00000000


	//----- nvinfo : EIATTR_REGCOUNT
	.align		4
.L_287:
        /*05d0*/ 	.byte	0x04, 0x2f
        /*05d2*/ 	.short	(.L_289 - .L_288)
	.align		4
.L_288:
        /*05d4*/ 	.word	index@(_Z35group_norm_nhwc_bwd_one_pass_kernelI11Bf16IOFp16WLi128ELi12ELi384EEv26Group_norm_nhwc_bwd_params)
        /*05d8*/ 	.word	0x00000038


	//----- nvinfo : EIATTR_FRAME_SIZE
	.align		4
.L_289:
        /*05dc*/ 	.byte	0x04, 0x11
        /*05de*/ 	.short	(.L_291 - .L_290)
	.align		4
.L_290:
        /*05e0*/ 	.word	index@(_Z35group_norm_nhwc_bwd_one_pass_kernelI11Bf16IOFp16WLi128ELi12ELi384EEv26Group_norm_nhwc_bwd_params)
        /*05e4*/ 	.word	0x00000000


	//----- nvinfo : EIATTR_REGCOUNT
	.align		4
.L_291:
        /*05e8*/ 	.byte	0x04, 0x2f
        /*05ea*/ 	.short	(.L_293 - .L_292)
	.align		4
.L_292:
        /*05ec*/ 	.word	index@(_Z35group_norm_nhwc_bwd_one_pass_kernelI11Bf16IOFp16WLi64ELi12ELi384EEv26Group_norm_nhwc_bwd_params)
        /*05f0*/ 	.word	0x00000028


	//----- nvinfo : EIATTR_FRAME_SIZE
	.align		4
.L_293:
        /*05f4*/ 	.byte	0x04, 0x11
        /*05f6*/ 	.short	(.L_295 - .L_294)
	.align		4
.L_294:
        /*05f8*/ 	.word	index@(_Z35group_norm_nhwc_bwd_one_pass_kernelI11Bf16IOFp16WLi64ELi12ELi384EEv26Group_norm_nhwc_bwd_params)
        /*05fc*/ 	.word	0x00000000


	//----- nvinfo : EIATTR_REGCOUNT
	.align		4
.L_295:
        /*0600*/ 	.byte	0x04, 0x2f
        /*0602*/ 	.short	(.L_297 - .L_296)
	.align		4
.L_296:
        /*0604*/ 	.word	index@(_Z35group_norm_nhwc_bwd_one_pass_kernelI11Bf16IOBf16WLi512ELi12ELi384EEv26Group_norm_nhwc_bwd_params)
        /*0608*/ 	.word	0x00000038


	//----- nvinfo : EIATTR_FRAME_SIZE
	.align		4
.L_297:
        /*060c*/ 	.byte	0x04, 0x11
        /*060e*/ 	.short	(.L_299 - .L_298)
	.align		4
.L_298:
        /*0610*/ 	.word	index@(_Z35group_norm_nhwc_bwd_one_pass_kernelI11Bf16IOBf16WLi512ELi12ELi384EEv26Group_norm_nhwc_bwd_params)
        /*0614*/ 	.word	0x00000000


	//----- nvinfo : EIATTR_REGCOUNT
	.align		4
.L_299:
        /*0618*/ 	.byte	0x04, 0x2f
        /*061a*/ 	.short	(.L_301 - .L_300)
	.align		4
.L_300:
        /*061c*/ 	.word	index@(_Z35group_norm_nhwc_bwd_one_pass_kernelI11Bf16IOBf16WLi256ELi12ELi384EEv26Group_norm_nhwc_bwd_params)
        /*0620*/ 	.word	0x00000038


	//----- nvinfo : EIATTR_FRAME_SIZE
	.align		4
.L_301:
        /*0624*/ 	.byte	0x04, 0x11
        /*0626*/ 	.short	(.L_303 - .L_302)
	.align		4
.L_302:
        /*0628*/ 	.word	index@(_Z35group_norm_nhwc_bwd_one_pass_kernelI11Bf16IOBf16WLi256ELi12ELi384EEv26Group_norm_nhwc_bwd_params)
        /*062c*/ 	.word	0x00000000


	//----- nvinfo : EIATTR_REGCOUNT
	.align		4
.L_303:
        /*0630*/ 	.byte	0x04, 0x2f
        /*0632*/ 	.short	(.L_305 - .L_304)
	.align		4
.L_304:
        /*0634*/ 	.word	index@(_Z35group_norm_nhwc_bwd_one_pass_kernelI11Bf16IOBf16WLi128ELi12ELi384EEv26Group_norm_nhwc_bwd_params)
        /*0638*/ 	.word	0x00000038


	//----- nvinfo : EIATTR_FRAME_SIZE
	.align		4
.L_305:
        /*063c*/ 	.byte	0x04, 0x11
        /*063e*/ 	.short	(.L_307 - .L_306)
	.align		4
.L_306:
        /*0640*/ 	.word	index@(_Z35group_norm_nhwc_bwd_one_pass_kernelI11Bf16IOBf16WLi128ELi12ELi384EEv26Group_norm_nhwc_bwd_params)
        /*0644*/ 	.word	0x00000000


	//----- nvinfo : EIATTR_REGCOUNT
	.align		4
.L_307:
        /*0648*/ 	.byte	0x04, 0x2f
        /*064a*/ 	.short	(.L_309 - .L_308)
	.align		4
.L_308:
        /*064c*/ 	.word	index@(_Z35group_norm_nhwc_bwd_one_pass_kernelI11Bf16IOBf16WLi64ELi12ELi384EEv26Group_norm_nhwc_bwd_params)
        /*0650*/ 	.word	0x00000028


	//----- nvinfo : EIATTR_FRAME_SIZE
	.align		4
.L_309:
        /*0654*/ 	.byte	0x04, 0x11
        /*0656*/ 	.short	(.L_311 - .L_310)
	.align		4
.L_310:
        /*0658*/ 	.word	index@(_Z35group_norm_nhwc_bwd_one_pass_kernelI11Bf16IOBf16WLi64ELi12ELi384EEv26Group_norm_nhwc_bwd_params)
        /*065c*/ 	.word	0x00000000


	//----- nvinfo : EIATTR_REGCOUNT
	.align		4
.L_311:
        /*0660*/ 	.byte	0x04, 0x2f
        /*0662*/ 	.short	(.L_313 - .L_312)
	.align		4
.L_312:
        /*0664*/ 	.word	index@(_Z35group_norm_nhwc_bwd_one_pass_kernelI11Bf16IOFp32WLi512ELi12ELi384EEv26Group_norm_nhwc_bwd_params)
        /*0668*/ 	.word	0x00000038


	//----- nvinfo : EIATTR_FRAME_SIZE
	.align		4
.L_313:
        /*066c*/ 	.byte	0x04, 0x11
        /*066e*/ 	.short	(.L_315 - .L_314)
	.align		4
.L_314:
        /*0670*/ 	.word	index@(_Z35group_norm_nhwc_bwd_one_pass_kernelI11Bf16IOFp32WLi512ELi12ELi384EEv26Group_norm_nhwc_bwd_params)
        /*0674*/ 	.word	0x00000000


	//----- nvinfo : EIATTR_REGCOUNT
	.align		4
.L_315:
        /*0678*/ 	.byte	0x04, 0x2f
        /*067a*/ 	.short	(.L_317 - .L_316)
	.align		4
.L_316:
        /*067c*/ 	.word	index@(_Z35group_norm_nhwc_bwd_one_pass_kernelI11Bf16IOFp32WLi256ELi12ELi384EEv26Group_norm_nhwc_bwd_params)
        /*0680*/ 	.word	0x00000038


	//----- nvinfo : EIATTR_FRAME_SIZE
	.align		4
.L_317:
        /*0684*/ 	.byte	0x04, 0x11
        /*0686*/ 	.short	(.L_319 - .L_318)
	.align		4
.L_318:
        /*0688*/ 	.word	index@(_Z35group_norm_nhwc_bwd_one_pass_kernelI11Bf16IOFp32WLi256ELi12ELi384EEv26Group_norm_nhwc_bwd_params)
        /*068c*/ 	.word	0x00000000


	//----- nvinfo : EIATTR_REGCOUNT
	.align		4
.L_319:
        /*0690*/ 	.byte	0x04, 0x2f
        /*0692*/ 	.short	(.L_321 - .L_320)
	.align		4
.L_320:
        /*0694*/ 	.word	index@(_Z35group_norm_nhwc_bwd_one_pass_kernelI11Bf16IOFp32WLi128ELi12ELi384EEv26Group_norm_nhwc_bwd_params)
        /*0698*/ 	.word	0x00000038


	//----- nvinfo : EIATTR_FRAME_SIZE
	.align		4
.L_321:
        /*069c*/ 	.byte	0x04, 0x11
        /*069e*/ 	.short	(.L_323 - .L_322)
	.align		4
.L_322:
        /*06a0*/ 	.word	index@(_Z35group_norm_nhwc_bwd_one_pass_kernelI11Bf16IOFp32WLi128ELi12ELi384EEv26Group_norm_nhwc_bwd_params)
        /*06a4*/ 	.word	0x00000000


	//----- nvinfo : EIATTR_REGCOUNT
	.align		4
.L_323:
        /*06a8*/ 	.byte	0x04, 0x2f
        /*06aa*/ 	.short	(.L_325 - .L_324)
	.align		4
.L_324:
        /*06ac*/ 	.word	index@(_Z35group_norm_nhwc_bwd_one_pass_kernelI11Bf16IOFp32WLi64ELi12ELi384EEv26Group_norm_nhwc_bwd_params)
        /*06b0*/ 	.word	0x00000028


	//----- nvinfo : EIATTR_FRAME_SIZE
	.align		4
.L_325:
        /*06b4*/ 	.byte	0x04, 0x11
        /*06b6*/ 	.short	(.L_327 - .L_326)
	.align		4
.L_326:
        /*06b8*/ 	.word	index@(_Z35group_norm_nhwc_bwd_one_pass_kernelI11Bf16IOFp32WLi64ELi12ELi384EEv26Group_norm_nhwc_bwd_params)
        /*06bc*/ 	.word	0x00000000


	//----- nvinfo : EIATTR_REGCOUNT
	.align		4
.L_327:
        /*06c0*/ 	.byte	0x04, 0x2f
        /*06c2*/ 	.short	(.L_329 - .L_328)
	.align		4
.L_328:
        /*06c4*/ 	.word	index@(_ZN3cub18CUB_300001_SM_10306detail11EmptyKernelIvEEvv)
        /*06c8*/ 	.word	0x00000004


	//----- nvinfo : EIATTR_FRAME_SIZE
	.align		4
.L_329:
        /*06cc*/ 	.byte	0x04, 0x11
        /*06ce*/ 	.short	(.L_331 - .L_330)
	.align		4
.L_330:
        /*06d0*/ 	.word	index@(_ZN3cub18CUB_300001_SM_10306detail11EmptyKernelIvEEvv)
        /*06d4*/ 	.word	0x00000000


	//----- nvinfo : EIATTR_MIN_STACK_SIZE
	.align		4
.L_331:
        /*06d8*/ 	.byte	0x04, 0x12
        /*06da*/ 	.short	(.L_333 - .L_332)
	.align		4
.L_332:
        /*06dc*/ 	.word	index@(_ZN3cub18CUB_300001_SM_10306detail11EmptyKernelIvEEvv)
        /*06e0*/ 	.word	0x00000000


	//----- nvinfo : EIATTR_MIN_STACK_SIZE
	.align		4
.L_333:
        /*06e4*/ 	.byte	0x04, 0x12
        /*06e6*/ 	.short	(.L_335 - .L_334)
	.align		4
.L_334:
        /*06e8*/ 	.word	index@(_Z35group_norm_nhwc_bwd_one_pass_kernelI11Bf16IOFp32WLi64ELi12ELi384EEv26Group_norm_nhwc_bwd_params)
        /*06ec*/ 	.word	0x00000000


	//----- nvinfo : EIATTR_MIN_STACK_SIZE
	.align		4
.L_335:
        /*06f0*/ 	.byte	0x04, 0x12
        /*06f2*/ 	.short	(.L_337 - .L_336)
	.align		4
.L_336:
        /*06f4*/ 	.word	index@(_Z35group_norm_nhwc_bwd_one_pass_kernelI11Bf16IOFp32WLi128ELi12ELi384EEv26Group_norm_nhwc_bwd_params)
        /*06f8*/ 	.word	0x00000000


	//----- nvinfo : EIATTR_MIN_STACK_SIZE
	.align		4
.L_337:
        /*06fc*/ 	.byte	0x04, 0x12
        /*06fe*/ 	.short	(.L_339 - .L_338)
	.align		4
.L_338:
        /*0700*/ 	.word	index@(_Z35group_norm_nhwc_bwd_one_pass_kernelI11Bf16IOFp32WLi256ELi12ELi384EEv26Group_norm_nhwc_bwd_params)
        /*0704*/ 	.word	0x00000000


	//----- nvinfo : EIATTR_MIN_STACK_SIZE
	.align		4
.L_339:
        /*0708*/ 	.byte	0x04, 0x12
        /*070a*/ 	.short	(.L_341 - .L_340)
	.align		4
.L_340:
        /*070c*/ 	.word	index@(_Z35group_norm_nhwc_bwd_one_pass_kernelI11Bf16IOFp32WLi512ELi12ELi384EEv26Group_norm_nhwc_bwd_params)
        /*0710*/ 	.word	0x00000000


	//----- nvinfo : EIATTR_MIN_STACK_SIZE
	.align		4
.L_341:
        /*0714*/ 	.byte	0x04, 0x12
        /*0716*/ 	.short	(.L_343 - .L_342)
	.align		4
.L_342:
        /*0718*/ 	.word	index@(_Z35group_norm_nhwc_bwd_one_pass_kernelI11Bf16IOBf16WLi64ELi12ELi384EEv26Group_norm_nhwc_bwd_params)
        /*071c*/ 	.word	0x00000000


	//----- nvinfo : EIATTR_MIN_STACK_SIZE
	.align		4
.L_343:
        /*0720*/ 	.byte	0x04, 0x12
        /*0722*/ 	.short	(.L_345 - .L_344)
	.align		4
.L_344:
        /*0724*/ 	.word	index@(_Z35group_norm_nhwc_bwd_one_pass_kernelI11Bf16IOBf16WLi128ELi12ELi384EEv26Group_norm_nhwc_bwd_params)
        /*0728*/ 	.word	0x00000000


	//----- nvinfo : EIATTR_MIN_STACK_SIZE
	.align		4
.L_345:
        /*072c*/ 	.byte	0x04, 0x12
        /*072e*/ 	.short	(.L_347 - .L_346)
	.align		4
.L_346:
        /*0730*/ 	.word	index@(_Z35group_norm_nhwc_bwd_one_pass_kernelI11Bf16IOBf16WLi256ELi12ELi384EEv26Group_norm_nhwc_bwd_params)
        /*0734*/ 	.word	0x00000000


	//----- nvinfo : EIATTR_MIN_STACK_SIZE
	.align		4
.L_347:
        /*0738*/ 	.byte	0x04, 0x12
        /*073a*/ 	.short	(.L_349 - .L_348)
	.align		4
.L_348:
        /*073c*/ 	.word	index@(_Z35group_norm_nhwc_bwd_one_pass_kernelI11Bf16IOBf16WLi512ELi12ELi384EEv26Group_norm_nhwc_bwd_params)
        /*0740*/ 	.word	0x00000000


	//----- nvinfo : EIATTR_MIN_STACK_SIZE
	.align		4
.L_349:
        /*0744*/ 	.byte	0x04, 0x12
        /*0746*/ 	.short	(.L_351 - .L_350)
	.align		4
.L_350:
        /*0748*/ 	.word	index@(_Z35group_norm_nhwc_bwd_one_pass_kernelI11Bf16IOFp16WLi64ELi12ELi384EEv26Group_norm_nhwc_bwd_params)
        /*074c*/ 	.word	0x00000000


	//----- nvinfo : EIATTR_MIN_STACK_SIZE
	.align		4
.L_351:
        /*0750*/ 	.byte	0x04, 0x12
        /*0752*/ 	.short	(.L_353 - .L_352)
	.align		4
.L_352:
        /*0754*/ 	.word	index@(_Z35group_norm_nhwc_bwd_one_pass_kernelI11Bf16IOFp16WLi128ELi12ELi384EEv26Group_norm_nhwc_bwd_params)
        /*0758*/ 	.word	0x00000000


	//----- nvinfo : EIATTR_MIN_STACK_SIZE
	.align		4
.L_353:
        /*075c*/ 	.byte	0x04, 0x12
        /*075e*/ 	.short	(.L_355 - .L_354)
	.align		4
.L_354:
        /*0760*/ 	.word	index@(_Z35group_norm_nhwc_bwd_one_pass_kernelI11Bf16IOFp16WLi256ELi12ELi384EEv26Group_norm_nhwc_bwd_params)
        /*0764*/ 	.word	0x00000000


	//----- nvinfo : EIATTR_MIN_STACK_SIZE
	.align		4
.L_355:
        /*0768*/ 	.byte	0x04, 0x12
        /*076a*/ 	.short	(.L_357 - .L_356)
	.align		4
.L_356:
        /*076c*/ 	.word	index@(_Z35group_norm_nhwc_bwd_one_pass_kernelI11Bf16IOFp16WLi512ELi12ELi384EEv26Group_norm_nhwc_bwd_params)
        /*0770*/ 	.word	0x00000000


	//----- nvinfo : EIATTR_MIN_STACK_SIZE
	.align		4
.L_357:
        /*0774*/ 	.byte	0x04, 0x12
        /*0776*/ 	.short	(.L_359 - .L_358)
	.align		4
.L_358:
        /*0778*/ 	.word	index@(_Z35group_norm_nhwc_bwd_one_pass_kernelI11Fp16IOFp32WLi64ELi12ELi384EEv26Group_norm_nhwc_bwd_params)
        /*077c*/ 	.word	0x00000000


	//----- nvinfo : EIATTR_MIN_STACK_SIZE
	.align		4
.L_359:
        /*0780*/ 	.byte	0x04, 0x12
        /*0782*/ 	.short	(.L_361 - .L_360)
	.align		4
.L_360:
        /*0784*/ 	.word	index@(_Z35group_norm_nhwc_bwd_one_pass_kernelI11Fp16IOFp32WLi128ELi12ELi384EEv26Group_norm_nhwc_bwd_params)
        /*0788*/ 	.word	0x00000000


	//----- nvinfo : EIATTR_MIN_STACK_SIZE
	.align		4
.L_361:
        /*078c*/ 	.byte	0x04, 0x12
        /*078e*/ 	.short	(.L_363 - .L_362)
	.align		4
.L_362:
        /*0790*/ 	.word	index@(_Z35group_norm_nhwc_bwd_one_pass_kernelI11Fp16IOFp32WLi256ELi12ELi384EEv26Group_norm_nhwc_bwd_params)
        /*0794*/ 	.word	0x00000000


	//----- nvinfo : EIATTR_MIN_STACK_SIZE
	.align		4
.L_363:
        /*0798*/ 	.byte	0x04, 0x12
        /*079a*/ 	.short	(.L_365 - .L_364)
	.align		4
.L_364:
        /*079c*/ 	.word	index@(_Z35group_norm_nhwc_bwd_one_pass_kernelI11Fp16IOFp32WLi512ELi12ELi384EEv26Group_norm_nhwc_bwd_params)
        /*07a0*/ 	.word	0x00000000


	//----- nvinfo : EIATTR_MIN_STACK_SIZE
	.align		4
.L_365:
        /*07a4*/ 	.byte	0x04, 0x12
        /*07a6*/ 	.short	(.L_367 - .L_366)
	.align		4
.L_366:
        /*07a8*/ 	.word	index@(_Z35group_norm_nhwc_bwd_one_pass_kernelI11Fp16IOBf16WLi64ELi12ELi384EEv26Group_norm_nhwc_bwd_params)
        /*07ac*/ 	.word	0x00000000


	//----- nvinfo : EIATTR_MIN_STACK_SIZE
	.align		4
.L_367:
        /*07b0*/ 	.byte	0x04, 0x12
        /*07b2*/ 	.short	(.L_369 - .L_368)
	.align		4
.L_368:
        /*07b4*/ 	.word	index@(_Z35group_norm_nhwc_bwd_one_pass_kernelI11Fp16IOBf16WLi128ELi12ELi384EEv26Group_norm_nhwc_bwd_params)
        /*07b8*/ 	.word	0x00000000


	//----- nvinfo : EIATTR_MIN_STACK_SIZE
	.align		4
.L_369:
        /*07bc*/ 	.byte	0x04, 0x12
        /*07be*/ 	.short	(.L_371 - .L_370)
	.align		4
.L_370:
        /*07c0*/ 	.word	index@(_Z35group_norm_nhwc_bwd_one_pass_kernelI11Fp16IOBf16WLi256ELi12ELi384EEv26Group_norm_nhwc_bwd_params)
        /*07c4*/ 	.word	0x00000000


	//----- nvinfo : EIATTR_MIN_STACK_SIZE
	.align		4
.L_371:
        /*07c8*/ 	.byte	0x04, 0x12
        /*07ca*/ 	.short	(.L_373 - .L_372)
	.align		4
.L_372:
        /*07cc*/ 	.word	index@(_Z35group_norm_nhwc_bwd_one_pass_kernelI11Fp16IOBf16WLi512ELi12ELi384EEv26Group_norm_nhwc_bwd_params)
        /*07d0*/ 	.word	0x00000000


	//----- nvinfo : EIATTR_MIN_STACK_SIZE
	.align		4
.L_373:
        /*07d4*/ 	.byte	0x04, 0x12
        /*07d6*/ 	.short	(.L_375 - .L_374)
	.align		4
.L_374:
        /*07d8*/ 	.word	index@(_Z35group_norm_nhwc_bwd_one_pass_kernelI11Fp16IOFp16WLi64ELi12ELi384EEv26Group_norm_nhwc_bwd_params)
        /*07dc*/ 	.word	0x00000000


	//----- nvinfo : EIATTR_MIN_STACK_SIZE
	.align		4
.L_375:
        /*07e0*/ 	.byte	0x04, 0x12
        /*07e2*/ 	.short	(.L_377 - .L_376)
	.align		4
.L_376:
        /*07e4*/ 	.word	index@(_Z35group_norm_nhwc_bwd_one_pass_kernelI11Fp16IOFp16WLi128ELi12ELi384EEv26Group_norm_nhwc_bwd_params)
        /*07e8*/ 	.word	0x00000000


	//----- nvinfo : EIATTR_MIN_STACK_SIZE
	.align		4
.L_377:
        /*07ec*/ 	.byte	0x04, 0x12
        /*07ee*/ 	.short	(.L_379 - .L_378)
	.align		4
.L_378:
        /*07f0*/ 	.word	index@(_Z35group_norm_nhwc_bwd_one_pass_kernelI11Fp16IOFp16WLi256ELi12ELi384EEv26Group_norm_nhwc_bwd_params)
        /*07f4*/ 	.word	0x00000000


	//----- nvinfo : EIATTR_MIN_STACK_SIZE
	.align		4
.L_379:
        /*07f8*/ 	.byte	0x04, 0x12
        /*07fa*/ 	.short	(.L_381 - .L_380)
	.align		4
.L_380:
        /*07fc*/ 	.word	index@(_Z35group_norm_nhwc_bwd_one_pass_kernelI11Fp16IOFp16WLi512ELi12ELi384EEv26Group_norm_nhwc_bwd_params)
        /*0800*/ 	.word	0x00000000


	//----- nvinfo : EIATTR_MIN_STACK_SIZE
	.align		4
.L_381:
        /*0804*/ 	.byte	0x04, 0x12
        /*0806*/ 	.short	(.L_383 - .L_382)
	.align		4
.L_382:
        /*0808*/ 	.word	index@(_Z35group_norm_nhwc_bwd_one_pass_kernelI11Fp32IOFp32WLi64ELi12ELi384EEv26Group_norm_nhwc_bwd_params)
        /*080c*/ 	.word	0x00000000


	//----- nvinfo : EIATTR_MIN_STACK_SIZE
	.align		4
.L_383:
        /*0810*/ 	.byte	0x04, 0x12
        /*0812*/ 	.short	(.L_385 - .L_384)
	.align		4
.L_384:
        /*0814*/ 	.word	index@(_Z35group_norm_nhwc_bwd_one_pass_kernelI11Fp32IOFp32WLi128ELi12ELi384EEv26Group_norm_nhwc_bwd_params)
        /*0818*/ 	.word	0x00000000


	//----- nvinfo : EIATTR_MIN_STACK_SIZE
	.align		4
.L_385:
        /*081c*/ 	.byte	0x04, 0x12
        /*081e*/ 	.short	(.L_387 - .L_386)
	.align		4
.L_386:
        /*0820*/ 	.word	index@(_Z35group_norm_nhwc_bwd_one_pass_kernelI11Fp32IOFp32WLi256ELi12ELi384EEv26Group_norm_nhwc_bwd_params)
        /*0824*/ 	.word	0x00000000


	//----- nvinfo : EIATTR_MIN_STACK_SIZE
	.align		4
.L_387:
        /*0828*/ 	.byte	0x04, 0x12
        /*082a*/ 	.short	(.L_389 - .L_388)
	.align		4
.L_388:
        /*082c*/ 	.word	index@(_Z35group_norm_nhwc_bwd_one_pass_kernelI11Fp32IOFp32WLi512ELi12ELi384EEv26Group_norm_nhwc_bwd_params)
        /*0830*/ 	.word	0x00000000


	//----- nvinfo : EIATTR_MIN_STACK_SIZE
	.align		4
.L_389:
        /*0834*/ 	.byte	0x04, 0x12
        /*0836*/ 	.short	(.L_391 - .L_390)
	.align		4
.L_390:
        /*0838*/ 	.word	index@(_Z35group_norm_nhwc_bwd_one_pass_kernelI11Fp32IOBf16WLi64ELi12ELi384EEv26Group_norm_nhwc_bwd_params)
        /*083c*/ 	.word	0x00000000


	//----- nvinfo : EIATTR_MIN_STACK_SIZE
	.align		4
.L_391:
        /*0840*/ 	.byte	0x04, 0x12
        /*0842*/ 	.short	(.L_393 - .L_392)
	.align		4
.L_392:
        /*0844*/ 	.word	index@(_Z35group_norm_nhwc_bwd_one_pass_kernelI11Fp32IOBf16WLi128ELi12ELi384EEv26Group_norm_nhwc_bwd_params)
        /*0848*/ 	.word	0x00000000


	//----- nvinfo : EIATTR_MIN_STACK_SIZE
	.align		4
.L_393:
        /*084c*/ 	.byte	0x04, 0x12
        /*084e*/ 	.short	(.L_395 - .L_394)
	.align		4
.L_394:
        /*0850*/ 	.word	index@(_Z35group_norm_nhwc_bwd_one_pass_kernelI11Fp32IOBf16WLi256ELi12ELi384EEv26Group_norm_nhwc_bwd_params)
        /*0854*/ 	.word	0x00000000


	//----- nvinfo : EIATTR_MIN_STACK_SIZE
	.align		4
.L_395:
        /*0858*/ 	.byte	0x04, 0x12
        /*085a*/ 	.short	(.L_397 - .L_396)
	.align		4
.L_396:
        /*085c*/ 	.word	index@(_Z35group_norm_nhwc_bwd_one_pass_kernelI11Fp32IOBf16WLi512ELi12ELi384EEv26Group_norm_nhwc_bwd_params)
        /*0860*/ 	.word	0x00000000


	//----- nvinfo : EIATTR_MIN_STACK_SIZE
	.align		4
.L_397:
        /*0864*/ 	.byte	0x04, 0x12
        /*0866*/ 	.short	(.L_399 - .L_398)
	.align		4
.L_398:
        /*0868*/ 	.word	index@(_Z35group_norm_nhwc_bwd_one_pass_kernelI11Fp32IOFp16WLi64ELi12ELi384EEv26Group_norm_nhwc_bwd_params)
        /*086c*/ 	.word	0x00000000


	//----- nvinfo : EIATTR_MIN_STACK_SIZE
	.align		4
.L_399:
        /*0870*/ 	.byte	0x04, 0x12
        /*0872*/ 	.short	(.L_401 - .L_400)
	.align		4
.L_400:
        /*0874*/ 	.word	index@(_Z35group_norm_nhwc_bwd_one_pass_kernelI11Fp32IOFp16WLi128ELi12ELi384EEv26Group_norm_nhwc_bwd_params)
        /*0878*/ 	.word	0x00000000


	//----- nvinfo : EIATTR_MIN_STACK_SIZE
	.align		4
.L_401:
        /*087c*/ 	.byte	0x04, 0x12
        /*087e*/ 	.short	(.L_403 - .L_402)
	.align		4
.L_402:
        /*0880*/ 	.word	index@(_Z35group_norm_nhwc_bwd_one_pass_kernelI11Fp32IOFp16WLi256ELi12ELi384EEv26Group_norm_nhwc_bwd_params)
        /*0884*/ 	.word	0x00000000


	//----- nvinfo : EIATTR_MIN_STACK_SIZE
	.align		4
.L_403:
        /*0888*/ 	.byte	0x04, 0x12
        /*088a*/ 	.short	(.L_405 - .L_404)
	.align		4
.L_404:
        /*088c*/ 	.word	index@(_Z35group_norm_nhwc_bwd_one_pass_kernelI11Fp32IOFp16WLi512ELi12ELi384EEv26Group_norm_nhwc_bwd_params)
        /*0890*/ 	.word	0x00000000


	//----- nvinfo : EIATTR_MIN_STACK_SIZE
	.align		4
.L_405:
        /*0894*/ 	.byte	0x04, 0x12
        /*0896*/ 	.short	(.L_407 - .L_406)
	.align		4
.L_406:
        /*0898*/ 	.word	index@(_Z35group_norm_nhwc_fwd_one_pass_kernelI11Bf16IOFp32WLi64ELi12ELi384EEv26Group_norm_nhwc_fwd_params)
        /*089c*/ 	.word	0x00000000


	//----- nvinfo : EIATTR_MIN_STACK_SIZE
	.align		4
.L_407:
        /*08a0*/ 	.byte	0x04, 0x12
        /*08a2*/ 	.short	(.L_409 - .L_408)
	.align		4
.L_408:
        /*08a4*/ 	.word	index@(_Z35group_norm_nhwc_fwd_one_pass_kernelI11Bf16IOFp32WLi128ELi12ELi384EEv26Group_norm_nhwc_fwd_params)
        /*08a8*/ 	.word	0x00000000


	//----- nvinfo : EIATTR_MIN_STACK_SIZE
	.align		4
.L_409:
        /*08ac*/ 	.byte	0x04, 0x12
        /*08ae*/ 	.short	(.L_411 - .L_410)
	.align		4
.L_410:
        /*08b0*/ 	.word	index@(_Z35group_norm_nhwc_fwd_one_pass_kernelI11Bf16IOFp32WLi256ELi12ELi384EEv26Group_norm_nhwc_fwd_params)
        /*08b4*/ 	.word	0x00000000


	//----- nvinfo : EIATTR_MIN_STACK_SIZE
	.align		4
.L_411:
        /*08b8*/ 	.byte	0x04, 0x12
        /*08ba*/ 	.short	(.L_413 - .L_412)
	.align		4
.L_412:
        /*08bc*/ 	.word	index@(_Z35group_norm_nhwc_fwd_one_pass_kernelI11Bf16IOFp32WLi512ELi12ELi384EEv26Group_norm_nhwc_fwd_params)
        /*08c0*/ 	.word	0x00000000


	//----- nvinfo : EIATTR_MIN_STACK_SIZE
	.align		4
.L_413:
        /*08c4*/ 	.byte	0x04, 0x12
        /*08c6*/ 	.short	(.L_415 - .L_414)
	.align		4
.L_414:
        /*08c8*/ 	.word	index@(_Z35group_norm_nhwc_fwd_one_pass_kernelI11Bf16IOBf16WLi64ELi12ELi384EEv26Group_norm_nhwc_fwd_params)
        /*08cc*/ 	.word	0x00000000


	//----- nvinfo : EIATTR_MIN_STACK_SIZE
	.align		4
.L_415:
        /*08d0*/ 	.byte	0x04, 0x12
        /*08d2*/ 	.short	(.L_417 - .L_416)
	.align		4
.L_416:
        /*08d4*/ 	.word	index@(_Z35group_norm_nhwc_fwd_one_pass_kernelI11Bf16IOBf16WLi128ELi12ELi384EEv26Group_norm_nhwc_fwd_params)
        /*08d8*/ 	.word	0x00000000


	//----- nvinfo : EIATTR_MIN_STACK_SIZE
	.align		4
.L_417:
        /*08dc*/ 	.byte	0x04, 0x12
        /*08de*/ 	.short	(.L_419 - .L_418)
	.align		4
.L_418:
        /*08e0*/ 	.word	index@(_Z35group_norm_nhwc_fwd_one_pass_kernelI11Bf16IOBf16WLi256ELi12ELi384EEv26Group_norm_nhwc_fwd_params)
        /*08e4*/ 	.word	0x00000000


	//----- nvinfo : EIATTR_MIN_STACK_SIZE
	.align		4
.L_419:
        /*08e8*/ 	.byte	0x04, 0x12
        /*08ea*/ 	.short	(.L_421 - .L_420)
	.align		4
.L_420:
        /*08ec*/ 	.word	index@(_Z35group_norm_nhwc_fwd_one_pass_kernelI11Bf16IOBf16WLi512ELi12ELi384EEv26Group_norm_nhwc_fwd_params)
        /*08f0*/ 	.word	0x00000000


	//----- nvinfo : EIATTR_MIN_STACK_SIZE
	.align		4
.L_421:
        /*08f4*/ 	.byte	0x04, 0x12
        /*08f6*/ 	.short	(.L_423 - .L_422)
	.align		4
.L_422:
        /*08f8*/ 	.word	index@(_Z35group_norm_nhwc_fwd_one_pass_kernelI11Bf16IOFp16WLi64ELi12ELi384EEv26Group_norm_nhwc_fwd_params)
        /*08fc*/ 	.word	0x00000000


	//----- nvinfo : EIATTR_MIN_STACK_SIZE
	.align		4
.L_423:
        /*0900*/ 	.byte	0x04, 0x12
        /*0902*/ 	.short	(.L_425 - .L_424)
	.align		4
.L_424:
        /*0904*/ 	.word	index@(_Z35group_norm_nhwc_fwd_one_pass_kernelI11Bf16IOFp16WLi128ELi12ELi384EEv26Group_norm_nhwc_fwd_params)
        /*0908*/ 	.word	0x00000000


	//----- nvinfo : EIATTR_MIN_STACK_SIZE
	.align		4
.L_425:
        /*090c*/ 	.byte	0x04, 0x12
        /*090e*/ 	.short	(.L_427 - .L_426)
	.align		4
.L_426:
        /*0910*/ 	.word	index@(_Z35group_norm_nhwc_fwd_one_pass_kernelI11Bf16IOFp16WLi256ELi12ELi384EEv26Group_norm_nhwc_fwd_params)
        /*0914*/ 	.word	0x00000000


	//----- nvinfo : EIATTR_MIN_STACK_SIZE
	.align		4
.L_427:
        /*0918*/ 	.byte	0x04, 0x12
        /*091a*/ 	.short	(.L_429 - .L_428)
	.align		4
.L_428:
        /*091c*/ 	.word	index@(_Z35group_norm_nhwc_fwd_one_pass_kernelI11Bf16IOFp16WLi512ELi12ELi384EEv26Group_norm_nhwc_fwd_params)
        /*0920*/ 	.word	0x00000000


	//----- nvinfo : EIATTR_MIN_STACK_SIZE
	.align		4
.L_429:
        /*0924*/ 	.byte	0x04, 0x12
        /*0926*/ 	.short	(.L_431 - .L_430)
	.align		4
.L_430:
        /*0928*/ 	.word	index@(_Z35group_norm_nhwc_fwd_one_pass_kernelI11Fp16IOFp32WLi64ELi12ELi384EEv26Group_norm_nhwc_fwd_params)
        /*092c*/ 	.word	0x00000000


	//----- nvinfo : EIATTR_MIN_STACK_SIZE
	.align		4
.L_431:
        /*0930*/ 	.byte	0x04, 0x12
        /*0932*/ 	.short	(.L_433 - .L_432)
	.align		4
.L_432:
        /*0934*/ 	.word	index@(_Z35group_norm_nhwc_fwd_one_pass_kernelI11Fp16IOFp32WLi128ELi12ELi384EEv26Group_norm_nhwc_fwd_params)
        /*0938*/ 	.word	0x00000000


	//----- nvinfo : EIATTR_MIN_STACK_SIZE
	.align		4
.L_433:
        /*093c*/ 	.byte	0x04, 0x12
        /*093e*/ 	.short	(.L_435 - .L_434)
	.align		4
.L_434:
        /*0940*/ 	.word	index@(_Z35group_norm_nhwc_fwd_one_pass_kernelI11Fp16IOFp32WLi256ELi12ELi384EEv26Group_norm_nhwc_fwd_params)
        /*0944*/ 	.word	0x00000000


	//----- nvinfo : EIATTR_MIN_STACK_SIZE
	.align		4
.L_435:
        /*0948*/ 	.byte	0x04, 0x12
        /*094a*/ 	.short	(.L_437 - .L_436)
	.align		4
.L_436:
        /*094c*/ 	.word	index@(_Z35group_norm_nhwc_fwd_one_pass_kernelI11Fp16IOFp32WLi512ELi12ELi384EEv26Group_norm_nhwc_fwd_params)
        /*0950*/ 	.word	0x00000000


	//----- nvinfo : EIATTR_MIN_STACK_SIZE
	.align		4
.L_437:
        /*0954*/ 	.byte	0x04, 0x12
        /*0956*/ 	.short	(.L_439 - .L_438)
	.align		4
.L_438:
        /*0958*/ 	.word	index@(_Z35group_norm_nhwc_fwd_one_pass_kernelI11Fp16IOBf16WLi64ELi12ELi384EEv26Group_norm_nhwc_fwd_params)
        /*095c*/ 	.word	0x00000000


	//----- nvinfo : EIATTR_MIN_STACK_SIZE
	.align		4
.L_439:
        /*0960*/ 	.byte	0x04, 0x12
        /*0962*/ 	.short	(.L_441 - .L_440)
	.align		4
.L_440:
        /*0964*/ 	.word	index@(_Z35group_norm_nhwc_fwd_one_pass_kernelI11Fp16IOBf16WLi128ELi12ELi384EEv26Group_norm_nhwc_fwd_params)
        /*0968*/ 	.word	0x00000000


	//----- nvinfo : EIATTR_MIN_STACK_SIZE
	.align		4
.L_441:
        /*096c*/ 	.byte	0x04, 0x12
        /*096e*/ 	.short	(.L_443 - .L_442)
	.align		4
.L_442:
        /*0970*/ 	.word	index@(_Z35group_norm_nhwc_fwd_one_pass_kernelI11Fp16IOBf16WLi256ELi12ELi384EEv26Group_norm_nhwc_fwd_params)
        /*0974*/ 	.word	0x00000000


	//----- nvinfo : EIATTR_MIN_STACK_SIZE
	.align		4
.L_443:
        /*0978*/ 	.byte	0x04, 0x12
        /*097a*/ 	.short	(.L_445 - .L_444)
	.align		4
.L_444:
        /*097c*/ 	.word	index@(_Z35group_norm_nhwc_fwd_one_pass_kernelI11Fp16IOBf16WLi512ELi12ELi384EEv26Group_norm_nhwc_fwd_params)
        /*0980*/ 	.word	0x00000000


	//----- nvinfo : EIATTR_MIN_STACK_SIZE
	.align		4
.L_445:
        /*0984*/ 	.byte	0x04, 0x12
        /*0986*/ 	.short	(.L_447 - .L_446)
	.align		4
.L_446:
        /*0988*/ 	.word	index@(_Z35group_norm_nhwc_fwd_one_pass_kernelI11Fp16IOFp16WLi64ELi12ELi384EEv26Group_norm_nhwc_fwd_params)
        /*098c*/ 	.word	0x00000000


	//----- nvinfo : EIATTR_MIN_STACK_SIZE
	.align		4
.L_447:
        /*0990*/ 	.byte	0x04, 0x12
        /*0992*/ 	.short	(.L_449 - .L_448)
	.align		4
.L_448:
        /*0994*/ 	.word	index@(_Z35group_norm_nhwc_fwd_one_pass_kernelI11Fp16IOFp16WLi128ELi12ELi384EEv26Group_norm_nhwc_fwd_params)
        /*0998*/ 	.word	0x00000000


	//----- nvinfo : EIATTR_MIN_STACK_SIZE
	.align		4
.L_449:
        /*099c*/ 	.byte	0x04, 0x12
        /*099e*/ 	.short	(.L_451 - .L_450)
	.align		4
.L_450:
        /*09a0*/ 	.word	index@(_Z35group_norm_nhwc_fwd_one_pass_kernelI11Fp16IOFp16WLi256ELi12ELi384EEv26Group_norm_nhwc_fwd_params)
        /*09a4*/ 	.word	0x00000000


	//----- nvinfo : EIATTR_MIN_STACK_SIZE
	.align		4
.L_451:
        /*09a8*/ 	.byte	0x04, 0x12
        /*09aa*/ 	.short	(.L_453 - .L_452)
	.align		4
.L_452:
        /*09ac*/ 	.word	index@(_Z35group_norm_nhwc_fwd_one_pass_kernelI11Fp16IOFp16WLi512ELi12ELi384EEv26Group_norm_nhwc_fwd_params)
        /*09b0*/ 	.word	0x00000000


	//----- nvinfo : EIATTR_MIN_STACK_SIZE
	.align		4
.L_453:
        /*09b4*/ 	.byte	0x04, 0x12
        /*09b6*/ 	.short	(.L_455 - .L_454)
	.align		4
.L_454:
        /*09b8*/ 	.word	index@(_Z35group_norm_nhwc_fwd_one_pass_kernelI11Fp32IOFp32WLi64ELi12ELi384EEv26Group_norm_nhwc_fwd_params)
        /*09bc*/ 	.word	0x00000000


	//----- nvinfo : EIATTR_MIN_STACK_SIZE
	.align		4
.L_455:
        /*09c0*/ 	.byte	0x04, 0x12
        /*09c2*/ 	.short	(.L_457 - .L_456)
	.align		4
.L_456:
        /*09c4*/ 	.word	index@(_Z35group_norm_nhwc_fwd_one_pass_kernelI11Fp32IOFp32WLi128ELi12ELi384EEv26Group_norm_nhwc_fwd_params)
        /*09c8*/ 	.word	0x00000000


	//----- nvinfo : EIATTR_MIN_STACK_SIZE
	.align		4
.L_457:
        /*09cc*/ 	.byte	0x04, 0x12
        /*09ce*/ 	.short	(.L_459 - .L_458)
	.align		4
.L_458:
        /*09d0*/ 	.word	index@(_Z35group_norm_nhwc_fwd_one_pass_kernelI11Fp32IOFp32WLi256ELi12ELi384EEv26Group_norm_nhwc_fwd_params)
        /*09d4*/ 	.word	0x00000000


	//----- nvinfo : EIATTR_MIN_STACK_SIZE
	.align		4
.L_459:
        /*09d8*/ 	.byte	0x04, 0x12
        /*09da*/ 	.short	(.L_461 - .L_460)
	.align		4
.L_460:
        /*09dc*/ 	.word	index@(_Z35group_norm_nhwc_fwd_one_pass_kernelI11Fp32IOFp32WLi512ELi12ELi384EEv26Group_norm_nhwc_fwd_params)
        /*09e0*/ 	.word	0x00000000


	//----- nvinfo : EIATTR_MIN_STACK_SIZE
	.align		4
.L_461:
        /*09e4*/ 	.byte	0x04, 0x12
        /*09e6*/ 	.short	(.L_463 - .L_462)
	.align		4
.L_462:
        /*09e8*/ 	.word	index@(_Z35group_norm_nhwc_fwd_one_pass_kernelI11Fp32IOBf16WLi64ELi12ELi384EEv26Group_norm_nhwc_fwd_params)
        /*09ec*/ 	.word	0x00000000


	//----- nvinfo : EIATTR_MIN_STACK_SIZE
	.align		4
.L_463:
        /*09f0*/ 	.byte	0x04, 0x12
        /*09f2*/ 	.short	(.L_465 - .L_464)
	.align		4
.L_464:
        /*09f4*/ 	.word	index@(_Z35group_norm_nhwc_fwd_one_pass_kernelI11Fp32IOBf16WLi128ELi12ELi384EEv26Group_norm_nhwc_fwd_params)
        /*09f8*/ 	.word	0x00000000


	//----- nvinfo : EIATTR_MIN_STACK_SIZE
	.align		4
.L_465:
        /*09fc*/ 	.byte	0x04, 0x12
        /*09fe*/ 	.short	(.L_467 - .L_466)
	.align		4
.L_466:
        /*0a00*/ 	.word	index@(_Z35group_norm_nhwc_fwd_one_pass_kernelI11Fp32IOBf16WLi256ELi12ELi384EEv26Group_norm_nhwc_fwd_params)
        /*0a04*/ 	.word	0x00000000


	//----- nvinfo : EIATTR_MIN_STACK_SIZE
	.align		4
.L_467:
        /*0a08*/ 	.byte	0x04, 0x12
        /*0a0a*/ 	.short	(.L_469 - .L_468)
	.align		4
.L_468:
        /*0a0c*/ 	.word	index@(_Z35group_norm_nhwc_fwd_one_pass_kernelI11Fp32IOBf16WLi512ELi12ELi384EEv26Group_norm_nhwc_fwd_params)
        /*0a10*/ 	.word	0x00000000


	//----- nvinfo : EIATTR_MIN_STACK_SIZE
	.align		4
.L_469:
        /*0a14*/ 	.byte	0x04, 0x12
        /*0a16*/ 	.short	(.L_471 - .L_470)
	.align		4
.L_470:
        /*0a18*/ 	.word	index@(_Z35group_norm_nhwc_fwd_one_pass_kernelI11Fp32IOFp16WLi64ELi12ELi384EEv26Group_norm_nhwc_fwd_params)
        /*0a1c*/ 	.word	0x00000000


	//----- nvinfo : EIATTR_MIN_STACK_SIZE
	.align		4
.L_471:
        /*0a20*/ 	.byte	0x04, 0x12
        /*0a22*/ 	.short	(.L_473 - .L_472)
	.align		4
.L_472:
        /*0a24*/ 	.word	index@(_Z35group_norm_nhwc_fwd_one_pass_kernelI11Fp32IOFp16WLi128ELi12ELi384EEv26Group_norm_nhwc_fwd_params)
        /*0a28*/ 	.word	0x00000000


	//----- nvinfo : EIATTR_MIN_STACK_SIZE
	.align		4
.L_473:
        /*0a2c*/ 	.byte	0x04, 0x12
        /*0a2e*/ 	.short	(.L_475 - .L_474)
	.align		4
.L_474:
        /*0a30*/ 	.word	index@(_Z35group_norm_nhwc_fwd_one_pass_kernelI11Fp32IOFp16WLi256ELi12ELi384EEv26Group_norm_nhwc_fwd_params)
        /*0a34*/ 	.word	0x00000000


	//----- nvinfo : EIATTR_MIN_STACK_SIZE
	.align		4
.L_475:
        /*0a38*/ 	.byte	0x04, 0x12
        /*0a3a*/ 	.short	(.L_477 - .L_476)
	.align		4
.L_476:
        /*0a3c*/ 	.word	index@(_Z35group_norm_nhwc_fwd_one_pass_kernelI11Fp32IOFp16WLi512ELi12ELi384EEv26Group_norm_nhwc_fwd_params)
        /*0a40*/ 	.word	0x00000000
.L_477:


//--------------------- .nv.compat                --------------------------
	.section	.nv.compat,"",@"SHT_CUDA_COMPAT_INFO"
	.align	4
        /*0000*/ 	.byte	0x02, 0x09, 0x01, 0x00, 0x02, 0x02, 0x01, 0x00, 0x02, 0x05, 0x05, 0x00, 0x03, 0x07, 0x01, 0x01
        /*0010*/ 	.byte	0x02, 0x03, 0x00, 0x00, 0x02, 0x06, 0x01, 0x00, 0x04, 0x0b, 0x08, 0x00, 0x00, 0x00, 0x00, 0x00
        /*0020*/ 	.byte	0x00, 0x00, 0x00, 0x00


//--------------------- .nv.info._ZN3cub18CUB_300001_SM_10306detail11EmptyKernelIvEEvv --------------------------
	.section	.nv.info._ZN3cub18CUB_300001_SM_10306detail11EmptyKernelIvEEvv,"",@"SHT_CUDA_INFO"
	.sectionflags	@""
	.align	4


	//----- nvinfo : EIATTR_CUDA_API_VERSION
	.align		4
        /*0000*/ 	.byte	0x04, 0x37
        /*0002*/ 	.short	(.L_479 - .L_478)
.L_478:
        /*0004*/ 	.word	0x00000082


	//----- nvinfo : EIATTR_SPARSE_MMA_MASK
	.align		4
.L_479:
        /*0008*/ 	.byte	0x03, 0x50
        /*000a*/ 	.short	0x0000


	//----- nvinfo : EIATTR_MAXREG_COUNT
	.align		4
        /*000c*/ 	.byte	0x03, 0x1b
        /*000e*/ 	.short	0x00ff


	//----- nvinfo : EIATTR_MERCURY_ISA_VERSION
	.align		4
        /*0010*/ 	.byte	0x03, 0x5f
        /*0012*/ 	.short	0x0101


	//----- nvinfo : EIATTR_VRC_CTA_INIT_COUNT
	.align		4
        /*0014*/ 	.byte	0x02, 0x4a
	.zero		1
	.zero		1


	//----- nvinfo : EIATTR_EXIT_INSTR_OFFSETS
	.align		4
        /*0018*/ 	.byte	0x04, 0x1c
        /*001a*/ 	.short	(.L_481 - .L_480)


	//   ....[0]....
.L_480:
        /*001c*/ 	.word	0x00000010


	//----- nvinfo : EIATTR_SW_WAR
	.align		4
.L_481:
        /*0020*/ 	.byte	0x04, 0x36
        /*0022*/ 	.short	(.L_483 - .L_482)
.L_482:
        /*0024*/ 	.word	0x00000008
.L_483:


//--------------------- .nv.info._Z35group_norm_nhwc_bwd_one_pass_kernelI11Bf16IOFp32WLi64ELi12ELi384EEv26Group_norm_nhwc_bwd_params --------------------------
	.section	.nv.info._Z35group_norm_nhwc_bwd_one_pass_kernelI11Bf16IOFp32WLi64ELi12ELi384EEv26Group_norm_nhwc_bwd_params,"",@"SHT_CUDA_INFO"
	.sectionflags	@""
	.align	4


	//----- nvinfo : EIATTR_CUDA_API_VERSION
	.align		4
        /*0000*/ 	.byte	0x04, 0x37
        /*0002*/ 	.short	(.L_485 - .L_484)
.L_484:
        /*0004*/ 	.word	0x00000082


	//----- nvinfo : EIATTR_KPARAM_INFO
	.align		4
.L_485:
        /*0008*/ 	.byte	0x04, 0x17
        /*000a*/ 	.short	(.L_487 - .L_486)
.L_486:
        /*000c*/ 	.word	0x00000000
        /*0010*/ 	.short	0x0000
        /*0012*/ 	.short	0x0000
        /*0014*/ 	.byte	0x00, 0xf0, 0xe1, 0x02


	//----- nvinfo : EIATTR_SPARSE_MMA_MASK
	.align		4
.L_487:
        /*0018*/ 	.byte	0x03, 0x50
        /*001a*/ 	.short	0x0000


	//----- nvinfo : EIATTR_MAXREG_COUNT
	.align		4
        /*001c*/ 	.byte	0x03, 0x1b
        /*001e*/ 	.short	0x00a8


	//----- nvinfo : EIATTR_NUM_BARRIERS
	.align		4
        /*0020*/ 	.byte	0x02, 0x4c
        /*0022*/ 	.byte	0x01
	.zero		1


	//----- nvinfo : EIATTR_MERCURY_ISA_VERSION
	.align		4
        /*0024*/ 	.byte	0x03, 0x5f
        /*0026*/ 	.short	0x0101


	//----- nvinfo : EIATTR_INT_WARP_WIDE_INSTR_OFFSETS
	.align		4
        /*0028*/ 	.byte	0x04, 0x31
        /*002a*/ 	.short	(.L_489 - .L_488)


	//   ....[0]....
.L_488:
        /*002c*/ 	.word	0x00000c70


	//----- nvinfo : EIATTR_COOP_GROUP_MASK_REGIDS
	.align		4
.L_489:
        /*0030*/ 	.byte	0x04, 0x29
        /*0032*/ 	.short	(.L_491 - .L_490)


	//   ....[0]....
.L_490:
        /*0034*/ 	.word	0xffffffff


	//   ....[1]....
        /*0038*/ 	.word	0xffffffff


	//   ....[2]....
        /*003c*/ 	.word	0xffffffff


	//   ....[3]....
        /*0040*/ 	.word	0xffffffff


	//   ....[4]....
        /*0044*/ 	.word	0xffffffff


	//   ....[5]....
        /*0048*/ 	.word	0xffffffff


	//   ....[6]....
        /*004c*/ 	.word	0xffffffff


	//   ....[7]....
        /*0050*/ 	.word	0xffffffff


	//   ....[8]....
        /*0054*/ 	.word	0xffffffff


	//   ....[9]....
        /*0058*/ 	.word	0xffffffff


	//----- nvinfo : EIATTR_COOP_GROUP_INSTR_OFFSETS
	.align		4
.L_491:
        /*005c*/ 	.byte	0x04, 0x28
        /*005e*/ 	.short	(.L_493 - .L_492)


	//   ....[0]....
.L_492:
        /*0060*/ 	.word	0x00000a30


	//   ....[1]....
        /*0064*/ 	.word	0x00000a60


	//   ....[2]....
        /*0068*/ 	.word	0x00000ab0


	//   ....[3]....
        /*006c*/ 	.word	0x00000ad0


	//   ....[4]....
        /*0070*/ 	.word	0x00000b00


	//   ....[5]....
        /*0074*/ 	.word	0x00000b20


	//   ....[6]....
        /*0078*/ 	.word	0x00000b50


	//   ....[7]....
        /*007c*/ 	.word	0x00000b90


	//   ....[8]....
        /*0080*/ 	.word	0x00000c10


	//   ....[9]....
        /*0084*/ 	.word	0x00000c20


	//----- nvinfo : EIATTR_VRC_CTA_INIT_COUNT
	.align		4
.L_493:
        /*0088*/ 	.byte	0x02, 0x4a
	.zero		1
	.zero		1


	//----- nvinfo : EIATTR_EXIT_INSTR_OFFSETS
	.align		4
        /*008c*/ 	.byte	0x04, 0x1c
        /*008e*/ 	.short	(.L_495 - .L_494)


	//   ....[0]....
.L_494:
        /*0090*/ 	.word	0x000033d0


	//   ....[1]....
        /*0094*/ 	.word	0x00003510


	//   ....[2]....
        /*0098*/ 	.word	0x00003b80


	//   ....[3]....
        /*009c*/ 	.word	0x00004160


	//----- nvinfo : EIATTR_MAX_THREADS
	.align		4
.L_495:
        /*00a0*/ 	.byte	0x04, 0x05
        /*00a2*/ 	.short	(.L_497 - .L_496)
.L_496:
        /*00a4*/ 	.word	0x00000180
        /*00a8*/ 	.word	0x00000001
        /*00ac*/ 	.word	0x00000001


	//----- nvinfo : EIATTR_CRS_STACK_SIZE
	.align		4
.L_497:
        /*00b0*/ 	.byte	0x04, 0x1e
        /*00b2*/ 	.short	(.L_499 - .L_498)
.L_498:
        /*00b4*/ 	.word	0x00000000


	//----- nvinfo : EIATTR_CBANK_PARAM_SIZE
	.align		4
.L_499:
        /*00b8*/ 	.byte	0x03, 0x19
        /*00ba*/ 	.short	0x00b8


	//----- nvinfo : EIATTR_PARAM_CBANK
	.align		4
        /*00bc*/ 	.byte	0x04, 0x0a
        /*00be*/ 	.short	(.L_501 - .L_500)
	.align		4
.L_500:
        /*00c0*/ 	.word	index@(.nv.constant0._Z35group_norm_nhwc_bwd_one_pass_kernelI11Bf16IOFp32WLi64ELi12ELi384EEv26Group_norm_nhwc_bwd_params)
        /*00c4*/ 	.short	0x0380
        /*00c6*/ 	.short	0x00b8


	//----- nvinfo : EIATTR_SW_WAR
	.align		4
.L_501:
        /*00c8*/ 	.byte	0x04, 0x36
        /*00ca*/ 	.short	(.L_503 - .L_502)
.L_502:
        /*00cc*/ 	.word	0x00000008
.L_503:


//--------------------- .nv.info._Z35group_norm_nhwc_bwd_one_pass_kernelI11Bf16IOFp32WLi128ELi12ELi384EEv26Group_norm_nhwc_bwd_params --------------------------
	.section	.nv.info._Z35group_norm_nhwc_bwd_one_pass_kernelI11Bf16IOFp32WLi128ELi12ELi384EEv26Group_norm_nhwc_bwd_params,"",@"SHT_CUDA_INFO"
	.sectionflags	@""
	.align	4


	//----- nvinfo : EIATTR_CUDA_API_VERSION
	.align		4
        /*0000*/ 	.byte	0x04, 0x37
        /*0002*/ 	.short	(.L_505 - .L_504)
.L_504:
        /*0004*/ 	.word	0x00000082


	//----- nvinfo : EIATTR_KPARAM_INFO
	.align		4
.L_505:
        /*0008*/ 	.byte	0x04, 0x17
        /*000a*/ 	.short	(.L_507 - .L_506)
.L_506:
        /*000c*/ 	.word	0x00000000
        /*0010*/ 	.short	0x0000
        /*0012*/ 	.short	0x0000
        /*0014*/ 	.byte	0x00, 0xf0, 0xe1, 0x02


	//----- nvinfo : EIATTR_SPARSE_MMA_MASK
	.align		4
.L_507:
        /*0018*/ 	.byte	0x03, 0x50
        /*001a*/ 	.short	0x0000


	//----- nvinfo : EIATTR_MAXREG_COUNT
	.align		4
        /*001c*/ 	.byte	0x03, 0x1b
        /*001e*/ 	.short	0x00a8


	//----- nvinfo : EIATTR_NUM_BARRIERS
	.align		4
        /*0020*/ 	.byte	0x02, 0x4c
        /*0022*/ 	.byte	0x01
	.zero		1


	//----- nvinfo : EIATTR_MERCURY_ISA_VERSION
	.align		4
        /*0024*/ 	.byte	0x03, 0x5f
        /*0026*/ 	.short	0x0101


	//----- nvinfo : EIATTR_COOP_GROUP_MASK_REGIDS
	.align		4
        /*0028*/ 	.byte	0x04, 0x29
        /*002a*/ 	.short	(.L_509 - .L_508)


	//   ....[0]....
.L_508:
        /*002c*/ 	.word	0xffffffff


	//   ....[1]....
        /*0030*/ 	.word	0xffffffff


	//   ....[2]....
        /*0034*/ 	.word	0xffffffff


	//   ....[3]....
        /*0038*/ 	.word	0xffffffff


	//   ....[4]....
        /*003c*/ 	.word	0xffffffff


	//   ....[5]....
        /*0040*/ 	.word	0xffffffff


	//   ....[6]....
        /*0044*/ 	.word	0xffffffff


	//   ....[7]....
        /*0048*/ 	.word	0xffffffff


	//   ....[8]....
        /*004c*/ 	.word	0xffffffff


	//   ....[9]....
        /*0050*/ 	.word	0xffffffff


	//----- nvinfo : EIATTR_COOP_GROUP_INSTR_OFFSETS
	.align		4
.L_509:
        /*0054*/ 	.byte	0x04, 0x28
        /*0056*/ 	.short	(.L_511 - .L_510)


	//   ....[0]....
.L_510:
        /*0058*/ 	.word	0x00001060


	//   ....[1]....
        /*005c*/ 	.word	0x000010a0


	//   ....[2]....
        /*0060*/ 	.word	0x00001130


	//   ....[3]....
        /*0064*/ 	.word	0x00001160


	//   ....[4]....
        /*0068*/ 	.word	0x000011a0


	//   ....[5]....
        /*006c*/ 	.word	0x000011c0


	//   ....[6]....
        /*0070*/ 	.word	0x000011f0


	//   ....[7]....
        /*0074*/ 	.word	0x00001210


	//   ....[8]....
        /*0078*/ 	.word	0x00001260


	//   ....[9]....
        /*007c*/ 	.word	0x00001270


	//----- nvinfo : EIATTR_VRC_CTA_INIT_COUNT
	.align		4
.L_511:
        /*0080*/ 	.byte	0x02, 0x4a
	.zero		1
	.zero		1


	//----- nvinfo : EIATTR_EXIT_INSTR_OFFSETS
	.align		4
        /*0084*/ 	.byte	0x04, 0x1c
        /*0086*/ 	.short	(.L_513 - .L_512)


	//   ....[0]....
.L_512:
        /*0088*/ 	.word	0x00003ec0


	//   ....[1]....
        /*008c*/ 	.word	0x00003ff0


	//   ....[2]....
        /*0090*/ 	.word	0x000045e0


	//   ....[3]....
        /*0094*/ 	.word	0x00004b90


	//----- nvinfo : EIATTR_MAX_THREADS
	.align		4
.L_513:
        /*0098*/ 	.byte	0x04, 0x05
        /*009a*/ 	.short	(.L_515 - .L_514)
.L_514:
        /*009c*/ 	.word	0x00000180
        /*00a0*/ 	.word	0x00000001
        /*00a4*/ 	.word	0x00000001


	//----- nvinfo : EIATTR_CRS_STACK_SIZE
	.align		4
.L_515:
        /*00a8*/ 	.byte	0x04, 0x1e
        /*00aa*/ 	.short	(.L_517 - .L_516)
.L_516:
        /*00ac*/ 	.word	0x00000000


	//----- nvinfo : EIATTR_CBANK_PARAM_SIZE
	.align		4
.L_517:
        /*00b0*/ 	.byte	0x03, 0x19
        /*00b2*/ 	.short	0x00b8


	//----- nvinfo : EIATTR_PARAM_CBANK
	.align		4
        /*00b4*/ 	.byte	0x04, 0x0a
        /*00b6*/ 	.short	(.L_519 - .L_518)
	.align		4
.L_518:
        /*00b8*/ 	.word	index@(.nv.constant0._Z35group_norm_nhwc_bwd_one_pass_kernelI11Bf16IOFp32WLi128ELi12ELi384EEv26Group_norm_nhwc_bwd_params)
        /*00bc*/ 	.short	0x0380
        /*00be*/ 	.short	0x00b8


	//----- nvinfo : EIATTR_SW_WAR
	.align		4
.L_519:
        /*00c0*/ 	.byte	0x04, 0x36
        /*00c2*/ 	.short	(.L_521 - .L_520)
.L_520:
        /*00c4*/ 	.word	0x00000008
.L_521:


//--------------------- .nv.info._Z35group_norm_nhwc_bwd_one_pass_kernelI11Bf16IOFp32WLi256ELi12ELi384EEv26Group_norm_nhwc_bwd_params --------------------------
	.section	.nv.info._Z35group_norm_nhwc_bwd_one_pass_kernelI11Bf16IOFp32WLi256ELi12ELi384EEv26Group_norm_nhwc_bwd_params,"",@"SHT_CUDA_INFO"
	.sectionflags	@""
	.align	4


	//----- nvinfo : EIATTR_CUDA_API_VERSION
	.align		4
        /*0000*/ 	.byte	0x04, 0x37
        /*0002*/ 	.short	(.L_523 - .L_522)
.L_522:
        /*0004*/ 	.word	0x00000082


	//----- nvinfo : EIATTR_KPARAM_INFO
	.align		4
.L_523:
        /*0008*/ 	.byte	0x04, 0x17
        /*000a*/ 	.short	(.L_525 - .L_524)
.L_524:
        /*000c*/ 	.word	0x00000000
        /*0010*/ 	.short	0x0000
        /*0012*/ 	.short	0x0000
        /*0014*/ 	.byte	0x00, 0xf0, 0xe1, 0x02


	//----- nvinfo : EIATTR_SPARSE_MMA_MASK
	.align		4
.L_525:
        /*0018*/ 	.byte	0x03, 0x50
        /*001a*/ 	.short	0x0000


	//----- nvinfo : EIATTR_MAXREG_COUNT
	.align		4
        /*001c*/ 	.byte	0x03, 0x1b
        /*001e*/ 	.short	0x00a8


	//----- nvinfo : EIATTR_NUM_BARRIERS
	.align		4
        /*0020*/ 	.byte	0x02, 0x4c
        /*0022*/ 	.byte	0x01
	.zero		1


	//----- nvinfo : EIATTR_MERCURY_ISA_VERSION
	.align		4
        /*0024*/ 	.byte	0x03, 0x5f
        /*0026*/ 	.short	0x0101


	//----- nvinfo : EIATTR_INT_WARP_WIDE_INSTR_OFFSETS
	.align		4
        /*0028*/ 	.byte	0x04, 0x31
        /*002a*/ 	.short	(.L_527 - .L_526)


	//   ....[0]....
.L_526:
        /*002c*/ 	.word	0x00001c40


	//----- nvinfo : EIATTR_COOP_GROUP_MASK_REGIDS
	.align		4
.L_527:
        /*0030*/ 	.byte	0x04, 0x29
        /*0032*/ 	.short	(.L_529 - .L_528)


	//   ....[0]....
.L_528:
        /*0034*/ 	.word	0xffffffff


	//   ....[1]....
        /*0038*/ 	.word	0xffffffff


	//   ....[2]....
        /*003c*/ 	.word	0xffffffff


	//   ....[3]....
        /*0040*/ 	.word	0xffffffff


	//   ....[4]....
        /*0044*/ 	.word	0xffffffff


	//   ....[5]....
        /*0048*/ 	.word	0xffffffff


	//   ....[6]....
        /*004c*/ 	.word	0xffffffff


	//   ....[7]....
        /*0050*/ 	.word	0xffffffff


	//   ....[8]....
        /*0054*/ 	.word	0xffffffff


	//   ....[9]....
        /*0058*/ 	.word	0xffffffff


	//----- nvinfo : EIATTR_COOP_GROUP_INSTR_OFFSETS
	.align		4
.L_529:
        /*005c*/ 	.byte	0x04, 0x28
        /*005e*/ 	.short	(.L_531 - .L_530)


	//   ....[0]....
.L_530:
        /*0060*/ 	.word	0x00001a00


	//   ....[1]....
        /*0064*/ 	.word	0x00001a40


	//   ....[2]....
        /*0068*/ 	.word	0x00001ac0


	//   ....[3]....
        /*006c*/ 	.word	0x00001ae0


	//   ....[4]....
        /*0070*/ 	.word	0x00001b20


	//   ....[5]....
        /*0074*/ 	.word	0x00001b40


	//   ....[6]....
        /*0078*/ 	.word	0x00001b70


	//   ....[7]....
        /*007c*/ 	.word	0x00001b90


	//   ....[8]....
        /*0080*/ 	.word	0x00001be0


	//   ....[9]....
        /*0084*/ 	.word	0x00001bf0


	//----- nvinfo : EIATTR_VRC_CTA_INIT_COUNT
	.align		4
.L_531:
        /*0088*/ 	.byte	0x02, 0x4a
	.zero		1
	.zero		1


	//----- nvinfo : EIATTR_EXIT_INSTR_OFFSETS
	.align		4
        /*008c*/ 	.byte	0x04, 0x1c
        /*008e*/ 	.short	(.L_533 - .L_532)


	//   ....[0]....
.L_532:
        /*0090*/ 	.word	0x00004d60


	//   ....[1]....
        /*0094*/ 	.word	0x00004e90


	//   ....[2]....
        /*0098*/ 	.word	0x00005460


	//   ....[3]....
        /*009c*/ 	.word	0x00005a10


	//----- nvinfo : EIATTR_MAX_THREADS
	.align		4
.L_533:
        /*00a0*/ 	.byte	0x04, 0x05
        /*00a2*/ 	.short	(.L_535 - .L_534)
.L_534:
        /*00a4*/ 	.word	0x00000180
        /*00a8*/ 	.word	0x00000001
        /*00ac*/ 	.word	0x00000001


	//----- nvinfo : EIATTR_CRS_STACK_SIZE
	.align		4
.L_535:
        /*00b0*/ 	.byte	0x04, 0x1e
        /*00b2*/ 	.short	(.L_537 - .L_536)
.L_536:
        /*00b4*/ 	.word	0x00000000


	//----- nvinfo : EIATTR_CBANK_PARAM_SIZE
	.align		4
.L_537:
        /*00b8*/ 	.byte	0x03, 0x19
        /*00ba*/ 	.short	0x00b8


	//----- nvinfo : EIATTR_PARAM_CBANK
	.align		4
        /*00bc*/ 	.byte	0x04, 0x0a
        /*00be*/ 	.short	(.L_539 - .L_538)
	.align		4
.L_538:
        /*00c0*/ 	.word	index@(.nv.constant0._Z35group_norm_nhwc_bwd_one_pass_kernelI11Bf16IOFp32WLi256ELi12ELi384EEv26Group_norm_nhwc_bwd_params)
        /*00c4*/ 	.short	0x0380
        /*00c6*/ 	.short	0x00b8


	//----- nvinfo : EIATTR_SW_WAR
	.align		4
.L_539:
        /*00c8*/ 	.byte	0x04, 0x36
        /*00ca*/ 	.short	(.L_541 - .L_540)
.L_540:
        /*00cc*/ 	.word	0x00000008
.L_541:


//--------------------- .nv.info._Z35group_norm_nhwc_bwd_one_pass_kernelI11Bf16IOFp32WLi512ELi12ELi384EEv26Group_norm_nhwc_bwd_params --------------------------
	.section	.nv.info._Z35group_norm_nhwc_bwd_one_pass_kernelI11Bf16IOFp32WLi512ELi12ELi384EEv26Group_norm_nhwc_bwd_params,"",@"SHT_CUDA_INFO"
	.sectionflags	@""
	.align	4


	//----- nvinfo : EIATTR_CUDA_API_VERSION
	.align		4
        /*0000*/ 	.byte	0x04, 0x37
        /*0002*/ 	.short	(.L_543 - .L_542)
.L_542:
        /*0004*/ 	.word	0x00000082


	//----- nvinfo : EIATTR_KPARAM_INFO
	.align		4
.L_543:
        /*0008*/ 	.byte	0x04, 0x17
        /*000a*/ 	.short	(.L_545 - .L_544)
.L_544:
        /*000c*/ 	.word	0x00000000
        /*0010*/ 	.short	0x0000
        /*0012*/ 	.short	0x0000
        /*0014*/ 	.byte	0x00, 0xf0, 0xe1, 0x02


	//----- nvinfo : EIATTR_SPARSE_MMA_MASK
	.align		4
.L_545:
        /*0018*/ 	.byte	0x03, 0x50
        /*001a*/ 	.short	0x0000


	//----- nvinfo : EIATTR_MAXREG_COUNT
	.align		4
        /*001c*/ 	.byte	0x03, 0x1b
        /*001e*/ 	.short	0x00a8


	//----- nvinfo : EIATTR_NUM_BARRIERS
	.align		4
        /*0020*/ 	.byte	0x02, 0x4c
        /*0022*/ 	.byte	0x01
	.zero		1


	//----- nvinfo : EIATTR_MERCURY_ISA_VERSION
	.align		4
        /*0024*/ 	.byte	0x03, 0x5f
        /*0026*/ 	.short	0x0101


	//----- nvinfo : EIATTR_INT_WARP_WIDE_INSTR_OFFSETS
	.align		4
        /*0028*/ 	.byte	0x04, 0x31
        /*002a*/ 	.short	(.L_547 - .L_546)


	//   ....[0]....
.L_546:
        /*002c*/ 	.word	0x000030e0


	//----- nvinfo : EIATTR_COOP_GROUP_MASK_REGIDS
	.align		4
.L_547:
        /*0030*/ 	.byte	0x04, 0x29
        /*0032*/ 	.short	(.L_549 - .L_548)


	//   ....[0]....
.L_548:
        /*0034*/ 	.word	0xffffffff


	//   ....[1]....
        /*0038*/ 	.word	0xffffffff


	//   ....[2]....
        /*003c*/ 	.word	0xffffffff


	//   ....[3]....
        /*0040*/ 	.word	0xffffffff


	//   ....[4]....
        /*0044*/ 	.word	0xffffffff


	//   ....[5]....
        /*0048*/ 	.word	0xffffffff


	//   ....[6]....
        /*004c*/ 	.word	0xffffffff


	//   ....[7]....
        /*0050*/ 	.word	0xffffffff


	//   ....[8]....
        /*0054*/ 	.word	0xffffffff


	//   ....[9]....
        /*0058*/ 	.word	0xffffffff


	//----- nvinfo : EIATTR_COOP_GROUP_INSTR_OFFSETS
	.align		4
.L_549:
        /*005c*/ 	.byte	0x04, 0x28
        /*005e*/ 	.short	(.L_551 - .L_550)


	//   ....[0]....
.L_550:
        /*0060*/ 	.word	0x00002e50


	//   ....[1]....
        /*0064*/ 	.word	0x00002e90


	//   ....[2]....
        /*0068*/ 	.word	0x00002f20


	//   ....[3]....
        /*006c*/ 	.word	0x00002f40


	//   ....[4]....
        /*0070*/ 	.word	0x00002fc0


	//   ....[5]....
        /*0074*/ 	.word	0x00002fe0


	//   ....[6]....
        /*0078*/ 	.word	0x00003010


	//   ....[7]....
        /*007c*/ 	.word	0x00003030


	//   ....[8]....
        /*0080*/ 	.word	0x00003080


	//   ....[9]....
        /*0084*/ 	.word	0x00003090


	//----- nvinfo : EIATTR_VRC_CTA_INIT_COUNT
	.align		4
.L_551:
        /*0088*/ 	.byte	0x02, 0x4a
	.zero		1
	.zero		1


	//----- nvinfo : EIATTR_EXIT_INSTR_OFFSETS
	.align		4
        /*008c*/ 	.byte	0x04, 0x1c
        /*008e*/ 	.short	(.L_553 - .L_552)


	//   ....[0]....
.L_552:
        /*0090*/ 	.word	0x00007320


	//   ....[1]....
        /*0094*/ 	.word	0x00007450


	//   ....[2]....
        /*0098*/ 	.word	0x00007a40


	//   ....[3]....
        /*009c*/ 	.word	0x00007ff0


	//----- nvinfo : EIATTR_MAX_THREADS
	.align		4
.L_553:
        /*00a0*/ 	.byte	0x04, 0x05
        /*00a2*/ 	.short	(.L_555 - .L_554)
.L_554:
        /*00a4*/ 	.word	0x00000180
        /*00a8*/ 	.word	0x00000001
        /*00ac*/ 	.word	0x00000001


	//----- nvinfo : EIATTR_CRS_STACK_SIZE
	.align		4
.L_555:
        /*00b0*/ 	.byte	0x04, 0x1e
        /*00b2*/ 	.short	(.L_557 - .L_556)
.L_556:
        /*00b4*/ 	.word	0x00000000


	//----- nvinfo : EIATTR_CBANK_PARAM_SIZE
	.align		4
.L_557:
        /*00b8*/ 	.byte	0x03, 0x19
        /*00ba*/ 	.short	0x00b8


	//----- nvinfo : EIATTR_PARAM_CBANK
	.align		4
        /*00bc*/ 	.byte	0x04, 0x0a
        /*00be*/ 	.short	(.L_559 - .L_558)
	.align		4
.L_558:
        /*00c0*/ 	.word	index@(.nv.constant0._Z35group_norm_nhwc_bwd_one_pass_kernelI11Bf16IOFp32WLi512ELi12ELi384EEv26Group_norm_nhwc_bwd_params)
        /*00c4*/ 	.short	0x0380
        /*00c6*/ 	.short	0x00b8


	//----- nvinfo : EIATTR_SW_WAR
	.align		4
.L_559:
        /*00c8*/ 	.byte	0x04, 0x36
        /*00ca*/ 	.short	(.L_561 - .L_560)
.L_560:
        /*00cc*/ 	.word	0x00000008
.L_561:


//--------------------- .nv.info._Z35group_norm_nhwc_bwd_one_pass_kernelI11Bf16IOBf16WLi64ELi12ELi384EEv26Group_norm_nhwc_bwd_params --------------------------
	.section	.nv.info._Z35group_norm_nhwc_bwd_one_pass_kernelI11Bf16IOBf16WLi64ELi12ELi384EEv26Group_norm_nhwc_bwd_params,"",@"SHT_CUDA_INFO"
	.sectionflags	@""
	.align	4


	//----- nvinfo : EIATTR_CUDA_API_VERSION
	.align		4
        /*0000*/ 	.byte	0x04, 0x37
        /*0002*/ 	.short	(.L_563 - .L_562)
.L_562:
        /*0004*/ 	.word	0x00000082


	//----- nvinfo : EIATTR_KPARAM_INFO
	.align		4
.L_563:
        /*0008*/ 	.byte	0x04, 0x17
        /*000a*/ 	.short	(.L_565 - .L_564)
.L_564:
        /*000c*/ 	.word	0x00000000
        /*0010*/ 	.short	0x0000
        /*0012*/ 	.short	0x0000
        /*0014*/ 	.byte	0x00, 0xf0, 0xe1, 0x02


	//----- nvinfo : EIATTR_SPARSE_MMA_MASK
	.align		4
.L_565:
        /*0018*/ 	.byte	0x03, 0x50
        /*001a*/ 	.short	0x0000


	//----- nvinfo : EIATTR_MAXREG_COUNT
	.align		4
        /*001c*/ 	.byte	0x03, 0x1b
        /*001e*/ 	.short	0x00a8


	//----- nvinfo : EIATTR_NUM_BARRIERS
	.align		4
        /*0020*/ 	.byte	0x02, 0x4c
        /*0022*/ 	.byte	0x01
	.zero		1


	//----- nvinfo : EIATTR_MERCURY_ISA_VERSION
	.align		4
        /*0024*/ 	.byte	0x03, 0x5f
        /*0026*/ 	.short	0x0101


	//----- nvinfo : EIATTR_INT_WARP_WIDE_INSTR_OFFSETS
	.align		4
        /*0028*/ 	.byte	0x04, 0x31
        /*002a*/ 	.short	(.L_567 - .L_566)


	//   ....[0]....
.L_566:
        /*002c*/ 	.word	0x00000cd0


	//----- nvinfo : EIATTR_COOP_GROUP_MASK_REGIDS
	.align		4
.L_567:
        /*0030*/ 	.byte	0x04, 0x29
        /*0032*/ 	.short	(.L_569 - .L_568)


	//   ....[0]....
.L_568:
        /*0034*/ 	.word	0xffffffff


	//   ....[1]....
        /*0038*/ 	.word	0xffffffff


	//   ....[2]....
        /*003c*/ 	.word	0xffffffff


	//   ....[3]....
        /*0040*/ 	.word	0xffffffff


	//   ....[4]....
        /*0044*/ 	.word	0xffffffff


	//   ....[5]....
        /*0048*/ 	.word	0xffffffff


	//   ....[6]....
        /*004c*/ 	.word	0xffffffff


	//   ....[7]....
        /*0050*/ 	.word	0xffffffff


	//   ....[8]....
        /*0054*/ 	.word	0xffffffff


	//   ....[9]....
        /*0058*/ 	.word	0xffffffff


	//----- nvinfo : EIATTR_COOP_GROUP_INSTR_OFFSETS
	.align		4
.L_569:
        /*005c*/ 	.byte	0x04, 0x28
        /*005e*/ 	.short	(.L_571 - .L_570)


	//   ....[0]....
.L_570:
        /*0060*/ 	.word	0x00000a90


	//   ....[1]....
        /*0064*/ 	.word	0x00000ac0


	//   ....[2]....
        /*0068*/ 	.word	0x00000b10


	//   ....[3]....
        /*006c*/ 	.word	0x00000b30


	//   ....[4]....
        /*0070*/ 	.word	0x00000b60


	//   ....[5]....
        /*0074*/ 	.word	0x00000b80


	//   ....[6]....
        /*0078*/ 	.word	0x00000bb0


	//   ....[7]....
        /*007c*/ 	.word	0x00000bf0


	//   ....[8]....
        /*0080*/ 	.word	0x00000c70


	//   ....[9]....
        /*0084*/ 	.word	0x00000c80


	//----- nvinfo : EIATTR_VRC_CTA_INIT_COUNT
	.align		4
.L_571:
        /*0088*/ 	.byte	0x02, 0x4a
	.zero		1
	.zero		1


	//----- nvinfo : EIATTR_EXIT_INSTR_OFFSETS
	.align		4
        /*008c*/ 	.byte	0x04, 0x1c
        /*008e*/ 	.short	(.L_573 - .L_572)


	//   ....[0]....
.L_572:
        /*0090*/ 	.word	0x00003430


	//   ....[1]....
        /*0094*/ 	.word	0x00003570


	//   ....[2]....
        /*0098*/ 	.word	0x00003bc0


	//   ....[3]....
        /*009c*/ 	.word	0x000041f0


	//----- nvinfo : EIATTR_MAX_THREADS
	.align		4
.L_573:
        /*00a0*/ 	.byte	0x04, 0x05
        /*00a2*/ 	.short	(.L_575 - .L_574)
.L_574:
        /*00a4*/ 	.word	0x00000180
        /*00a8*/ 	.word	0x00000001
        /*00ac*/ 	.word	0x00000001


	//----- nvinfo : EIATTR_CRS_STACK_SIZE
	.align		4
.L_575:
        /*00b0*/ 	.byte	0x04, 0x1e
        /*00b2*/ 	.short	(.L_577 - .L_576)
.L_576:
        /*00b4*/ 	.word	0x00000000


	//----- nvinfo : EIATTR_CBANK_PARAM_SIZE
	.align		4
.L_577:
        /*00b8*/ 	.byte	0x03, 0x19
        /*00ba*/ 	.short	0x00b8


	//----- nvinfo : EIATTR_PARAM_CBANK
	.align		4
        /*00bc*/ 	.byte	0x04, 0x0a
        /*00be*/ 	.short	(.L_579 - .L_578)
	.align		4
.L_578:
        /*00c0*/ 	.word	index@(.nv.constant0._Z35group_norm_nhwc_bwd_one_pass_kernelI11Bf16IOBf16WLi64ELi12ELi384EEv26Group_norm_nhwc_bwd_params)
        /*00c4*/ 	.short	0x0380
        /*00c6*/ 	.short	0x00b8


	//----- nvinfo : EIATTR_SW_WAR
	.align		4
.L_579:
        /*00c8*/ 	.byte	0x04, 0x36
        /*00ca*/ 	.short	(.L_581 - .L_580)
.L_580:
        /*00cc*/ 	.word	0x00000008
.L_581:


//--------------------- .nv.info._Z35group_norm_nhwc_bwd_one_pass_kernelI11Bf16IOBf16WLi128ELi12ELi384EEv26Group_norm_nhwc_bwd_params --------------------------
	.section	.nv.info._Z35group_norm_nhwc_bwd_one_pass_kernelI11Bf16IOBf16WLi128ELi12ELi384EEv26Group_norm_nhwc_bwd_params,"",@"SHT_CUDA_INFO"
	.sectionflags	@""
	.align	4


	//----- nvinfo : EIATTR_CUDA_API_VERSION
	.align		4
        /*0000*/ 	.byte	0x04, 0x37
        /*0002*/ 	.short	(.L_583 - .L_582)
.L_582:
        /*0004*/ 	.word	0x00000082


	//----- nvinfo : EIATTR_KPARAM_INFO
	.align		4
.L_583:
        /*0008*/ 	.byte	0x04, 0x17
        /*000a*/ 	.short	(.L_585 - .L_584)
.L_584:
        /*000c*/ 	.word	0x00000000
        /*0010*/ 	.short	0x0000
        /*0012*/ 	.short	0x0000
        /*0014*/ 	.byte	0x00, 0xf0, 0xe1, 0x02


	//----- nvinfo : EIATTR_SPARSE_MMA_MASK
	.align		4
.L_585:
        /*0018*/ 	.byte	0x03, 0x50
        /*001a*/ 	.short	0x0000


	//----- nvinfo : EIATTR_MAXREG_COUNT
	.align		4
        /*001c*/ 	.byte	0x03, 0x1b
        /*001e*/ 	.short	0x00a8


	//----- nvinfo : EIATTR_NUM_BARRIERS
	.align		4
        /*0020*/ 	.byte	0x02, 0x4c
        /*0022*/ 	.byte	0x01
	.zero		1


	//----- nvinfo : EIATTR_MERCURY_ISA_VERSION
	.align		4
        /*0024*/ 	.byte	0x03, 0x5f
        /*0026*/ 	.short	0x0101


	//----- nvinfo : EIATTR_COOP_GROUP_MASK_REGIDS
	.align		4
        /*0028*/ 	.byte	0x04, 0x29
        /*002a*/ 	.short	(.L_587 - .L_586)


	//   ....[0]....
.L_586:
        /*002c*/ 	.word	0xffffffff


	//   ....[1]....
        /*0030*/ 	.word	0xffffffff


	//   ....[2]....
        /*0034*/ 	.word	0xffffffff


	//   ....[3]....
        /*0038*/ 	.word	0xffffffff


	//   ....[4]....
        /*003c*/ 	.word	0xffffffff


	//   ....[5]....
        /*0040*/ 	.word	0xffffffff


	//   ....[6]....
        /*0044*/ 	.word	0xffffffff


	//   ....[7]....
        /*0048*/ 	.word	0xffffffff


	//   ....[8]....
        /*004c*/ 	.word	0xffffffff


	//   ....[9]....
        /*0050*/ 	.word	0xffffffff


	//----- nvinfo : EIATTR_COOP_GROUP_INSTR_OFFSETS
	.align		4
.L_587:
        /*0054*/ 	.byte	0x04, 0x28
        /*0056*/ 	.short	(.L_589 - .L_588)


	//   ....[0]....
.L_588:
        /*0058*/ 	.word	0x000010c0


	//   ....[1]....
        /*005c*/ 	.word	0x00001100


	//   ....[2]....
        /*0060*/ 	.word	0x00001180


	//   ....[3]....
        /*0064*/ 	.word	0x000011b0


	//   ....[4]....
        /*0068*/ 	.word	0x000011f0


	//   ....[5]....
        /*006c*/ 	.word	0x00001210


	//   ....[6]....
        /*0070*/ 	.word	0x00001240


	//   ....[7]....
        /*0074*/ 	.word	0x00001260


	//   ....[8]....
        /*0078*/ 	.word	0x000012b0


	//   ....[9]....
        /*007c*/ 	.word	0x000012c0


	//----- nvinfo : EIATTR_VRC_CTA_INIT_COUNT
	.align		4
.L_589:
        /*0080*/ 	.byte	0x02, 0x4a
	.zero		1
	.zero		1


	//----- nvinfo : EIATTR_EXIT_INSTR_OFFSETS
	.align		4
        /*0084*/ 	.byte	0x04, 0x1c
        /*0086*/ 	.short	(.L_591 - .L_590)


	//   ....[0]....
.L_590:
        /*0088*/ 	.word	0x00003f50


	//   ....[1]....
        /*008c*/ 	.word	0x00004080


	//   ....[2]....
        /*0090*/ 	.word	0x00004690


	//   ....[3]....
        /*0094*/ 	.word	0x00004c90


	//----- nvinfo : EIATTR_MAX_THREADS
	.align		4
.L_591:
        /*0098*/ 	.byte	0x04, 0x05
        /*009a*/ 	.short	(.L_593 - .L_592)
.L_592:
        /*009c*/ 	.word	0x00000180
        /*00a0*/ 	.word	0x00000001
        /*00a4*/ 	.word	0x00000001


	//----- nvinfo : EIATTR_CRS_STACK_SIZE
	.align		4
.L_593:
        /*00a8*/ 	.byte	0x04, 0x1e
        /*00aa*/ 	.short	(.L_595 - .L_594)
.L_594:
        /*00ac*/ 	.word	0x00000000


	//----- nvinfo : EIATTR_CBANK_PARAM_SIZE
	.align		4
.L_595:
        /*00b0*/ 	.byte	0x03, 0x19
        /*00b2*/ 	.short	0x00b8


	//----- nvinfo : EIATTR_PARAM_CBANK
	.align		4
        /*00b4*/ 	.byte	0x04, 0x0a
        /*00b6*/ 	.short	(.L_597 - .L_596)
	.align		4
.L_596:
        /*00b8*/ 	.word	index@(.nv.constant0._Z35group_norm_nhwc_bwd_one_pass_kernelI11Bf16IOBf16WLi128ELi12ELi384EEv26Group_norm_nhwc_bwd_params)
        /*00bc*/ 	.short	0x0380
        /*00be*/ 	.short	0x00b8


	//----- nvinfo : EIATTR_SW_WAR
	.align		4
.L_597:
        /*00c0*/ 	.byte	0x04, 0x36
        /*00c2*/ 	.short	(.L_599 - .L_598)
.L_598:
        /*00c4*/ 	.word	0x00000008
.L_599:


//--------------------- .nv.info._Z35group_norm_nhwc_bwd_one_pass_kernelI11Bf16IOBf16WLi256ELi12ELi384EEv26Group_norm_nhwc_bwd_params --------------------------
	.section	.nv.info._Z35group_norm_nhwc_bwd_one_pass_kernelI11Bf16IOBf16WLi256ELi12ELi384EEv26Group_norm_nhwc_bwd_params,"",@"SHT_CUDA_INFO"
	.sectionflags	@""
	.align	4


	//----- nvinfo : EIATTR_CUDA_API_VERSION
	.align		4
        /*0000*/ 	.byte	0x04, 0x37
        /*0002*/ 	.short	(.L_601 - .L_600)
.L_600:
        /*0004*/ 	.word	0x00000082


	//----- nvinfo : EIATTR_KPARAM_INFO
	.align		4
.L_601:
        /*0008*/ 	.byte	0x04, 0x17
        /*000a*/ 	.short	(.L_603 - .L_602)
.L_602:
        /*000c*/ 	.word	0x00000000
        /*0010*/ 	.short	0x0000
        /*0012*/ 	.short	0x0000
        /*0014*/ 	.byte	0x00, 0xf0, 0xe1, 0x02


	//----- nvinfo : EIATTR_SPARSE_MMA_MASK
	.align		4
.L_603:
        /*0018*/ 	.byte	0x03, 0x50
        /*001a*/ 	.short	0x0000


	//----- nvinfo : EIATTR_MAXREG_COUNT
	.align		4
        /*001c*/ 	.byte	0x03, 0x1b
        /*001e*/ 	.short	0x00a8


	//----- nvinfo : EIATTR_NUM_BARRIERS
	.align		4
        /*0020*/ 	.byte	0x02, 0x4c
        /*0022*/ 	.byte	0x01
	.zero		1


	//----- nvinfo : EIATTR_MERCURY_ISA_VERSION
	.align		4
        /*0024*/ 	.byte	0x03, 0x5f
        /*0026*/ 	.short	0x0101


	//----- nvinfo : EIATTR_INT_WARP_WIDE_INSTR_OFFSETS
	.align		4
        /*0028*/ 	.byte	0x04, 0x31
        /*002a*/ 	.short	(.L_605 - .L_604)


	//   ....[0]....
.L_604:
        /*002c*/ 	.word	0x00001ce0


	//----- nvinfo : EIATTR_COOP_GROUP_MASK_REGIDS
	.align		4
.L_605:
        /*0030*/ 	.byte	0x04, 0x29
        /*0032*/ 	.short	(.L_607 - .L_606)


	//   ....[0]....
.L_606:
        /*0034*/ 	.word	0xffffffff


	//   ....[1]....
        /*0038*/ 	.word	0xffffffff


	//   ....[2]....
        /*003c*/ 	.word	0xffffffff


	//   ....[3]....
        /*0040*/ 	.word	0xffffffff


	//   ....[4]....
        /*0044*/ 	.word	0xffffffff


	//   ....[5]....
        /*0048*/ 	.word	0xffffffff


	//   ....[6]....
        /*004c*/ 	.word	0xffffffff


	//   ....[7]....
        /*0050*/ 	.word	0xffffffff


	//   ....[8]....
        /*0054*/ 	.word	0xffffffff


	//   ....[9]....
        /*0058*/ 	.word	0xffffffff


	//----- nvinfo : EIATTR_COOP_GROUP_INSTR_OFFSETS
	.align		4
.L_607:
        /*005c*/ 	.byte	0x04, 0x28
        /*005e*/ 	.short	(.L_609 - .L_608)


	//   ....[0]....
.L_608:
        /*0060*/ 	.word	0x00001aa0


	//   ....[1]....
        /*0064*/ 	.word	0x00001ae0


	//   ....[2]....
        /*0068*/ 	.word	0x00001b60


	//   ....[3]....
        /*006c*/ 	.word	0x00001b80


	//   ....[4]....
        /*0070*/ 	.word	0x00001bc0


	//   ....[5]....
        /*0074*/ 	.word	0x00001be0


	//   ....[6]....
        /*0078*/ 	.word	0x00001c10


	//   ....[7]....
        /*007c*/ 	.word	0x00001c30


	//   ....[8]....
        /*0080*/ 	.word	0x00001c80


	//   ....[9]....
        /*0084*/ 	.word	0x00001c90


	//----- nvinfo : EIATTR_VRC_CTA_INIT_COUNT
	.align		4
.L_609:
        /*0088*/ 	.byte	0x02, 0x4a
	.zero		1
	.zero		1


	//----- nvinfo : EIATTR_EXIT_INSTR_OFFSETS
	.align		4
        /*008c*/ 	.byte	0x04, 0x1c
        /*008e*/ 	.short	(.L_611 - .L_610)


	//   ....[0]....
.L_610:
        /*0090*/ 	.word	0x00004e00


	//   ....[1]....
        /*0094*/ 	.word	0x00004f30


	//   ....[2]....
        /*0098*/ 	.word	0x00005530


	//   ....[3]....
        /*009c*/ 	.word	0x00005b30


	//----- nvinfo : EIATTR_MAX_THREADS
	.align		4
.L_611:
        /*00a0*/ 	.byte	0x04, 0x05
        /*00a2*/ 	.short	(.L_613 - .L_612)
.L_612:
        /*00a4*/ 	.word	0x00000180
        /*00a8*/ 	.word	0x00000001
        /*00ac*/ 	.word	0x00000001


	//----- nvinfo : EIATTR_CRS_STACK_SIZE
	.align		4
.L_613:
        /*00b0*/ 	.byte	0x04, 0x1e
        /*00b2*/ 	.short	(.L_615 - .L_614)
.L_614:
        /*00b4*/ 	.word	0x00000000


	//----- nvinfo : EIATTR_CBANK_PARAM_SIZE
	.align		4
.L_615:
        /*00b8*/ 	.byte	0x03, 0x19
        /*00ba*/ 	.short	0x00b8


	//----- nvinfo : EIATTR_PARAM_CBANK
	.align		4
        /*00bc*/ 	.byte	0x04, 0x0a
        /*00be*/ 	.short	(.L_617 - .L_616)
	.align		4
.L_616:
        /*00c0*/ 	.word	index@(.nv.constant0._Z35group_norm_nhwc_bwd_one_pass_kernelI11Bf16IOBf16WLi256ELi12ELi384EEv26Group_norm_nhwc_bwd_params)
        /*00c4*/ 	.short	0x0380
        /*00c6*/ 	.short	0x00b8


	//----- nvinfo : EIATTR_SW_WAR
	.align		4
.L_617:
        /*00c8*/ 	.byte	0x04, 0x36
        /*00ca*/ 	.short	(.L_619 - .L_618)
.L_618:
        /*00cc*/ 	.word	0x00000008
.L_619:


//--------------------- .nv.info._Z35group_norm_nhwc_bwd_one_pass_kernelI11Bf16IOBf16WLi512ELi12ELi384EEv26Group_norm_nhwc_bwd_params --------------------------
	.section	.nv.info._Z35group_norm_nhwc_bwd_one_pass_kernelI11Bf16IOBf16WLi512ELi12ELi384EEv26Group_norm_nhwc_bwd_params,"",@"SHT_CUDA_INFO"
	.sectionflags	@""
	.align	4


	//----- nvinfo : EIATTR_CUDA_API_VERSION
	.align		4
        /*0000*/ 	.byte	0x04, 0x37
        /*0002*/ 	.short	(.L_621 - .L_620)
.L_620:
        /*0004*/ 	.word	0x00000082


	//----- nvinfo : EIATTR_KPARAM_INFO
	.align		4
.L_621:
        /*0008*/ 	.byte	0x04, 0x17
        /*000a*/ 	.short	(.L_623 - .L_622)
.L_622:
        /*000c*/ 	.word	0x00000000
        /*0010*/ 	.short	0x0000
        /*0012*/ 	.short	0x0000
        /*0014*/ 	.byte	0x00, 0xf0, 0xe1, 0x02


	//----- nvinfo : EIATTR_SPARSE_MMA_MASK
	.align		4
.L_623:
        /*0018*/ 	.byte	0x03, 0x50
        /*001a*/ 	.short	0x0000


	//----- nvinfo : EIATTR_MAXREG_COUNT
	.align		4
        /*001c*/ 	.byte	0x03, 0x1b
        /*001e*/ 	.short	0x00a8


	//----- nvinfo : EIATTR_NUM_BARRIERS
	.align		4
        /*0020*/ 	.byte	0x02, 0x4c
        /*0022*/ 	.byte	0x01
	.zero		1


	//----- nvinfo : EIATTR_MERCURY_ISA_VERSION
	.align		4
        /*0024*/ 	.byte	0x03, 0x5f
        /*0026*/ 	.short	0x0101


	//----- nvinfo : EIATTR_INT_WARP_WIDE_INSTR_OFFSETS
	.align		4
        /*0028*/ 	.byte	0x04, 0x31
        /*002a*/ 	.short	(.L_625 - .L_624)


	//   ....[0]....
.L_624:
        /*002c*/ 	.word	0x00003180


	//----- nvinfo : EIATTR_COOP_GROUP_MASK_REGIDS
	.align		4
.L_625:
        /*0030*/ 	.byte	0x04, 0x29
        /*0032*/ 	.short	(.L_627 - .L_626)


	//   ....[0]....
.L_626:
        /*0034*/ 	.word	0xffffffff


	//   ....[1]....
        /*0038*/ 	.word	0xffffffff


	//   ....[2]....
        /*003c*/ 	.word	0xffffffff


	//   ....[3]....
        /*0040*/ 	.word	0xffffffff


	//   ....[4]....
        /*0044*/ 	.word	0xffffffff


	//   ....[5]....
        /*0048*/ 	.word	0xffffffff


	//   ....[6]....
        /*004c*/ 	.word	0xffffffff


	//   ....[7]....
        /*0050*/ 	.word	0xffffffff


	//   ....[8]....
        /*0054*/ 	.word	0xffffffff


	//   ....[9]....
        /*0058*/ 	.word	0xffffffff


	//----- nvinfo : EIATTR_COOP_GROUP_INSTR_OFFSETS
	.align		4
.L_627:
        /*005c*/ 	.byte	0x04, 0x28
        /*005e*/ 	.short	(.L_629 - .L_628)


	//   ....[0]....
.L_628:
        /*0060*/ 	.word	0x00002f30


	//   ....[1]....
        /*0064*/ 	.word	0x00002f70


	//   ....[2]....
        /*0068*/ 	.word	0x00002fc0


	//   ....[3]....
        /*006c*/ 	.word	0x00003000


	//   ....[4]....
        /*0070*/ 	.word	0x00003060


	//   ....[5]....
        /*0074*/ 	.word	0x00003080


	//   ....[6]....
        /*0078*/ 	.word	0x000030b0


	//   ....[7]....
        /*007c*/ 	.word	0x000030d0


	//   ....[8]....
        /*0080*/ 	.word	0x00003120


	//   ....[9]....
        /*0084*/ 	.word	0x00003130


	//----- nvinfo : EIATTR_VRC_CTA_INIT_COUNT
	.align		4
.L_629:
        /*0088*/ 	.byte	0x02, 0x4a
	.zero		1
	.zero		1


	//----- nvinfo : EIATTR_EXIT_INSTR_OFFSETS
	.align		4
        /*008c*/ 	.byte	0x04, 0x1c
        /*008e*/ 	.short	(.L_631 - .L_630)


	//   ....[0]....
.L_630:
        /*0090*/ 	.word	0x000073c0


	//   ....[1]....
        /*0094*/ 	.word	0x000074f0


	//   ....[2]....
        /*0098*/ 	.word	0x00007b00


	//   ....[3]....
        /*009c*/ 	.word	0x00008100


	//----- nvinfo : EIATTR_MAX_THREADS
	.align		4
.L_631:
        /*00a0*/ 	.byte	0x04, 0x05
        /*00a2*/ 	.short	(.L_633 - .L_632)
.L_632:
        /*00a4*/ 	.word	0x00000180
        /*00a8*/ 	.word	0x00000001
        /*00ac*/ 	.word	0x00000001


	//----- nvinfo : EIATTR_CRS_STACK_SIZE
	.align		4
.L_633:
        /*00b0*/ 	.byte	0x04, 0x1e
        /*00b2*/ 	.short	(.L_635 - .L_634)
.L_634:
        /*00b4*/ 	.word	0x00000000


	//----- nvinfo : EIATTR_CBANK_PARAM_SIZE
	.align		4
.L_635:
        /*00b8*/ 	.byte	0x03, 0x19
        /*00ba*/ 	.short	0x00b8


	//----- nvinfo : EIATTR_PARAM_CBANK
	.align		4
        /*00bc*/ 	.byte	0x04, 0x0a
        /*00be*/ 	.short	(.L_637 - .L_636)
	.align		4
.L_636:
        /*00c0*/ 	.word	index@(.nv.constant0._Z35group_norm_nhwc_bwd_one_pass_kernelI11Bf16IOBf16WLi512ELi12ELi384EEv26Group_norm_nhwc_bwd_params)
        /*00c4*/ 	.short	0x0380
        /*00c6*/ 	.short	0x00b8


	//----- nvinfo : EIATTR_SW_WAR
	.align		4
.L_637:
        /*00c8*/ 	.byte	0x04, 0x36
        /*00ca*/ 	.short	(.L_639 - .L_638)
.L_638:
        /*00cc*/ 	.word	0x00000008
.L_639:


//--------------------- .nv.info._Z35group_norm_nhwc_bwd_one_pass_kernelI11Bf16IOFp16WLi64ELi12ELi384EEv26Group_norm_nhwc_bwd_params --------------------------
	.section	.nv.info._Z35group_norm_nhwc_bwd_one_pass_kernelI11Bf16IOFp16WLi64ELi12ELi384EEv26Group_norm_nhwc_bwd_params,"",@"SHT_CUDA_INFO"
	.sectionflags	@""
	.align	4


	//----- nvinfo : EIATTR_CUDA_API_VERSION
	.align		4
        /*0000*/ 	.byte	0x04, 0x37
        /*0002*/ 	.short	(.L_641 - .L_640)
.L_640:
        /*0004*/ 	.word	0x00000082


	//----- nvinfo : EIATTR_KPARAM_INFO
	.align		4
.L_641:
        /*0008*/ 	.byte	0x04, 0x17
        /*000a*/ 	.short	(.L_643 - .L_642)
.L_642:
        /*000c*/ 	.word	0x00000000
        /*0010*/ 	.short	0x0000
        /*0012*/ 	.short	0x0000
        /*0014*/ 	.byte	0x00, 0xf0, 0xe1, 0x02


	//----- nvinfo : EIATTR_SPARSE_MMA_MASK
	.align		4
.L_643:
        /*0018*/ 	.byte	0x03, 0x50
        /*001a*/ 	.short	0x0000


	//----- nvinfo : EIATTR_MAXREG_COUNT
	.align		4
        /*001c*/ 	.byte	0x03, 0x1b
        /*001e*/ 	.short	0x00a8


	//----- nvinfo : EIATTR_NUM_BARRIERS
	.align		4
        /*0020*/ 	.byte	0x02, 0x4c
        /*0022*/ 	.byte	0x01
	.zero		1


	//----- nvinfo : EIATTR_MERCURY_ISA_VERSION
	.align		4
        /*0024*/ 	.byte	0x03, 0x5f
        /*0026*/ 	.short	0x0101


	//----- nvinfo : EIATTR_INT_WARP_WIDE_INSTR_OFFSETS
	.align		4
        /*0028*/ 	.byte	0x04, 0x31
        /*002a*/ 	.short	(.L_645 - .L_644)


	//   ....[0]....
.L_644:
        /*002c*/ 	.word	0x00000cd0


	//----- nvinfo : EIATTR_COOP_GROUP_MASK_REGIDS
	.align		4
.L_645:
        /*0030*/ 	.byte	0x04, 0x29
        /*0032*/ 	.short	(.L_647 - .L_646)


	//   ....[0]....
.L_646:
        /*0034*/ 	.word	0xffffffff


	//   ....[1]....
        /*0038*/ 	.word	0xffffffff


	//   ....[2]....
        /*003c*/ 	.word	0xffffffff


	//   ....[3]....
        /*0040*/ 	.word	0xffffffff


	//   ....[4]....
        /*0044*/ 	.word	0xffffffff


	//   ....[5]....
        /*0048*/ 	.word	0xffffffff


	//   ....[6]....
        /*004c*/ 	.word	0xffffffff


	//   ....[7]....
        /*0050*/ 	.word	0xffffffff


	//   ....[8]....
        /*0054*/ 	.word	0xffffffff


	//   ....[9]....
        /*0058*/ 	.word	0xffffffff


	//----- nvinfo : EIATTR_COOP_GROUP_INSTR_OFFSETS
	.align		4
.L_647:
        /*005c*/ 	.byte	0x04, 0x28
        /*005e*/ 	.short	(.L_649 - .L_648)


	//   ....[0]....
.L_648:
        /*0060*/ 	.word	0x00000a90


	//   ....[1]....
        /*0064*/ 	.word	0x00000ac0


	//   ....[2]....
        /*0068*/ 	.word	0x00000b10


	//   ....[3]....
        /*006c*/ 	.word	0x00000b30


	//   ....[4]....
        /*0070*/ 	.word	0x00000b60


	//   ....[5]....
        /*0074*/ 	.word	0x00000b80


	//   ....[6]....
        /*0078*/ 	.word	0x00000bb0


	//   ....[7]....
        /*007c*/ 	.word	0x00000bf0


	//   ....[8]....
        /*0080*/ 	.word	0x00000c70


	//   ....[9]....
        /*0084*/ 	.word	0x00000c80


	//----- nvinfo : EIATTR_VRC_CTA_INIT_COUNT
	.align		4
.L_649:
        /*0088*/ 	.byte	0x02, 0x4a
	.zero		1
	.zero		1


	//----- nvinfo : EIATTR_EXIT_INSTR_OFFSETS
	.align		4
        /*008c*/ 	.byte	0x04, 0x1c
        /*008e*/ 	.short	(.L_651 - .L_650)


	//   ....[0]....
.L_650:
        /*0090*/ 	.word	0x00003430


	//   ....[1]....
        /*0094*/ 	.word	0x00003570


	//   ....[2]....
        /*0098*/ 	.word	0x00003bc0


	//   ....[3]....
        /*009c*/ 	.word	0x000041f0


	//----- nvinfo : EIATTR_MAX_THREADS
	.align		4
.L_651:
        /*00a0*/ 	.byte	0x04, 0x05
        /*00a2*/ 	.short	(.L_653 - .L_652)
.L_652:
        /*00a4*/ 	.word	0x00000180
        /*00a8*/ 	.word	0x00000001
        /*00ac*/ 	.word	0x00000001


	//----- nvinfo : EIATTR_CRS_STACK_SIZE
	.align		4
.L_653:
        /*00b0*/ 	.byte	0x04, 0x1e
        /*00b2*/ 	.short	(.L_655 - .L_654)
.L_654:
        /*00b4*/ 	.word	0x00000000


	//----- nvinfo : EIATTR_CBANK_PARAM_SIZE
	.align		4
.L_655:
        /*00b8*/ 	.byte	0x03, 0x19
        /*00ba*/ 	.short	0x00b8


	//----- nvinfo : EIATTR_PARAM_CBANK
	.align		4
        /*00bc*/ 	.byte	0x04, 0x0a
        /*00be*/ 	.short	(.L_657 - .L_656)
	.align		4
.L_656:
        /*00c0*/ 	.word	index@(.nv.constant0._Z35group_norm_nhwc_bwd_one_pass_kernelI11Bf16IOFp16WLi64ELi12ELi384EEv26Group_norm_nhwc_bwd_params)
        /*00c4*/ 	.short	0x0380
        /*00c6*/ 	.short	0x00b8


	//----- nvinfo : EIATTR_SW_WAR
	.align		4
.L_657:
        /*00c8*/ 	.byte	0x04, 0x36
        /*00ca*/ 	.short	(.L_659 - .L_658)
.L_658:
        /*00cc*/ 	.word	0x00000008
.L_659:


//--------------------- .nv.info._Z35group_norm_nhwc_bwd_one_pass_kernelI11Bf16IOFp16WLi128ELi12ELi384EEv26Group_norm_nhwc_bwd_params --------------------------
	.section	.nv.info._Z35group_norm_nhwc_bwd_one_pass_kernelI11Bf16IOFp16WLi128ELi12ELi384EEv26Group_norm_nhwc_bwd_params,"",@"SHT_CUDA_INFO"
	.sectionflags	@""
	.align	4


	//----- nvinfo : EIATTR_CUDA_API_VERSION
	.align		4
        /*0000*/ 	.byte	0x04, 0x37
        /*0002*/ 	.short	(.L_661 - .L_660)
.L_660:
        /*0004*/ 	.word	0x00000082


	//----- nvinfo : EIATTR_KPARAM_INFO
	.align		4
.L_661:
        /*0008*/ 	.byte	0x04, 0x17
        /*000a*/ 	.short	(.L_663 - .L_662)
.L_662:
        /*000c*/ 	.word	0x00000000
        /*0010*/ 	.short	0x0000
        /*0012*/ 	.short	0x0000
        /*0014*/ 	.byte	0x00, 0xf0, 0xe1, 0x02


	//----- nvinfo : EIATTR_SPARSE_MMA_MASK
	.align		4
.L_663:
        /*0018*/ 	.byte	0x03, 0x50
        /*001a*/ 	.short	0x0000


	//----- nvinfo : EIATTR_MAXREG_COUNT
	.align		4
        /*001c*/ 	.byte	0x03, 0x1b
        /*001e*/ 	.short	0x00a8


	//----- nvinfo : EIATTR_NUM_BARRIERS
	.align		4
        /*0020*/ 	.byte	0x02, 0x4c
        /*0022*/ 	.byte	0x01
	.zero		1


	//----- nvinfo : EIATTR_MERCURY_ISA_VERSION
	.align		4
        /*0024*/ 	.byte	0x03, 0x5f
        /*0026*/ 	.short	0x0101


	//----- nvinfo : EIATTR_COOP_GROUP_MASK_REGIDS
	.align		4
        /*0028*/ 	.byte	0x04, 0x29
        /*002a*/ 	.short	(.L_665 - .L_664)


	//   ....[0]....
.L_664:
        /*002c*/ 	.word	0xffffffff


	//   ....[1]....
        /*0030*/ 	.word	0xffffffff


	//   ....[2]....
        /*0034*/ 	.word	0xffffffff


	//   ....[3]....
        /*0038*/ 	.word	0xffffffff


	//   ....[4]....
        /*003c*/ 	.word	0xffffffff


	//   ....[5]....
        /*0040*/ 	.word	0xffffffff


	//   ....[6]....
        /*0044*/ 	.word	0xffffffff


	//   ....[7]....
        /*0048*/ 	.word	0xffffffff


	//   ....[8]....
        /*004c*/ 	.word	0xffffffff


	//   ....[9]....
        /*0050*/ 	.word	0xffffffff


	//----- nvinfo : EIATTR_COOP_GROUP_INSTR_OFFSETS
	.align		4
.L_665:
        /*0054*/ 	.byte	0x04, 0x28
        /*0056*/ 	.short	(.L_667 - .L_666)


	//   ....[0]....
.L_666:
        /*0058*/ 	.word	0x000010c0


	//   ....[1]....
        /*005c*/ 	.word	0x00001100


	//   ....[2]....
        /*0060*/ 	.word	0x00001180


	//   ....[3]....
        /*0064*/ 	.word	0x000011b0


	//   ....[4]....
        /*0068*/ 	.word	0x000011f0


	//   ....[5]....
        /*006c*/ 	.word	0x00001210


	//   ....[6]....
        /*0070*/ 	.word	0x00001240


	//   ....[7]....
        /*0074*/ 	.word	0x00001260


	//   ....[8]....
        /*0078*/ 	.word	0x000012b0


	//   ....[9]....
        /*007c*/ 	.word	0x000012c0


	//----- nvinfo : EIATTR_VRC_CTA_INIT_COUNT
	.align		4
.L_667:
        /*0080*/ 	.byte	0x02, 0x4a
	.zero		1
	.zero		1


	//----- nvinfo : EIATTR_EXIT_INSTR_OFFSETS
	.align		4
        /*0084*/ 	.byte	0x04, 0x1c
        /*0086*/ 	.short	(.L_669 - .L_668)


	//   ....[0]....
.L_668:
        /*0088*/ 	.word	0x00003f50


	//   ....[1]....
        /*008c*/ 	.word	0x00004080


	//   ....[2]....
        /*0090*/ 	.word	0x00004690


	//   ....[3]....
        /*0094*/ 	.word	0x00004c90


	//----- nvinfo : EIATTR_MAX_THREADS
	.align		4
.L_669:
        /*0098*/ 	.byte	0x04, 0x05
        /*009a*/ 	.short	(.L_671 - .L_670)
.L_670:
        /*009c*/ 	.word	0x00000180
        /*00a0*/ 	.word	0x00000001
        /*00a4*/ 	.word	0x00000001


	//----- nvinfo : EIATTR_CRS_STACK_SIZE
	.align		4
.L_671:
        /*00a8*/ 	.byte	0x04, 0x1e
        /*00aa*/ 	.short	(.L_673 - .L_672)
.L_672:
        /*00ac*/ 	.word	0x00000000


	//----- nvinfo : EIATTR_CBANK_PARAM_SIZE
	.align		4
.L_673:
        /*00b0*/ 	.byte	0x03, 0x19
        /*00b2*/ 	.short	0x00b8


	//----- nvinfo : EIATTR_PARAM_CBANK
	.align		4
        /*00b4*/ 	.byte	0x04, 0x0a
        /*00b6*/ 	.short	(.L_675 - .L_674)
	.align		4
.L_674:
        /*00b8*/ 	.word	index@(.nv.constant0._Z35group_norm_nhwc_bwd_one_pass_kernelI11Bf16IOFp16WLi128ELi12ELi384EEv26Group_norm_nhwc_bwd_params)
        /*00bc*/ 	.short	0x0380
        /*00be*/ 	.short	0x00b8


	//----- nvinfo : EIATTR_SW_WAR
	.align		4
.L_675:
        /*00c0*/ 	.byte	0x04, 0x36
        /*00c2*/ 	.short	(.L_677 - .L_676)
.L_676:
        /*00c4*/ 	.word	0x00000008
.L_677:


//--------------------- .nv.info._Z35group_norm_nhwc_bwd_one_pass_kernelI11Bf16IOFp16WLi256ELi12ELi384EEv26Group_norm_nhwc_bwd_params --------------------------
	.section	.nv.info._Z35group_norm_nhwc_bwd_one_pass_kernelI11Bf16IOFp16WLi256ELi12ELi384EEv26Group_norm_nhwc_bwd_params,"",@"SHT_CUDA_INFO"
	.sectionflags	@""
	.align	4


	//----- nvinfo : EIATTR_CUDA_API_VERSION
	.align		4
        /*0000*/ 	.byte	0x04, 0x37
        /*0002*/ 	.short	(.L_679 - .L_678)
.L_678:
        /*0004*/ 	.word	0x00000082


	//----- nvinfo : EIATTR_KPARAM_INFO
	.align		4
.L_679:
        /*0008*/ 	.byte	0x04, 0x17
        /*000a*/ 	.short	(.L_681 - .L_680)
.L_680:
        /*000c*/ 	.word	0x00000000
        /*0010*/ 	.short	0x0000
        /*0012*/ 	.short	0x0000
        /*0014*/ 	.byte	0x00, 0xf0, 0xe1, 0x02


	//----- nvinfo : EIATTR_SPARSE_MMA_MASK
	.align		4
.L_681:
        /*0018*/ 	.byte	0x03, 0x50
        /*001a*/ 	.short	0x0000


	//----- nvinfo : EIATTR_MAXREG_COUNT
	.align		4
        /*001c*/ 	.byte	0x03, 0x1b
        /*001e*/ 	.short	0x00a8


	//----- nvinfo : EIATTR_NUM_BARRIERS
	.align		4
        /*0020*/ 	.byte	0x02, 0x4c
        /*0022*/ 	.byte	0x01
	.zero		1


	//----- nvinfo : EIATTR_MERCURY_ISA_VERSION
	.align		4
        /*0024*/ 	.byte	0x03, 0x5f
        /*0026*/ 	.short	0x0101


	//----- nvinfo : EIATTR_INT_WARP_WIDE_INSTR_OFFSETS
	.align		4
        /*0028*/ 	.byte	0x04, 0x31
        /*002a*/ 	.short	(.L_683 - .L_682)


	//   ....[0]....
.L_682:
        /*002c*/ 	.word	0x00001ce0


	//----- nvinfo : EIATTR_COOP_GROUP_MASK_REGIDS
	.align		4
.L_683:
        /*0030*/ 	.byte	0x04, 0x29
        /*0032*/ 	.short	(.L_685 - .L_684)


	//   ....[0]....
.L_684:
        /*0034*/ 	.word	0xffffffff


	//   ....[1]....
        /*0038*/ 	.word	0xffffffff


	//   ....[2]....
        /*003c*/ 	.word	0xffffffff


	//   ....[3]....
        /*0040*/ 	.word	0xffffffff


	//   ....[4]....
        /*0044*/ 	.word	0xffffffff


	//   ....[5]....
        /*0048*/ 	.word	0xffffffff


	//   ....[6]....
        /*004c*/ 	.word	0xffffffff


	//   ....[7]....
        /*0050*/ 	.word	0xffffffff


	//   ....[8]....
        /*0054*/ 	.word	0xffffffff


	//   ....[9]....
        /*0058*/ 	.word	0xffffffff


	//----- nvinfo : EIATTR_COOP_GROUP_INSTR_OFFSETS
	.align		4
.L_685:
        /*005c*/ 	.byte	0x04, 0x28
        /*005e*/ 	.short	(.L_687 - .L_686)


	//   ....[0]....
.L_686:
        /*0060*/ 	.word	0x00001aa0


	//   ....[1]....
        /*0064*/ 	.word	0x00001ae0


	//   ....[2]....
        /*0068*/ 	.word	0x00001b60


	//   ....[3]....
        /*006c*/ 	.word	0x00001b80


	//   ....[4]....
        /*0070*/ 	.word	0x00001bc0


	//   ....[5]....
        /*0074*/ 	.word	0x00001be0


	//   ....[6]....
        /*0078*/ 	.word	0x00001c10


	//   ....[7]....
        /*007c*/ 	.word	0x00001c30


	//   ....[8]....
        /*0080*/ 	.word	0x00001c80


	//   ....[9]....
        /*0084*/ 	.word	0x00001c90


	//----- nvinfo : EIATTR_VRC_CTA_INIT_COUNT
	.align		4
.L_687:
        /*0088*/ 	.byte	0x02, 0x4a
	.zero		1
	.zero		1


	//----- nvinfo : EIATTR_EXIT_INSTR_OFFSETS
	.align		4
        /*008c*/ 	.byte	0x04, 0x1c
        /*008e*/ 	.short	(.L_689 - .L_688)


	//   ....[0]....
.L_688:
        /*0090*/ 	.word	0x00004e00


	//   ....[1]....
        /*0094*/ 	.word	0x00004f30


	//   ....[2]....
        /*0098*/ 	.word	0x00005530


	//   ....[3]....
        /*009c*/ 	.word	0x00005b30


	//----- nvinfo : EIATTR_MAX_THREADS
	.align		4
.L_689:
        /*00a0*/ 	.byte	0x04, 0x05
        /*00a2*/ 	.short	(.L_691 - .L_690)
.L_690:
        /*00a4*/ 	.word	0x00000180
        /*00a8*/ 	.word	0x00000001
        /*00ac*/ 	.word	0x00000001


	//----- nvinfo : EIATTR_CRS_STACK_SIZE
	.align		4
.L_691:
        /*00b0*/ 	.byte	0x04, 0x1e
        /*00b2*/ 	.short	(.L_693 - .L_692)
.L_692:
        /*00b4*/ 	.word	0x00000000


	//----- nvinfo : EIATTR_CBANK_PARAM_SIZE
	.align		4
.L_693:
        /*00b8*/ 	.byte	0x03, 0x19
        /*00ba*/ 	.short	0x00b8


	//----- nvinfo : EIATTR_PARAM_CBANK
	.align		4
        /*00bc*/ 	.byte	0x04, 0x0a
        /*00be*/ 	.short	(.L_695 - .L_694)
	.align		4
.L_694:
        /*00c0*/ 	.word	index@(.nv.constant0._Z35group_norm_nhwc_bwd_one_pass_kernelI11Bf16IOFp16WLi256ELi12ELi384EEv26Group_norm_nhwc_bwd_params)
        /*00c4*/ 	.short	0x0380
        /*00c6*/ 	.short	0x00b8


	//----- nvinfo : EIATTR_SW_WAR
	.align		4
.L_695:
        /*00c8*/ 	.byte	0x04, 0x36
        /*00ca*/ 	.short	(.L_697 - .L_696)
.L_696:
        /*00cc*/ 	.word	0x00000008
.L_697:


//--------------------- .nv.info._Z35group_norm_nhwc_bwd_one_pass_kernelI11Bf16IOFp16WLi512ELi12ELi384EEv26Group_norm_nhwc_bwd_params --------------------------
	.section	.nv.info._Z35group_norm_nhwc_bwd_one_pass_kernelI11Bf16IOFp16WLi512ELi12ELi384EEv26Group_norm_nhwc_bwd_params,"",@"SHT_CUDA_INFO"
	.sectionflags	@""
	.align	4


	//----- nvinfo : EIATTR_CUDA_API_VERSION
	.align		4
        /*0000*/ 	.byte	0x04, 0x37
        /*0002*/ 	.short	(.L_699 - .L_698)
.L_698:
        /*0004*/ 	.word	0x00000082


	//----- nvinfo : EIATTR_KPARAM_INFO
	.align		4
.L_699:
        /*0008*/ 	.byte	0x04, 0x17
        /*000a*/ 	.short	(.L_701 - .L_700)
.L_700:
        /*000c*/ 	.word	0x00000000
        /*0010*/ 	.short	0x0000
        /*0012*/ 	.short	0x0000
        /*0014*/ 	.byte	0x00, 0xf0, 0xe1, 0x02


	//----- nvinfo : EIATTR_SPARSE_MMA_MASK
	.align		4
.L_701:
        /*0018*/ 	.byte	0x03, 0x50
        /*001a*/ 	.short	0x0000


	//----- nvinfo : EIATTR_MAXREG_COUNT
	.align		4
        /*001c*/ 	.byte	0x03, 0x1b
        /*001e*/ 	.short	0x00a8


	//----- nvinfo : EIATTR_NUM_BARRIERS
	.align		4
        /*0020*/ 	.byte	0x02, 0x4c
        /*0022*/ 	.byte	0x01
	.zero		1


	//----- nvinfo : EIATTR_MERCURY_ISA_VERSION
	.align		4
        /*0024*/ 	.byte	0x03, 0x5f
        /*0026*/ 	.short	0x0101


	//----- nvinfo : EIATTR_INT_WARP_WIDE_INSTR_OFFSETS
	.align		4
        /*0028*/ 	.byte	0x04, 0x31
        /*002a*/ 	.short	(.L_703 - .L_702)


	//   ....[0]....
.L_702:
        /*002c*/ 	.word	0x00003180


	//----- nvinfo : EIATTR_COOP_GROUP_MASK_REGIDS
	.align		4
.L_703:
        /*0030*/ 	.byte	0x04, 0x29
        /*0032*/ 	.short	(.L_705 - .L_704)


	//   ....[0]....
.L_704:
        /*0034*/ 	.word	0xffffffff


	//   ....[1]....
        /*0038*/ 	.word	0xffffffff


	//   ....[2]....
        /*003c*/ 	.word	0xffffffff


	//   ....[3]....
        /*0040*/ 	.word	0xffffffff


	//   ....[4]....
        /*0044*/ 	.word	0xffffffff


	//   ....[5]....
        /*0048*/ 	.word	0xffffffff


	//   ....[6]....
        /*004c*/ 	.word	0xffffffff


	//   ....[7]....
        /*0050*/ 	.word	0xffffffff


	//   ....[8]....
        /*0054*/ 	.word	0xffffffff


	//   ....[9]....
        /*0058*/ 	.word	0xffffffff


	//----- nvinfo : EIATTR_COOP_GROUP_INSTR_OFFSETS
	.align		4
.L_705:
        /*005c*/ 	.byte	0x04, 0x28
        /*005e*/ 	.short	(.L_707 - .L_706)


	//   ....[0]....
.L_706:
        /*0060*/ 	.word	0x00002f30


	//   ....[1]....
        /*0064*/ 	.word	0x00002f70


	//   ....[2]....
        /*0068*/ 	.word	0x00002fc0


	//   ....[3]....
        /*006c*/ 	.word	0x00003000


	//   ....[4]....
        /*0070*/ 	.word	0x00003060


	//   ....[5]....
        /*0074*/ 	.word	0x00003080


	//   ....[6]....
        /*0078*/ 	.word	0x000030b0


	//   ....[7]....
        /*007c*/ 	.word	0x000030d0


	//   ....[8]....
        /*0080*/ 	.word	0x00003120


	//   ....[9]....
        /*0084*/ 	.word	0x00003130


	//----- nvinfo : EIATTR_VRC_CTA_INIT_COUNT
	.align		4
.L_707:
        /*0088*/ 	.byte	0x02, 0x4a
	.zero		1
	.zero		1


	//----- nvinfo : EIATTR_EXIT_INSTR_OFFSETS
	.align		4
        /*008c*/ 	.byte	0x04, 0x1c
        /*008e*/ 	.short	(.L_709 - .L_708)


	//   ....[0]....
.L_708:
        /*0090*/ 	.word	0x000073c0


	//   ....[1]....
        /*0094*/ 	.word	0x000074f0


	//   ....[2]....
        /*0098*/ 	.word	0x00007b00


	//   ....[3]....
        /*009c*/ 	.word	0x00008100


	//----- nvinfo : EIATTR_MAX_THREADS
	.align		4
.L_709:
        /*00a0*/ 	.byte	0x04, 0x05
        /*00a2*/ 	.short	(.L_711 - .L_710)
.L_710:
        /*00a4*/ 	.word	0x00000180
        /*00a8*/ 	.word	0x00000001
        /*00ac*/ 	.word	0x00000001


	//----- nvinfo : EIATTR_CRS_STACK_SIZE
	.align		4
.L_711:
        /*00b0*/ 	.byte	0x04, 0x1e
        /*00b2*/ 	.short	(.L_713 - .L_712)
.L_712:
        /*00b4*/ 	.word	0x00000000


	//----- nvinfo : EIATTR_CBANK_PARAM_SIZE
	.align		4
.L_713:
        /*00b8*/ 	.byte	0x03, 0x19
        /*00ba*/ 	.short	0x00b8


	//----- nvinfo : EIATTR_PARAM_CBANK
	.align		4
        /*00bc*/ 	.byte	0x04, 0x0a
        /*00be*/ 	.short	(.L_715 - .L_714)
	.align		4
.L_714:
        /*00c0*/ 	.word	index@(.nv.constant0._Z35group_norm_nhwc_bwd_one_pass_kernelI11Bf16IOFp16WLi512ELi12ELi384EEv26Group_norm_nhwc_bwd_params)
        /*00c4*/ 	.short	0x0380
        /*00c6*/ 	.short	0x00b8


	//----- nvinfo : EIATTR_SW_WAR
	.align		4
.L_715:
        /*00c8*/ 	.byte	0x04, 0x36
        /*00ca*/ 	.short	(.L_717 - .L_716)
.L_716:
        /*00cc*/ 	.word	0x00000008
.L_717:


//--------------------- .nv.info._Z35group_norm_nhwc_bwd_one_pass_kernelI11Fp16IOFp32WLi64ELi12ELi384EEv26Group_norm_nhwc_bwd_params --------------------------
	.section	.nv.info._Z35group_norm_nhwc_bwd_one_pass_kernelI11Fp16IOFp32WLi64ELi12ELi384EEv26Group_norm_nhwc_bwd_params,"",@"SHT_CUDA_INFO"
	.sectionflags	@""
	.align	4


	//----- nvinfo : EIATTR_CUDA_API_VERSION
	.align		4
        /*0000*/ 	.byte	0x04, 0x37
        /*0002*/ 	.short	(.L_719 - .L_718)
.L_718:
        /*0004*/ 	.word	0x00000082


	//----- nvinfo : EIATTR_KPARAM_INFO
	.align		4
.L_719:
        /*0008*/ 	.byte	0x04, 0x17
        /*000a*/ 	.short	(.L_721 - .L_720)
.L_720:
        /*000c*/ 	.word	0x00000000
        /*0010*/ 	.short	0x0000
        /*0012*/ 	.short	0x0000
        /*0014*/ 	.byte	0x00, 0xf0, 0xe1, 0x02


	//----- nvinfo : EIATTR_SPARSE_MMA_MASK
	.align		4
.L_721:
        /*0018*/ 	.byte	0x03, 0x50
        /*001a*/ 	.short	0x0000


	//----- nvinfo : EIATTR_MAXREG_COUNT
	.align		4
        /*001c*/ 	.byte	0x03, 0x1b
        /*001e*/ 	.short	0x00a8


	//----- nvinfo : EIATTR_NUM_BARRIERS
	.align		4
        /*0020*/ 	.byte	0x02, 0x4c
        /*0022*/ 	.byte	0x01
	.zero		1


	//----- nvinfo : EIATTR_MERCURY_ISA_VERSION
	.align		4
        /*0024*/ 	.byte	0x03, 0x5f
        /*0026*/ 	.short	0x0101


	//----- nvinfo : EIATTR_INT_WARP_WIDE_INSTR_OFFSETS
	.align		4
        /*0028*/ 	.byte	0x04, 0x31
        /*002a*/ 	.short	(.L_723 - .L_722)


	//   ....[0]....
.L_722:
        /*002c*/ 	.word	0x00000c50


	//----- nvinfo : EIATTR_COOP_GROUP_MASK_REGIDS
	.align		4
.L_723:
        /*0030*/ 	.byte	0x04, 0x29
        /*0032*/ 	.short	(.L_725 - .L_724)


	//   ....[0]....
.L_724:
        /*0034*/ 	.word	0xffffffff


	//   ....[1]....
        /*0038*/ 	.word	0xffffffff


	//   ....[2]....
        /*003c*/ 	.word	0xffffffff


	//   ....[3]....
        /*0040*/ 	.word	0xffffffff


	//   ....[4]....
        /*0044*/ 	.word	0xffffffff


	//   ....[5]....
        /*0048*/ 	.word	0xffffffff


	//   ....[6]....
        /*004c*/ 	.word	0xffffffff


	//   ....[7]....
        /*0050*/ 	.word	0xffffffff


	//   ....[8]....
        /*0054*/ 	.word	0xffffffff


	//   ....[9]....
        /*0058*/ 	.word	0xffffffff


	//----- nvinfo : EIATTR_COOP_GROUP_INSTR_OFFSETS
	.align		4
.L_725:
        /*005c*/ 	.byte	0x04, 0x28
        /*005e*/ 	.short	(.L_727 - .L_726)


	//   ....[0]....
.L_726:
        /*0060*/ 	.word	0x00000a10


	//   ....[1]....
        /*0064*/ 	.word	0x00000a40


	//   ....[2]....
        /*0068*/ 	.word	0x00000a90


	//   ....[3]....
        /*006c*/ 	.word	0x00000ab0


	//   ....[4]....
        /*0070*/ 	.word	0x00000ae0


	//   ....[5]....
        /*0074*/ 	.word	0x00000b00


	//   ....[6]....
        /*0078*/ 	.word	0x00000b30


	//   ....[7]....
        /*007c*/ 	.word	0x00000b70


	//   ....[8]....
        /*0080*/ 	.word	0x00000bf0


	//   ....[9]....
        /*0084*/ 	.word	0x00000c00


	//----- nvinfo : EIATTR_VRC_CTA_INIT_COUNT
	.align		4
.L_727:
        /*0088*/ 	.byte	0x02, 0x4a
	.zero		1
	.zero		1


	//----- nvinfo : EIATTR_EXIT_INSTR_OFFSETS
	.align		4
        /*008c*/ 	.byte	0x04, 0x1c
        /*008e*/ 	.short	(.L_729 - .L_728)


	//   ....[0]....
.L_728:
        /*0090*/ 	.word	0x000033b0


	//   ....[1]....
        /*0094*/ 	.word	0x000034f0


	//   ....[2]....
        /*0098*/ 	.word	0x00003b60


	//   ....[3]....
        /*009c*/ 	.word	0x00004140


	//----- nvinfo : EIATTR_MAX_THREADS
	.align		4
.L_729:
        /*00a0*/ 	.byte	0x04, 0x05
        /*00a2*/ 	.short	(.L_731 - .L_730)
.L_730:
        /*00a4*/ 	.word	0x00000180
        /*00a8*/ 	.word	0x00000001
        /*00ac*/ 	.word	0x00000001


	//----- nvinfo : EIATTR_CRS_STACK_SIZE
	.align		4
.L_731:
        /*00b0*/ 	.byte	0x04, 0x1e
        /*00b2*/ 	.short	(.L_733 - .L_732)
.L_732:
        /*00b4*/ 	.word	0x00000000


	//----- nvinfo : EIATTR_CBANK_PARAM_SIZE
	.align		4
.L_733:
        /*00b8*/ 	.byte	0x03, 0x19
        /*00ba*/ 	.short	0x00b8


	//----- nvinfo : EIATTR_PARAM_CBANK
	.align		4
        /*00bc*/ 	.byte	0x04, 0x0a
        /*00be*/ 	.short	(.L_735 - .L_734)
	.align		4
.L_734:
        /*00c0*/ 	.word	index@(.nv.constant0._Z35group_norm_nhwc_bwd_one_pass_kernelI11Fp16IOFp32WLi64ELi12ELi384EEv26Group_norm_nhwc_bwd_params)
        /*00c4*/ 	.short	0x0380
        /*00c6*/ 	.short	0x00b8


	//----- nvinfo : EIATTR_SW_WAR
	.align		4
.L_735:
        /*00c8*/ 	.byte	0x04, 0x36
        /*00ca*/ 	.short	(.L_737 - .L_736)
.L_736:
        /*00cc*/ 	.word	0x00000008
.L_737:


//--------------------- .nv.info._Z35group_norm_nhwc_bwd_one_pass_kernelI11Fp16IOFp32WLi128ELi12ELi384EEv26Group_norm_nhwc_bwd_params --------------------------
	.section	.nv.info._Z35group_norm_nhwc_bwd_one_pass_kernelI11Fp16IOFp32WLi128ELi12ELi384EEv26Group_norm_nhwc_bwd_params,"",@"SHT_CUDA_INFO"
	.sectionflags	@""
	.align	4


	//----- nvinfo : EIATTR_CUDA_API_VERSION
	.align		4
        /*0000*/ 	.byte	0x04, 0x37
        /*0002*/ 	.short	(.L_739 - .L_738)
.L_738:
        /*0004*/ 	.word	0x00000082


	//----- nvinfo : EIATTR_KPARAM_INFO
	.align		4
.L_739:
        /*0008*/ 	.byte	0x04, 0x17
        /*000a*/ 	.short	(.L_741 - .L_740)
.L_740:
        /*000c*/ 	.word	0x00000000
        /*0010*/ 	.short	0x0000
        /*0012*/ 	.short	0x0000
        /*0014*/ 	.byte	0x00, 0xf0, 0xe1, 0x02


	//----- nvinfo : EIATTR_SPARSE_MMA_MASK
	.align		4
.L_741:
        /*0018*/ 	.byte	0x03, 0x50
        /*001a*/ 	.short	0x0000


	//----- nvinfo : EIATTR_MAXREG_COUNT
	.align		4
        /*001c*/ 	.byte	0x03, 0x1b
        /*001e*/ 	.short	0x00a8


	//----- nvinfo : EIATTR_NUM_BARRIERS
	.align		4
        /*0020*/ 	.byte	0x02, 0x4c
        /*0022*/ 	.byte	0x01
	.zero		1


	//----- nvinfo : EIATTR_MERCURY_ISA_VERSION
	.align		4
        /*0024*/ 	.byte	0x03, 0x5f
        /*0026*/ 	.short	0x0101


	//----- nvinfo : EIATTR_COOP_GROUP_MASK_REGIDS
	.align		4
        /*0028*/ 	.byte	0x04, 0x29
        /*002a*/ 	.short	(.L_743 - .L_742)


	//   ....[0]....
.L_742:
        /*002c*/ 	.word	0xffffffff


	//   ....[1]....
        /*0030*/ 	.word	0xffffffff


	//   ....[2]....
        /*0034*/ 	.word	0xffffffff


	//   ....[3]....
        /*0038*/ 	.word	0xffffffff


	//   ....[4]....
        /*003c*/ 	.word	0xffffffff


	//   ....[5]....
        /*0040*/ 	.word	0xffffffff


	//   ....[6]....
        /*0044*/ 	.word	0xffffffff


	//   ....[7]....
        /*0048*/ 	.word	0xffffffff


	//   ....[8]....
        /*004c*/ 	.word	0xffffffff


	//   ....[9]....
        /*0050*/ 	.word	0xffffffff


	//----- nvinfo : EIATTR_COOP_GROUP_INSTR_OFFSETS
	.align		4
.L_743:
        /*0054*/ 	.byte	0x04, 0x28
        /*0056*/ 	.short	(.L_745 - .L_744)


	//   ....[0]....
.L_744:
        /*0058*/ 	.word	0x00001000


	//   ....[1]....
        /*005c*/ 	.word	0x00001040


	//   ....[2]....
        /*0060*/ 	.word	0x000010d0


	//   ....[3]....
        /*0064*/ 	.word	0x00001100


	//   ....[4]....
        /*0068*/ 	.word	0x00001140


	//   ....[5]....
        /*006c*/ 	.word	0x00001160


	//   ....[6]....
        /*0070*/ 	.word	0x00001190


	//   ....[7]....
        /*0074*/ 	.word	0x000011b0


	//   ....[8]....
        /*0078*/ 	.word	0x00001200


	//   ....[9]....
        /*007c*/ 	.word	0x00001210


	//----- nvinfo : EIATTR_VRC_CTA_INIT_COUNT
	.align		4
.L_745:
        /*0080*/ 	.byte	0x02, 0x4a
	.zero		1
	.zero		1


	//----- nvinfo : EIATTR_EXIT_INSTR_OFFSETS
	.align		4
        /*0084*/ 	.byte	0x04, 0x1c
        /*0086*/ 	.short	(.L_747 - .L_746)


	//   ....[0]....
.L_746:
        /*0088*/ 	.word	0x00003ea0


	//   ....[1]....
        /*008c*/ 	.word	0x00003fd0


	//   ....[2]....
        /*0090*/ 	.word	0x000045c0


	//   ....[3]....
        /*0094*/ 	.word	0x00004b70


	//----- nvinfo : EIATTR_MAX_THREADS
	.align		4
.L_747:
        /*0098*/ 	.byte	0x04, 0x05
        /*009a*/ 	.short	(.L_749 - .L_748)
.L_748:
        /*009c*/ 	.word	0x00000180
        /*00a0*/ 	.word	0x00000001
        /*00a4*/ 	.word	0x00000001


	//----- nvinfo : EIATTR_CRS_STACK_SIZE
	.align		4
.L_749:
        /*00a8*/ 	.byte	0x04, 0x1e
        /*00aa*/ 	.short	(.L_751 - .L_750)
.L_750:
        /*00ac*/ 	.word	0x00000000


	//----- nvinfo : EIATTR_CBANK_PARAM_SIZE
	.align		4
.L_751:
        /*00b0*/ 	.byte	0x03, 0x19
        /*00b2*/ 	.short	0x00b8


	//----- nvinfo : EIATTR_PARAM_CBANK
	.align		4
        /*00b4*/ 	.byte	0x04, 0x0a
        /*00b6*/ 	.short	(.L_753 - .L_752)
	.align		4
.L_752:
        /*00b8*/ 	.word	index@(.nv.constant0._Z35group_norm_nhwc_bwd_one_pass_kernelI11Fp16IOFp32WLi128ELi12ELi384EEv26Group_norm_nhwc_bwd_params)
        /*00bc*/ 	.short	0x0380
        /*00be*/ 	.short	0x00b8


	//----- nvinfo : EIATTR_SW_WAR
	.align		4
.L_753:
        /*00c0*/ 	.byte	0x04, 0x36
        /*00c2*/ 	.short	(.L_755 - .L_754)
.L_754:
        /*00c4*/ 	.word	0x00000008
.L_755:


//--------------------- .nv.info._Z35group_norm_nhwc_bwd_one_pass_kernelI11Fp16IOFp32WLi256ELi12ELi384EEv26Group_norm_nhwc_bwd_params --------------------------
	.section	.nv.info._Z35group_norm_nhwc_bwd_one_pass_kernelI11Fp16IOFp32WLi256ELi12ELi384EEv26Group_norm_nhwc_bwd_params,"",@"SHT_CUDA_INFO"
	.sectionflags	@""
	.align	4


	//----- nvinfo : EIATTR_CUDA_API_VERSION
	.align		4
        /*0000*/ 	.byte	0x04, 0x37
        /*0002*/ 	.short	(.L_757 - .L_756)
.L_756:
        /*0004*/ 	.word	0x00000082


	//----- nvinfo : EIATTR_KPARAM_INFO
	.align		4
.L_757:
        /*0008*/ 	.byte	0x04, 0x17
        /*000a*/ 	.short	(.L_759 - .L_758)
.L_758:
        /*000c*/ 	.word	0x00000000
        /*0010*/ 	.short	0x0000
        /*0012*/ 	.short	0x0000
        /*0014*/ 	.byte	0x00, 0xf0, 0xe1, 0x02


	//----- nvinfo : EIATTR_SPARSE_MMA_MASK
	.align		4
.L_759:
        /*0018*/ 	.byte	0x03, 0x50
        /*001a*/ 	.short	0x0000


	//----- nvinfo : EIATTR_MAXREG_COUNT
	.align		4
        /*001c*/ 	.byte	0x03, 0x1b
        /*001e*/ 	.short	0x00a8


	//----- nvinfo : EIATTR_NUM_BARRIERS
	.align		4
        /*0020*/ 	.byte	0x02, 0x4c
        /*0022*/ 	.byte	0x01
	.zero		1


	//----- nvinfo : EIATTR_MERCURY_ISA_VERSION
	.align		4
        /*0024*/ 	.byte	0x03, 0x5f
        /*0026*/ 	.short	0x0101


	//----- nvinfo : EIATTR_INT_WARP_WIDE_INSTR_OFFSETS
	.align		4
        /*0028*/ 	.byte	0x04, 0x31
        /*002a*/ 	.short	(.L_761 - .L_760)


	//   ....[0]....
.L_760:
        /*002c*/ 	.word	0x00001bc0


	//----- nvinfo : EIATTR_COOP_GROUP_MASK_REGIDS
	.align		4
.L_761:
        /*0030*/ 	.byte	0x04, 0x29
        /*0032*/ 	.short	(.L_763 - .L_762)


	//   ....[0]....
.L_762:
        /*0034*/ 	.word	0xffffffff


	//   ....[1]....
        /*0038*/ 	.word	0xffffffff


	//   ....[2]....
        /*003c*/ 	.word	0xffffffff


	//   ....[3]....
        /*0040*/ 	.word	0xffffffff


	//   ....[4]....
        /*0044*/ 	.word	0xffffffff


	//   ....[5]....
        /*0048*/ 	.word	0xffffffff


	//   ....[6]....
        /*004c*/ 	.word	0xffffffff


	//   ....[7]....
        /*0050*/ 	.word	0xffffffff


	//   ....[8]....
        /*0054*/ 	.word	0xffffffff


	//   ....[9]....
        /*0058*/ 	.word	0xffffffff


	//----- nvinfo : EIATTR_COOP_GROUP_INSTR_OFFSETS
	.align		4
.L_763:
        /*005c*/ 	.byte	0x04, 0x28
        /*005e*/ 	.short	(.L_765 - .L_764)


	//   ....[0]....
.L_764:
        /*0060*/ 	.word	0x00001950


	//   ....[1]....
        /*0064*/ 	.word	0x00001990


	//   ....[2]....
        /*0068*/ 	.word	0x00001a30


	//   ....[3]....
        /*006c*/ 	.word	0x00001a60


	//   ....[4]....
        /*0070*/ 	.word	0x00001aa0


	//   ....[5]....
        /*0074*/ 	.word	0x00001ac0


	//   ....[6]....
        /*0078*/ 	.word	0x00001af0


	//   ....[7]....
        /*007c*/ 	.word	0x00001b10


	//   ....[8]....
        /*0080*/ 	.word	0x00001b60


	//   ....[9]....
        /*0084*/ 	.word	0x00001b70


	//----- nvinfo : EIATTR_VRC_CTA_INIT_COUNT
	.align		4
.L_765:
        /*0088*/ 	.byte	0x02, 0x4a
	.zero		1
	.zero		1


	//----- nvinfo : EIATTR_EXIT_INSTR_OFFSETS
	.align		4
        /*008c*/ 	.byte	0x04, 0x1c
        /*008e*/ 	.short	(.L_767 - .L_766)


	//   ....[0]....
.L_766:
        /*0090*/ 	.word	0x00004d80


	//   ....[1]....
        /*0094*/ 	.word	0x00004eb0


	//   ....[2]....
        /*0098*/ 	.word	0x00005480


	//   ....[3]....
        /*009c*/ 	.word	0x00005a30


	//----- nvinfo : EIATTR_MAX_THREADS
	.align		4
.L_767:
        /*00a0*/ 	.byte	0x04, 0x05
        /*00a2*/ 	.short	(.L_769 - .L_768)
.L_768:
        /*00a4*/ 	.word	0x00000180
        /*00a8*/ 	.word	0x00000001
        /*00ac*/ 	.word	0x00000001


	//----- nvinfo : EIATTR_CRS_STACK_SIZE
	.align		4
.L_769:
        /*00b0*/ 	.byte	0x04, 0x1e
        /*00b2*/ 	.short	(.L_771 - .L_770)
.L_770:
        /*00b4*/ 	.word	0x00000000


	//----- nvinfo : EIATTR_CBANK_PARAM_SIZE
	.align		4
.L_771:
        /*00b8*/ 	.byte	0x03, 0x19
        /*00ba*/ 	.short	0x00b8


	//----- nvinfo : EIATTR_PARAM_CBANK
	.align		4
        /*00bc*/ 	.byte	0x04, 0x0a
        /*00be*/ 	.short	(.L_773 - .L_772)
	.align		4
.L_772:
        /*00c0*/ 	.word	index@(.nv.constant0._Z35group_norm_nhwc_bwd_one_pass_kernelI11Fp16IOFp32WLi256ELi12ELi384EEv26Group_norm_nhwc_bwd_params)
        /*00c4*/ 	.short	0x0380
        /*00c6*/ 	.short	0x00b8


	//----- nvinfo : EIATTR_SW_WAR
	.align		4
.L_773:
        /*00c8*/ 	.byte	0x04, 0x36
        /*00ca*/ 	.short	(.L_775 - .L_774)
.L_774:
        /*00cc*/ 	.word	0x00000008
.L_775:


//--------------------- .nv.info._Z35group_norm_nhwc_bwd_one_pass_kernelI11Fp16IOFp32WLi512ELi12ELi384EEv26Group_norm_nhwc_bwd_params --------------------------
	.section	.nv.info._Z35group_norm_nhwc_bwd_one_pass_kernelI11Fp16IOFp32WLi512ELi12ELi384EEv26Group_norm_nhwc_bwd_params,"",@"SHT_CUDA_INFO"
	.sectionflags	@""
	.align	4


	//----- nvinfo : EIATTR_CUDA_API_VERSION
	.align		4
        /*0000*/ 	.byte	0x04, 0x37
        /*0002*/ 	.short	(.L_777 - .L_776)
.L_776:
        /*0004*/ 	.word	0x00000082


	//----- nvinfo : EIATTR_KPARAM_INFO
	.align		4
.L_777:
        /*0008*/ 	.byte	0x04, 0x17
        /*000a*/ 	.short	(.L_779 - .L_778)
.L_778:
        /*000c*/ 	.word	0x00000000
        /*0010*/ 	.short	0x0000
        /*0012*/ 	.short	0x0000
        /*0014*/ 	.byte	0x00, 0xf0, 0xe1, 0x02


	//----- nvinfo : EIATTR_SPARSE_MMA_MASK
	.align		4
.L_779:
        /*0018*/ 	.byte	0x03, 0x50
        /*001a*/ 	.short	0x0000


	//----- nvinfo : EIATTR_MAXREG_COUNT
	.align		4
        /*001c*/ 	.byte	0x03, 0x1b
        /*001e*/ 	.short	0x00a8


	//----- nvinfo : EIATTR_NUM_BARRIERS
	.align		4
        /*0020*/ 	.byte	0x02, 0x4c
        /*0022*/ 	.byte	0x01
	.zero		1


	//----- nvinfo : EIATTR_MERCURY_ISA_VERSION
	.align		4
        /*0024*/ 	.byte	0x03, 0x5f
        /*0026*/ 	.short	0x0101


	//----- nvinfo : EIATTR_INT_WARP_WIDE_INSTR_OFFSETS
	.align		4
        /*0028*/ 	.byte	0x04, 0x31
        /*002a*/ 	.short	(.L_781 - .L_780)


	//   ....[0]....
.L_780:
        /*002c*/ 	.word	0x00002e80


	//----- nvinfo : EIATTR_COOP_GROUP_MASK_REGIDS
	.align		4
.L_781:
        /*0030*/ 	.byte	0x04, 0x29
        /*0032*/ 	.short	(.L_783 - .L_782)


	//   ....[0]....
.L_782:
        /*0034*/ 	.word	0xffffffff


	//   ....[1]....
        /*0038*/ 	.word	0xffffffff


	//   ....[2]....
        /*003c*/ 	.word	0xffffffff


	//   ....[3]....
        /*0040*/ 	.word	0xffffffff


	//   ....[4]....
        /*0044*/ 	.word	0xffffffff


	//   ....[5]....
        /*0048*/ 	.word	0xffffffff


	//   ....[6]....
        /*004c*/ 	.word	0xffffffff


	//   ....[7]....
        /*0050*/ 	.word	0xffffffff


	//   ....[8]....
        /*0054*/ 	.word	0xffffffff


	//   ....[9]....
        /*0058*/ 	.word	0xffffffff


	//----- nvinfo : EIATTR_COOP_GROUP_INSTR_OFFSETS
	.align		4
.L_783:
        /*005c*/ 	.byte	0x04, 0x28
        /*005e*/ 	.short	(.L_785 - .L_784)


	//   ....[0]....
.L_784:
        /*0060*/ 	.word	0x00002bf0


	//   ....[1]....
        /*0064*/ 	.word	0x00002c30


	//   ....[2]....
        /*0068*/ 	.word	0x00002cc0


	//   ....[3]....
        /*006c*/ 	.word	0x00002ce0


	//   ....[4]....
        /*0070*/ 	.word	0x00002d60


	//   ....[5]....
        /*0074*/ 	.word	0x00002d80


	//   ....[6]....
        /*0078*/ 	.word	0x00002db0


	//   ....[7]....
        /*007c*/ 	.word	0x00002dd0


	//   ....[8]....
        /*0080*/ 	.word	0x00002e20


	//   ....[9]....
        /*0084*/ 	.word	0x00002e30


	//----- nvinfo : EIATTR_VRC_CTA_INIT_COUNT
	.align		4
.L_785:
        /*0088*/ 	.byte	0x02, 0x4a
	.zero		1
	.zero		1


	//----- nvinfo : EIATTR_EXIT_INSTR_OFFSETS
	.align		4
        /*008c*/ 	.byte	0x04, 0x1c
        /*008e*/ 	.short	(.L_787 - .L_786)


	//   ....[0]....
.L_786:
        /*0090*/ 	.word	0x00007010


	//   ....[1]....
        /*0094*/ 	.word	0x00007140


	//   ....[2]....
        /*0098*/ 	.word	0x00007730


	//   ....[3]....
        /*009c*/ 	.word	0x00007ce0


	//----- nvinfo : EIATTR_MAX_THREADS
	.align		4
.L_787:
        /*00a0*/ 	.byte	0x04, 0x05
        /*00a2*/ 	.short	(.L_789 - .L_788)
.L_788:
        /*00a4*/ 	.word	0x00000180
        /*00a8*/ 	.word	0x00000001
        /*00ac*/ 	.word	0x00000001


	//----- nvinfo : EIATTR_CRS_STACK_SIZE
	.align		4
.L_789:
        /*00b0*/ 	.byte	0x04, 0x1e
        /*00b2*/ 	.short	(.L_791 - .L_790)
.L_790:
        /*00b4*/ 	.word	0x00000000


	//----- nvinfo : EIATTR_CBANK_PARAM_SIZE
	.align		4
.L_791:
        /*00b8*/ 	.byte	0x03, 0x19
        /*00ba*/ 	.short	0x00b8


	//----- nvinfo : EIATTR_PARAM_CBANK
	.align		4
        /*00bc*/ 	.byte	0x04, 0x0a
        /*00be*/ 	.short	(.L_793 - .L_792)
	.align		4
.L_792:
        /*00c0*/ 	.word	index@(.nv.constant0._Z35group_norm_nhwc_bwd_one_pass_kernelI11Fp16IOFp32WLi512ELi12ELi384EEv26Group_norm_nhwc_bwd_params)
        /*00c4*/ 	.short	0x0380
        /*00c6*/ 	.short	0x00b8


	//----- nvinfo : EIATTR_SW_WAR
	.align		4
.L_793:
        /*00c8*/ 	.byte	0x04, 0x36
        /*00ca*/ 	.short	(.L_795 - .L_794)
.L_794:
        /*00cc*/ 	.word	0x00000008
.L_795:


//--------------------- .nv.info._Z35group_norm_nhwc_bwd_one_pass_kernelI11Fp16IOBf16WLi64ELi12ELi384EEv26Group_norm_nhwc_bwd_params --------------------------
	.section	.nv.info._Z35group_norm_nhwc_bwd_one_pass_kernelI11Fp16IOBf16WLi64ELi12ELi384EEv26Group_norm_nhwc_bwd_params,"",@"SHT_CUDA_INFO"
	.sectionflags	@""
	.align	4


	//----- nvinfo : EIATTR_CUDA_API_VERSION
	.align		4
        /*0000*/ 	.byte	0x04, 0x37
        /*0002*/ 	.short	(.L_797 - .L_796)
.L_796:
        /*0004*/ 	.word	0x00000082


	//----- nvinfo : EIATTR_KPARAM_INFO
	.align		4
.L_797:
        /*0008*/ 	.byte	0x04, 0x17
        /*000a*/ 	.short	(.L_799 - .L_798)
.L_798:
        /*000c*/ 	.word	0x00000000
        /*0010*/ 	.short	0x0000
        /*0012*/ 	.short	0x0000
        /*0014*/ 	.byte	0x00, 0xf0, 0xe1, 0x02


	//----- nvinfo : EIATTR_SPARSE_MMA_MASK
	.align		4
.L_799:
        /*0018*/ 	.byte	0x03, 0x50
        /*001a*/ 	.short	0x0000


	//----- nvinfo : EIATTR_MAXREG_COUNT
	.align		4
        /*001c*/ 	.byte	0x03, 0x1b
        /*001e*/ 	.short	0x00a8


	//----- nvinfo : EIATTR_NUM_BARRIERS
	.align		4
        /*0020*/ 	.byte	0x02, 0x4c
        /*0022*/ 	.byte	0x01
	.zero		1


	//----- nvinfo : EIATTR_MERCURY_ISA_VERSION
	.align		4
        /*0024*/ 	.byte	0x03, 0x5f
        /*0026*/ 	.short	0x0101


	//----- nvinfo : EIATTR_INT_WARP_WIDE_INSTR_OFFSETS
	.align		4
        /*0028*/ 	.byte	0x04, 0x31
        /*002a*/ 	.short	(.L_801 - .L_800)


	//   ....[0]....
.L_800:
        /*002c*/ 	.word	0x00000cc0


	//----- nvinfo : EIATTR_COOP_GROUP_MASK_REGIDS
	.align		4
.L_801:
        /*0030*/ 	.byte	0x04, 0x29
        /*0032*/ 	.short	(.L_803 - .L_802)


	//   ....[0]....
.L_802:
        /*0034*/ 	.word	0xffffffff


	//   ....[1]....
        /*0038*/ 	.word	0xffffffff


	//   ....[2]....
        /*003c*/ 	.word	0xffffffff


	//   ....[3]....
        /*0040*/ 	.word	0xffffffff


	//   ....[4]....
        /*0044*/ 	.word	0xffffffff


	//   ....[5]....
        /*0048*/ 	.word	0xffffffff


	//   ....[6]....
        /*004c*/ 	.word	0xffffffff


	//   ....[7]....
        /*0050*/ 	.word	0xffffffff


	//   ....[8]....
        /*0054*/ 	.word	0xffffffff


	//   ....[9]....
        /*0058*/ 	.word	0xffffffff


	//----- nvinfo : EIATTR_COOP_GROUP_INSTR_OFFSETS
	.align		4
.L_803:
        /*005c*/ 	.byte	0x04, 0x28
        /*005e*/ 	.short	(.L_805 - .L_804)


	//   ....[0]....
.L_804:
        /*0060*/ 	.word	0x00000a80


	//   ....[1]....
        /*0064*/ 	.word	0x00000ab0


	//   ....[2]....
        /*0068*/ 	.word	0x00000b00


	//   ....[3]....
        /*006c*/ 	.word	0x00000b20


	//   ....[4]....
        /*0070*/ 	.word	0x00000b50


	//   ....[5]....
        /*0074*/ 	.word	0x00000b70


	//   ....[6]....
        /*0078*/ 	.word	0x00000ba0


	//   ....[7]....
        /*007c*/ 	.word	0x00000be0


	//   ....[8]....
        /*0080*/ 	.word	0x00000c60


	//   ....[9]....
        /*0084*/ 	.word	0x00000c70


	//----- nvinfo : EIATTR_VRC_CTA_INIT_COUNT
	.align		4
.L_805:
        /*0088*/ 	.byte	0x02, 0x4a
	.zero		1
	.zero		1


	//----- nvinfo : EIATTR_EXIT_INSTR_OFFSETS
	.align		4
        /*008c*/ 	.byte	0x04, 0x1c
        /*008e*/ 	.short	(.L_807 - .L_806)


	//   ....[0]....
.L_806:
        /*0090*/ 	.word	0x00003420


	//   ....[1]....
        /*0094*/ 	.word	0x00003560


	//   ....[2]....
        /*0098*/ 	.word	0x00003bb0


	//   ....[3]....
        /*009c*/ 	.word	0x000041e0


	//----- nvinfo : EIATTR_MAX_THREADS
	.align		4
.L_807:
        /*00a0*/ 	.byte	0x04, 0x05
        /*00a2*/ 	.short	(.L_809 - .L_808)
.L_808:
        /*00a4*/ 	.word	0x00000180
        /*00a8*/ 	.word	0x00000001
        /*00ac*/ 	.word	0x00000001


	//----- nvinfo : EIATTR_CRS_STACK_SIZE
	.align		4
.L_809:
        /*00b0*/ 	.byte	0x04, 0x1e
        /*00b2*/ 	.short	(.L_811 - .L_810)
.L_810:
        /*00b4*/ 	.word	0x00000000


	//----- nvinfo : EIATTR_CBANK_PARAM_SIZE
	.align		4
.L_811:
        /*00b8*/ 	.byte	0x03, 0x19
        /*00ba*/ 	.short	0x00b8


	//----- nvinfo : EIATTR_PARAM_CBANK
	.align		4
        /*00bc*/ 	.byte	0x04, 0x0a
        /*00be*/ 	.short	(.L_813 - .L_812)
	.align		4
.L_812:
        /*00c0*/ 	.word	index@(.nv.constant0._Z35group_norm_nhwc_bwd_one_pass_kernelI11Fp16IOBf16WLi64ELi12ELi384EEv26Group_norm_nhwc_bwd_params)
        /*00c4*/ 	.short	0x0380
        /*00c6*/ 	.short	0x00b8


	//----- nvinfo : EIATTR_SW_WAR
	.align		4
.L_813:
        /*00c8*/ 	.byte	0x04, 0x36
        /*00ca*/ 	.short	(.L_815 - .L_814)
.L_814:
        /*00cc*/ 	.word	0x00000008
.L_815:


//--------------------- .nv.info._Z35group_norm_nhwc_bwd_one_pass_kernelI11Fp16IOBf16WLi128ELi12ELi384EEv26Group_norm_nhwc_bwd_params --------------------------
	.section	.nv.info._Z35group_norm_nhwc_bwd_one_pass_kernelI11Fp16IOBf16WLi128ELi12ELi384EEv26Group_norm_nhwc_bwd_params,"",@"SHT_CUDA_INFO"
	.sectionflags	@""
	.align	4


	//----- nvinfo : EIATTR_CUDA_API_VERSION
	.align		4
        /*0000*/ 	.byte	0x04, 0x37
        /*0002*/ 	.short	(.L_817 - .L_816)
.L_816:
        /*0004*/ 	.word	0x00000082


	//----- nvinfo : EIATTR_KPARAM_INFO
	.align		4
.L_817:
        /*0008*/ 	.byte	0x04, 0x17
        /*000a*/ 	.short	(.L_819 - .L_818)
.L_818:
        /*000c*/ 	.word	0x00000000
        /*0010*/ 	.short	0x0000
        /*0012*/ 	.short	0x0000
        /*0014*/ 	.byte	0x00, 0xf0, 0xe1, 0x02


	//----- nvinfo : EIATTR_SPARSE_MMA_MASK
	.align		4
.L_819:
        /*0018*/ 	.byte	0x03, 0x50
        /*001a*/ 	.short	0x0000


	//----- nvinfo : EIATTR_MAXREG_COUNT
	.align		4
        /*001c*/ 	.byte	0x03, 0x1b
        /*001e*/ 	.short	0x00a8


	//----- nvinfo : EIATTR_NUM_BARRIERS
	.align		4
        /*0020*/ 	.byte	0x02, 0x4c
        /*0022*/ 	.byte	0x01
	.zero		1


	//----- nvinfo : EIATTR_MERCURY_ISA_VERSION
	.align		4
        /*0024*/ 	.byte	0x03, 0x5f
        /*0026*/ 	.short	0x0101


	//----- nvinfo : EIATTR_COOP_GROUP_MASK_REGIDS
	.align		4
        /*0028*/ 	.byte	0x04, 0x29
        /*002a*/ 	.short	(.L_821 - .L_820)


	//   ....[0]....
.L_820:
        /*002c*/ 	.word	0xffffffff


	//   ....[1]....
        /*0030*/ 	.word	0xffffffff


	//   ....[2]....
        /*0034*/ 	.word	0xffffffff


	//   ....[3]....
        /*0038*/ 	.word	0xffffffff


	//   ....[4]....
        /*003c*/ 	.word	0xffffffff


	//   ....[5]....
        /*0040*/ 	.word	0xffffffff


	//   ....[6]....
        /*0044*/ 	.word	0xffffffff


	//   ....[7]....
        /*0048*/ 	.word	0xffffffff


	//   ....[8]....
        /*004c*/ 	.word	0xffffffff


	//   ....[9]....
        /*0050*/ 	.word	0xffffffff


	//----- nvinfo : EIATTR_COOP_GROUP_INSTR_OFFSETS
	.align		4
.L_821:
        /*0054*/ 	.byte	0x04, 0x28
        /*0056*/ 	.short	(.L_823 - .L_822)


	//   ....[0]....
.L_822:
        /*0058*/ 	.word	0x00001060


	//   ....[1]....
        /*005c*/ 	.word	0x000010a0


	//   ....[2]....
        /*0060*/ 	.word	0x00001130


	//   ....[3]....
        /*0064*/ 	.word	0x00001160


	//   ....[4]....
        /*0068*/ 	.word	0x000011a0


	//   ....[5]....
        /*006c*/ 	.word	0x000011c0


	//   ....[6]....
        /*0070*/ 	.word	0x000011f0


	//   ....[7]....
        /*0074*/ 	.word	0x00001210


	//   ....[8]....
        /*0078*/ 	.word	0x00001260


	//   ....[9]....
        /*007c*/ 	.word	0x00001270


	//----- nvinfo : EIATTR_VRC_CTA_INIT_COUNT
	.align		4
.L_823:
        /*0080*/ 	.byte	0x02, 0x4a
	.zero		1
	.zero		1


	//----- nvinfo : EIATTR_EXIT_INSTR_OFFSETS
	.align		4
        /*0084*/ 	.byte	0x04, 0x1c
        /*0086*/ 	.short	(.L_825 - .L_824)


	//   ....[0]....
.L_824:
        /*0088*/ 	.word	0x00003f00


	//   ....[1]....
        /*008c*/ 	.word	0x00004030


	//   ....[2]....
        /*0090*/ 	.word	0x00004640


	//   ....[3]....
        /*0094*/ 	.word	0x00004c40


	//----- nvinfo : EIATTR_MAX_THREADS
	.align		4
.L_825:
        /*0098*/ 	.byte	0x04, 0x05
        /*009a*/ 	.short	(.L_827 - .L_826)
.L_826:
        /*009c*/ 	.word	0x00000180
        /*00a0*/ 	.word	0x00000001
        /*00a4*/ 	.word	0x00000001


	//----- nvinfo : EIATTR_CRS_STACK_SIZE
	.align		4
.L_827:
        /*00a8*/ 	.byte	0x04, 0x1e
        /*00aa*/ 	.short	(.L_829 - .L_828)
.L_828:
        /*00ac*/ 	.word	0x00000000


	//----- nvinfo : EIATTR_CBANK_PARAM_SIZE
	.align		4
.L_829:
        /*00b0*/ 	.byte	0x03, 0x19
        /*00b2*/ 	.short	0x00b8


	//----- nvinfo : EIATTR_PARAM_CBANK
	.align		4
        /*00b4*/ 	.byte	0x04, 0x0a
        /*00b6*/ 	.short	(.L_831 - .L_830)
	.align		4
.L_830:
        /*00b8*/ 	.word	index@(.nv.constant0._Z35group_norm_nhwc_bwd_one_pass_kernelI11Fp16IOBf16WLi128ELi12ELi384EEv26Group_norm_nhwc_bwd_params)
        /*00bc*/ 	.short	0x0380
        /*00be*/ 	.short	0x00b8


	//----- nvinfo : EIATTR_SW_WAR
	.align		4
.L_831:
        /*00c0*/ 	.byte	0x04, 0x36
        /*00c2*/ 	.short	(.L_833 - .L_832)
.L_832:
        /*00c4*/ 	.word	0x00000008
.L_833:


//--------------------- .nv.info._Z35group_norm_nhwc_bwd_one_pass_kernelI11Fp16IOBf16WLi256ELi12ELi384EEv26Group_norm_nhwc_bwd_params --------------------------
	.section	.nv.info._Z35group_norm_nhwc_bwd_one_pass_kernelI11Fp16IOBf16WLi256ELi12ELi384EEv26Group_norm_nhwc_bwd_params,"",@"SHT_CUDA_INFO"
	.sectionflags	@""
	.align	4


	//----- nvinfo : EIATTR_CUDA_API_VERSION
	.align		4
        /*0000*/ 	.byte	0x04, 0x37
        /*0002*/ 	.short	(.L_835 - .L_834)
.L_834:
        /*0004*/ 	.word	0x00000082


	//----- nvinfo : EIATTR_KPARAM_INFO
	.align		4
.L_835:
        /*0008*/ 	.byte	0x04, 0x17
        /*000a*/ 	.short	(.L_837 - .L_836)
.L_836:
        /*000c*/ 	.word	0x00000000
        /*0010*/ 	.short	0x0000
        /*0012*/ 	.short	0x0000
        /*0014*/ 	.byte	0x00, 0xf0, 0xe1, 0x02


	//----- nvinfo : EIATTR_SPARSE_MMA_MASK
	.align		4
.L_837:
        /*0018*/ 	.byte	0x03, 0x50
        /*001a*/ 	.short	0x0000


	//----- nvinfo : EIATTR_MAXREG_COUNT
	.align		4
        /*001c*/ 	.byte	0x03, 0x1b
        /*001e*/ 	.short	0x00a8


	//----- nvinfo : EIATTR_NUM_BARRIERS
	.align		4
        /*0020*/ 	.byte	0x02, 0x4c
        /*0022*/ 	.byte	0x01
	.zero		1


	//----- nvinfo : EIATTR_MERCURY_ISA_VERSION
	.align		4
        /*0024*/ 	.byte	0x03, 0x5f
        /*0026*/ 	.short	0x0101


	//----- nvinfo : EIATTR_INT_WARP_WIDE_INSTR_OFFSETS
	.align		4
        /*0028*/ 	.byte	0x04, 0x31
        /*002a*/ 	.short	(.L_839 - .L_838)


	//   ....[0]....
.L_838:
        /*002c*/ 	.word	0x00001c10


	//----- nvinfo : EIATTR_COOP_GROUP_MASK_REGIDS
	.align		4
.L_839:
        /*0030*/ 	.byte	0x04, 0x29
        /*0032*/ 	.short	(.L_841 - .L_840)


	//   ....[0]....
.L_840:
        /*0034*/ 	.word	0xffffffff


	//   ....[1]....
        /*0038*/ 	.word	0xffffffff


	//   ....[2]....
        /*003c*/ 	.word	0xffffffff


	//   ....[3]....
        /*0040*/ 	.word	0xffffffff


	//   ....[4]....
        /*0044*/ 	.word	0xffffffff


	//   ....[5]....
        /*0048*/ 	.word	0xffffffff


	//   ....[6]....
        /*004c*/ 	.word	0xffffffff


	//   ....[7]....
        /*0050*/ 	.word	0xffffffff


	//   ....[8]....
        /*0054*/ 	.word	0xffffffff


	//   ....[9]....
        /*0058*/ 	.word	0xffffffff


	//----- nvinfo : EIATTR_COOP_GROUP_INSTR_OFFSETS
	.align		4
.L_841:
        /*005c*/ 	.byte	0x04, 0x28
        /*005e*/ 	.short	(.L_843 - .L_842)


	//   ....[0]....
.L_842:
        /*0060*/ 	.word	0x000019a0


	//   ....[1]....
        /*0064*/ 	.word	0x000019e0


	//   ....[2]....
        /*0068*/ 	.word	0x00001a80


	//   ....[3]....
        /*006c*/ 	.word	0x00001ab0


	//   ....[4]....
        /*0070*/ 	.word	0x00001af0


	//   ....[5]....
        /*0074*/ 	.word	0x00001b10


	//   ....[6]....
        /*0078*/ 	.word	0x00001b40


	//   ....[7]....
        /*007c*/ 	.word	0x00001b60


	//   ....[8]....
        /*0080*/ 	.word	0x00001bb0


	//   ....[9]....
        /*0084*/ 	.word	0x00001bc0


	//----- nvinfo : EIATTR_VRC_CTA_INIT_COUNT
	.align		4
.L_843:
        /*0088*/ 	.byte	0x02, 0x4a
	.zero		1
	.zero		1


	//----- nvinfo : EIATTR_EXIT_INSTR_OFFSETS
	.align		4
        /*008c*/ 	.byte	0x04, 0x1c
        /*008e*/ 	.short	(.L_845 - .L_844)


	//   ....[0]....
.L_844:
        /*0090*/ 	.word	0x00004dd0


	//   ....[1]....
        /*0094*/ 	.word	0x00004f00


	//   ....[2]....
        /*0098*/ 	.word	0x000054f0


	//   ....[3]....
        /*009c*/ 	.word	0x00005af0


	//----- nvinfo : EIATTR_MAX_THREADS
	.align		4
.L_845:
        /*00a0*/ 	.byte	0x04, 0x05
        /*00a2*/ 	.short	(.L_847 - .L_846)
.L_846:
        /*00a4*/ 	.word	0x00000180
        /*00a8*/ 	.word	0x00000001
        /*00ac*/ 	.word	0x00000001


	//----- nvinfo : EIATTR_CRS_STACK_SIZE
	.align		4
.L_847:
        /*00b0*/ 	.byte	0x04, 0x1e
        /*00b2*/ 	.short	(.L_849 - .L_848)
.L_848:
        /*00b4*/ 	.word	0x00000000


	//----- nvinfo : EIATTR_CBANK_PARAM_SIZE
	.align		4
.L_849:
        /*00b8*/ 	.byte	0x03, 0x19
        /*00ba*/ 	.short	0x00b8


	//----- nvinfo : EIATTR_PARAM_CBANK
	.align		4
        /*00bc*/ 	.byte	0x04, 0x0a
        /*00be*/ 	.short	(.L_851 - .L_850)
	.align		4
.L_850:
        /*00c0*/ 	.word	index@(.nv.constant0._Z35group_norm_nhwc_bwd_one_pass_kernelI11Fp16IOBf16WLi256ELi12ELi384EEv26Group_norm_nhwc_bwd_params)
        /*00c4*/ 	.short	0x0380
        /*00c6*/ 	.short	0x00b8


	//----- nvinfo : EIATTR_SW_WAR
	.align		4
.L_851:
        /*00c8*/ 	.byte	0x04, 0x36
        /*00ca*/ 	.short	(.L_853 - .L_852)
.L_852:
        /*00cc*/ 	.word	0x00000008
.L_853:


//--------------------- .nv.info._Z35group_norm_nhwc_bwd_one_pass_kernelI11Fp16IOBf16WLi512ELi12ELi384EEv26Group_norm_nhwc_bwd_params --------------------------
	.section	.nv.info._Z35group_norm_nhwc_bwd_one_pass_kernelI11Fp16IOBf16WLi512ELi12ELi384EEv26Group_norm_nhwc_bwd_params,"",@"SHT_CUDA_INFO"
	.sectionflags	@""
	.align	4


	//----- nvinfo : EIATTR_CUDA_API_VERSION
	.align		4
        /*0000*/ 	.byte	0x04, 0x37
        /*0002*/ 	.short	(.L_855 - .L_854)
.L_854:
        /*0004*/ 	.word	0x00000082


	//----- nvinfo : EIATTR_KPARAM_INFO
	.align		4
.L_855:
        /*0008*/ 	.byte	0x04, 0x17
        /*000a*/ 	.short	(.L_857 - .L_856)
.L_856:
        /*000c*/ 	.word	0x00000000
        /*0010*/ 	.short	0x0000
        /*0012*/ 	.short	0x0000
        /*0014*/ 	.byte	0x00, 0xf0, 0xe1, 0x02


	//----- nvinfo : EIATTR_SPARSE_MMA_MASK
	.align		4
.L_857:
        /*0018*/ 	.byte	0x03, 0x50
        /*001a*/ 	.short	0x0000


	//----- nvinfo : EIATTR_MAXREG_COUNT
	.align		4
        /*001c*/ 	.byte	0x03, 0x1b
        /*001e*/ 	.short	0x00a8


	//----- nvinfo : EIATTR_NUM_BARRIERS
	.align		4
        /*0020*/ 	.byte	0x02, 0x4c
        /*0022*/ 	.byte	0x01
	.zero		1


	//----- nvinfo : EIATTR_MERCURY_ISA_VERSION
	.align		4
        /*0024*/ 	.byte	0x03, 0x5f
        /*0026*/ 	.short	0x0101


	//----- nvinfo : EIATTR_INT_WARP_WIDE_INSTR_OFFSETS
	.align		4
        /*0028*/ 	.byte	0x04, 0x31
        /*002a*/ 	.short	(.L_859 - .L_858)


	//   ....[0]....
.L_858:
        /*002c*/ 	.word	0x00002f00


	//----- nvinfo : EIATTR_COOP_GROUP_MASK_REGIDS
	.align		4
.L_859:
        /*0030*/ 	.byte	0x04, 0x29
        /*0032*/ 	.short	(.L_861 - .L_860)


	//   ....[0]....
.L_860:
        /*0034*/ 	.word	0xffffffff


	//   ....[1]....
        /*0038*/ 	.word	0xffffffff


	//   ....[2]....
        /*003c*/ 	.word	0xffffffff


	//   ....[3]....
        /*0040*/ 	.word	0xffffffff


	//   ....[4]....
        /*0044*/ 	.word	0xffffffff


	//   ....[5]....
        /*0048*/ 	.word	0xffffffff


	//   ....[6]....
        /*004c*/ 	.word	0xffffffff


	//   ....[7]....
        /*0050*/ 	.word	0xffffffff


	//   ....[8]....
        /*0054*/ 	.word	0xffffffff


	//   ....[9]....
        /*0058*/ 	.word	0xffffffff


	//----- nvinfo : EIATTR_COOP_GROUP_INSTR_OFFSETS
	.align		4
.L_861:
        /*005c*/ 	.byte	0x04, 0x28
        /*005e*/ 	.short	(.L_863 - .L_862)


	//   ....[0]....
.L_862:
        /*0060*/ 	.word	0x00002ca0


	//   ....[1]....
        /*0064*/ 	.word	0x00002ce0


	//   ....[2]....
        /*0068*/ 	.word	0x00002d40


	//   ....[3]....
        /*006c*/ 	.word	0x00002d80


	//   ....[4]....
        /*0070*/ 	.word	0x00002de0


	//   ....[5]....
        /*0074*/ 	.word	0x00002e00


	//   ....[6]....
        /*0078*/ 	.word	0x00002e30


	//   ....[7]....
        /*007c*/ 	.word	0x00002e50


	//   ....[8]....
        /*0080*/ 	.word	0x00002ea0


	//   ....[9]....
        /*0084*/ 	.word	0x00002eb0


	//----- nvinfo : EIATTR_VRC_CTA_INIT_COUNT
	.align		4
.L_863:
        /*0088*/ 	.byte	0x02, 0x4a
	.zero		1
	.zero		1


	//----- nvinfo : EIATTR_EXIT_INSTR_OFFSETS
	.align		4
        /*008c*/ 	.byte	0x04, 0x1c
        /*008e*/ 	.short	(.L_865 - .L_864)


	//   ....[0]....
.L_864:
        /*0090*/ 	.word	0x00007090


	//   ....[1]....
        /*0094*/ 	.word	0x000071c0


	//   ....[2]....
        /*0098*/ 	.word	0x000077d0


	//   ....[3]....
        /*009c*/ 	.word	0x00007dd0


	//----- nvinfo : EIATTR_MAX_THREADS
	.align		4
.L_865:
        /*00a0*/ 	.byte	0x04, 0x05
        /*00a2*/ 	.short	(.L_867 - .L_866)
.L_866:
        /*00a4*/ 	.word	0x00000180
        /*00a8*/ 	.word	0x00000001
        /*00ac*/ 	.word	0x00000001


	//----- nvinfo : EIATTR_CRS_STACK_SIZE
	.align		4
.L_867:
        /*00b0*/ 	.byte	0x04, 0x1e
        /*00b2*/ 	.short	(.L_869 - .L_868)
.L_868:
        /*00b4*/ 	.word	0x00000000


	//----- nvinfo : EIATTR_CBANK_PARAM_SIZE
	.align		4
.L_869:
        /*00b8*/ 	.byte	0x03, 0x19
        /*00ba*/ 	.short	0x00b8


	//----- nvinfo : EIATTR_PARAM_CBANK
	.align		4
        /*00bc*/ 	.byte	0x04, 0x0a
        /*00be*/ 	.short	(.L_871 - .L_870)
	.align		4
.L_870:
        /*00c0*/ 	.word	index@(.nv.constant0._Z35group_norm_nhwc_bwd_one_pass_kernelI11Fp16IOBf16WLi512ELi12ELi384EEv26Group_norm_nhwc_bwd_params)
        /*00c4*/ 	.short	0x0380
        /*00c6*/ 	.short	0x00b8


	//----- nvinfo : EIATTR_SW_WAR
	.align		4
.L_871:
        /*00c8*/ 	.byte	0x04, 0x36
        /*00ca*/ 	.short	(.L_873 - .L_872)
.L_872:
        /*00cc*/ 	.word	0x00000008
.L_873:


//--------------------- .nv.info._Z35group_norm_nhwc_bwd_one_pass_kernelI11Fp16IOFp16WLi64ELi12ELi384EEv26Group_norm_nhwc_bwd_params --------------------------
	.section	.nv.info._Z35group_norm_nhwc_bwd_one_pass_kernelI11Fp16IOFp16WLi64ELi12ELi384EEv26Group_norm_nhwc_bwd_params,"",@"SHT_CUDA_INFO"
	.sectionflags	@""
	.align	4


	//----- nvinfo : EIATTR_CUDA_API_VERSION
	.align		4
        /*0000*/ 	.byte	0x04, 0x37
        /*0002*/ 	.short	(.L_875 - .L_874)
.L_874:
        /*0004*/ 	.word	0x00000082


	//----- nvinfo : EIATTR_KPARAM_INFO
	.align		4
.L_875:
        /*0008*/ 	.byte	0x04, 0x17
        /*000a*/ 	.short	(.L_877 - .L_876)
.L_876:
        /*000c*/ 	.word	0x00000000
        /*0010*/ 	.short	0x0000
        /*0012*/ 	.short	0x0000
        /*0014*/ 	.byte	0x00, 0xf0, 0xe1, 0x02


	//----- nvinfo : EIATTR_SPARSE_MMA_MASK
	.align		4
.L_877:
        /*0018*/ 	.byte	0x03, 0x50
        /*001a*/ 	.short	0x0000


	//----- nvinfo : EIATTR_MAXREG_COUNT
	.align		4
        /*001c*/ 	.byte	0x03, 0x1b
        /*001e*/ 	.short	0x00a8


	//----- nvinfo : EIATTR_NUM_BARRIERS
	.align		4
        /*0020*/ 	.byte	0x02, 0x4c
        /*0022*/ 	.byte	0x01
	.zero		1


	//----- nvinfo : EIATTR_MERCURY_ISA_VERSION
	.align		4
        /*0024*/ 	.byte	0x03, 0x5f
        /*0026*/ 	.short	0x0101


	//----- nvinfo : EIATTR_INT_WARP_WIDE_INSTR_OFFSETS
	.align		4
        /*0028*/ 	.byte	0x04, 0x31
        /*002a*/ 	.short	(.L_879 - .L_878)


	//   ....[0]....
.L_878:
        /*002c*/ 	.word	0x00000cd0


	//----- nvinfo : EIATTR_COOP_GROUP_MASK_REGIDS
	.align		4
.L_879:
        /*0030*/ 	.byte	0x04, 0x29
        /*0032*/ 	.short	(.L_881 - .L_880)


	//   ....[0]....
.L_880:
        /*0034*/ 	.word	0xffffffff


	//   ....[1]....
        /*0038*/ 	.word	0xffffffff


	//   ....[2]....
        /*003c*/ 	.word	0xffffffff


	//   ....[3]....
        /*0040*/ 	.word	0xffffffff


	//   ....[4]....
        /*0044*/ 	.word	0xffffffff


	//   ....[5]....
        /*0048*/ 	.word	0xffffffff


	//   ....[6]....
        /*004c*/ 	.word	0xffffffff


	//   ....[7]....
        /*0050*/ 	.word	0xffffffff


	//   ....[8]....
        /*0054*/ 	.word	0xffffffff


	//   ....[9]....
        /*0058*/ 	.word	0xffffffff


	//----- nvinfo : EIATTR_COOP_GROUP_INSTR_OFFSETS
	.align		4
.L_881:
        /*005c*/ 	.byte	0x04, 0x28
        /*005e*/ 	.short	(.L_883 - .L_882)


	//   ....[0]....
.L_882:
        /*0060*/ 	.word	0x00000a90


	//   ....[1]....
        /*0064*/ 	.word	0x00000ac0


	//   ....[2]....
        /*0068*/ 	.word	0x00000b10


	//   ....[3]....
        /*006c*/ 	.word	0x00000b30


	//   ....[4]....
        /*0070*/ 	.word	0x00000b60


	//   ....[5]....
        /*0074*/ 	.word	0x00000b80


	//   ....[6]....
        /*0078*/ 	.word	0x00000bb0


	//   ....[7]....
        /*007c*/ 	.word	0x00000bf0


	//   ....[8]....
        /*0080*/ 	.word	0x00000c70


	//   ....[9]....
        /*0084*/ 	.word	0x00000c80


	//----- nvinfo : EIATTR_VRC_CTA_INIT_COUNT
	.align		4
.L_883:
        /*0088*/ 	.byte	0x02, 0x4a
	.zero		1
	.zero		1


	//----- nvinfo : EIATTR_EXIT_INSTR_OFFSETS
	.align		4
        /*008c*/ 	.byte	0x04, 0x1c
        /*008e*/ 	.short	(.L_885 - .L_884)


	//   ....[0]....
.L_884:
        /*0090*/ 	.word	0x00003430


	//   ....[1]....
        /*0094*/ 	.word	0x00003570


	//   ....[2]....
        /*0098*/ 	.word	0x00003bc0


	//   ....[3]....
        /*009c*/ 	.word	0x000041f0


	//----- nvinfo : EIATTR_MAX_THREADS
	.align		4
.L_885:
        /*00a0*/ 	.byte	0x04, 0x05
        /*00a2*/ 	.short	(.L_887 - .L_886)
.L_886:
        /*00a4*/ 	.word	0x00000180
        /*00a8*/ 	.word	0x00000001
        /*00ac*/ 	.word	0x00000001


	//----- nvinfo : EIATTR_CRS_STACK_SIZE
	.align		4
.L_887:
        /*00b0*/ 	.byte	0x04, 0x1e
        /*00b2*/ 	.short	(.L_889 - .L_888)
.L_888:
        /*00b4*/ 	.word	0x00000000


	//----- nvinfo : EIATTR_CBANK_PARAM_SIZE
	.align		4
.L_889:
        /*00b8*/ 	.byte	0x03, 0x19
        /*00ba*/ 	.short	0x00b8


	//----- nvinfo : EIATTR_PARAM_CBANK
	.align		4
        /*00bc*/ 	.byte	0x04, 0x0a
        /*00be*/ 	.short	(.L_891 - .L_890)
	.align		4
.L_890:
        /*00c0*/ 	.word	index@(.nv.constant0._Z35group_norm_nhwc_bwd_one_pass_kernelI11Fp16IOFp16WLi64ELi12ELi384EEv26Group_norm_nhwc_bwd_params)
        /*00c4*/ 	.short	0x0380
        /*00c6*/ 	.short	0x00b8


	//----- nvinfo : EIATTR_SW_WAR
	.align		4
.L_891:
        /*00c8*/ 	.byte	0x04, 0x36
        /*00ca*/ 	.short	(.L_893 - .L_892)
.L_892:
        /*00cc*/ 	.word	0x00000008
.L_893:


//--------------------- .nv.info._Z35group_norm_nhwc_bwd_one_pass_kernelI11Fp16IOFp16WLi128ELi12ELi384EEv26Group_norm_nhwc_bwd_params --------------------------
	.section	.nv.info._Z35group_norm_nhwc_bwd_one_pass_kernelI11Fp16IOFp16WLi128ELi12ELi384EEv26Group_norm_nhwc_bwd_params,"",@"SHT_CUDA_INFO"
	.sectionflags	@""
	.align	4


	//----- nvinfo : EIATTR_CUDA_API_VERSION
	.align		4
        /*0000*/ 	.byte	0x04, 0x37
        /*0002*/ 	.short	(.L_895 - .L_894)
.L_894:
        /*0004*/ 	.word	0x00000082


	//----- nvinfo : EIATTR_KPARAM_INFO
	.align		4
.L_895:
        /*0008*/ 	.byte	0x04, 0x17
        /*000a*/ 	.short	(.L_897 - .L_896)
.L_896:
        /*000c*/ 	.word	0x00000000
        /*0010*/ 	.short	0x0000
        /*0012*/ 	.short	0x0000
        /*0014*/ 	.byte	0x00, 0xf0, 0xe1, 0x02


	//----- nvinfo : EIATTR_SPARSE_MMA_MASK
	.align		4
.L_897:
        /*0018*/ 	.byte	0x03, 0x50
        /*001a*/ 	.short	0x0000


	//----- nvinfo : EIATTR_MAXREG_COUNT
	.align		4
        /*001c*/ 	.byte	0x03, 0x1b
        /*001e*/ 	.short	0x00a8


	//----- nvinfo : EIATTR_NUM_BARRIERS
	.align		4
        /*0020*/ 	.byte	0x02, 0x4c
        /*0022*/ 	.byte	0x01
	.zero		1


	//----- nvinfo : EIATTR_MERCURY_ISA_VERSION
	.align		4
        /*0024*/ 	.byte	0x03, 0x5f
        /*0026*/ 	.short	0x0101


	//----- nvinfo : EIATTR_COOP_GROUP_MASK_REGIDS
	.align		4
        /*0028*/ 	.byte	0x04, 0x29
        /*002a*/ 	.short	(.L_899 - .L_898)


	//   ....[0]....
.L_898:
        /*002c*/ 	.word	0xffffffff


	//   ....[1]....
        /*0030*/ 	.word	0xffffffff


	//   ....[2]....
        /*0034*/ 	.word	0xffffffff


	//   ....[3]....
        /*0038*/ 	.word	0xffffffff


	//   ....[4]....
        /*003c*/ 	.word	0xffffffff


	//   ....[5]....
        /*0040*/ 	.word	0xffffffff


	//   ....[6]....
        /*0044*/ 	.word	0xffffffff


	//   ....[7]....
        /*0048*/ 	.word	0xffffffff


	//   ....[8]....
        /*004c*/ 	.word	0xffffffff


	//   ....[9]....
        /*0050*/ 	.word	0xffffffff


	//----- nvinfo : EIATTR_COOP_GROUP_INSTR_OFFSETS
	.align		4
.L_899:
        /*0054*/ 	.byte	0x04, 0x28
        /*0056*/ 	.short	(.L_901 - .L_900)


	//   ....[0]....
.L_900:
        /*0058*/ 	.word	0x00001060


	//   ....[1]....
        /*005c*/ 	.word	0x000010a0


	//   ....[2]....
        /*0060*/ 	.word	0x00001130


	//   ....[3]....
        /*0064*/ 	.word	0x00001160


	//   ....[4]....
        /*0068*/ 	.word	0x000011a0


	//   ....[5]....
        /*006c*/ 	.word	0x000011c0


	//   ....[6]....
        /*0070*/ 	.word	0x000011f0


	//   ....[7]....
        /*0074*/ 	.word	0x00001210


	//   ....[8]....
        /*0078*/ 	.word	0x00001260


	//   ....[9]....
        /*007c*/ 	.word	0x00001270


	//----- nvinfo : EIATTR_VRC_CTA_INIT_COUNT
	.align		4
.L_901:
        /*0080*/ 	.byte	0x02, 0x4a
	.zero		1
	.zero		1


	//----- nvinfo : EIATTR_EXIT_INSTR_OFFSETS
	.align		4
        /*0084*/ 	.byte	0x04, 0x1c
        /*0086*/ 	.short	(.L_903 - .L_902)


	//   ....[0]....
.L_902:
        /*0088*/ 	.word	0x00003f00


	//   ....[1]....
        /*008c*/ 	.word	0x00004030


	//   ....[2]....
        /*0090*/ 	.word	0x00004640


	//   ....[3]....
        /*0094*/ 	.word	0x00004c40


	//----- nvinfo : EIATTR_MAX_THREADS
	.align		4
.L_903:
        /*0098*/ 	.byte	0x04, 0x05
        /*009a*/ 	.short	(.L_905 - .L_904)
.L_904:
        /*009c*/ 	.word	0x00000180
        /*00a0*/ 	.word	0x00000001
        /*00a4*/ 	.word	0x00000001


	//----- nvinfo : EIATTR_CRS_STACK_SIZE
	.align		4
.L_905:
        /*00a8*/ 	.byte	0x04, 0x1e
        /*00aa*/ 	.short	(.L_907 - .L_906)
.L_906:
        /*00ac*/ 	.word	0x00000000


	//----- nvinfo : EIATTR_CBANK_PARAM_SIZE
	.align		4
.L_907:
        /*00b0*/ 	.byte	0x03, 0x19
        /*00b2*/ 	.short	0x00b8


	//----- nvinfo : EIATTR_PARAM_CBANK
	.align		4
        /*00b4*/ 	.byte	0x04, 0x0a
        /*00b6*/ 	.short	(.L_909 - .L_908)
	.align		4
.L_908:
        /*00b8*/ 	.word	index@(.nv.constant0._Z35group_norm_nhwc_bwd_one_pass_kernelI11Fp16IOFp16WLi128ELi12ELi384EEv26Group_norm_nhwc_bwd_params)
        /*00bc*/ 	.short	0x0380
        /*00be*/ 	.short	0x00b8


	//----- nvinfo : EIATTR_SW_WAR
	.align		4
.L_909:
        /*00c0*/ 	.byte	0x04, 0x36
        /*00c2*/ 	.short	(.L_911 - .L_910)
.L_910:
        /*00c4*/ 	.word	0x00000008
.L_911:


//--------------------- .nv.info._Z35group_norm_nhwc_bwd_one_pass_kernelI11Fp16IOFp16WLi256ELi12ELi384EEv26Group_norm_nhwc_bwd_params --------------------------
	.section	.nv.info._Z35group_norm_nhwc_bwd_one_pass_kernelI11Fp16IOFp16WLi256ELi12ELi384EEv26Group_norm_nhwc_bwd_params,"",@"SHT_CUDA_INFO"
	.sectionflags	@""
	.align	4


	//----- nvinfo : EIATTR_CUDA_API_VERSION
	.align		4
        /*0000*/ 	.byte	0x04, 0x37
        /*0002*/ 	.short	(.L_913 - .L_912)
.L_912:
        /*0004*/ 	.word	0x00000082


	//----- nvinfo : EIATTR_KPARAM_INFO
	.align		4
.L_913:
        /*0008*/ 	.byte	0x04, 0x17
        /*000a*/ 	.short	(.L_915 - .L_914)
.L_914:
        /*000c*/ 	.word	0x00000000
        /*0010*/ 	.short	0x0000
        /*0012*/ 	.short	0x0000
        /*0014*/ 	.byte	0x00, 0xf0, 0xe1, 0x02


	//----- nvinfo : EIATTR_SPARSE_MMA_MASK
	.align		4
.L_915:
        /*0018*/ 	.byte	0x03, 0x50
        /*001a*/ 	.short	0x0000


	//----- nvinfo : EIATTR_MAXREG_COUNT
	.align		4
        /*001c*/ 	.byte	0x03, 0x1b
        /*001e*/ 	.short	0x00a8


	//----- nvinfo : EIATTR_NUM_BARRIERS
	.align		4
        /*0020*/ 	.byte	0x02, 0x4c
        /*0022*/ 	.byte	0x01
	.zero		1


	//----- nvinfo : EIATTR_MERCURY_ISA_VERSION
	.align		4
        /*0024*/ 	.byte	0x03, 0x5f
        /*0026*/ 	.short	0x0101


	//----- nvinfo : EIATTR_INT_WARP_WIDE_INSTR_OFFSETS
	.align		4
        /*0028*/ 	.byte	0x04, 0x31
        /*002a*/ 	.short	(.L_917 - .L_916)


	//   ....[0]....
.L_916:
        /*002c*/ 	.word	0x00001c10


	//----- nvinfo : EIATTR_COOP_GROUP_MASK_REGIDS
	.align		4
.L_917:
        /*0030*/ 	.byte	0x04, 0x29
        /*0032*/ 	.short	(.L_919 - .L_918)


	//   ....[0]....
.L_918:
        /*0034*/ 	.word	0xffffffff


	//   ....[1]....
        /*0038*/ 	.word	0xffffffff


	//   ....[2]....
        /*003c*/ 	.word	0xffffffff


	//   ....[3]....
        /*0040*/ 	.word	0xffffffff


	//   ....[4]....
        /*0044*/ 	.word	0xffffffff


	//   ....[5]....
        /*0048*/ 	.word	0xffffffff


	//   ....[6]....
        /*004c*/ 	.word	0xffffffff


	//   ....[7]....
        /*0050*/ 	.word	0xffffffff


	//   ....[8]....
        /*0054*/ 	.word	0xffffffff


	//   ....[9]....
        /*0058*/ 	.word	0xffffffff


	//----- nvinfo : EIATTR_COOP_GROUP_INSTR_OFFSETS
	.align		4
.L_919:
        /*005c*/ 	.byte	0x04, 0x28
        /*005e*/ 	.short	(.L_921 - .L_920)


	//   ....[0]....
.L_920:
        /*0060*/ 	.word	0x000019a0


	//   ....[1]....
        /*0064*/ 	.word	0x000019e0


	//   ....[2]....
        /*0068*/ 	.word	0x00001a80


	//   ....[3]....
        /*006c*/ 	.word	0x00001ab0


	//   ....[4]....
        /*0070*/ 	.word	0x00001af0


	//   ....[5]....
        /*0074*/ 	.word	0x00001b10


	//   ....[6]....
        /*0078*/ 	.word	0x00001b40


	//   ....[7]....
        /*007c*/ 	.word	0x00001b60


	//   ....[8]....
        /*0080*/ 	.word	0x00001bb0


	//   ....[9]....
        /*0084*/ 	.word	0x00001bc0


	//----- nvinfo : EIATTR_VRC_CTA_INIT_COUNT
	.align		4
.L_921:
        /*0088*/ 	.byte	0x02, 0x4a
	.zero		1
	.zero		1


	//----- nvinfo : EIATTR_EXIT_INSTR_OFFSETS
	.align		4
        /*008c*/ 	.byte	0x04, 0x1c
        /*008e*/ 	.short	(.L_923 - .L_922)


	//   ....[0]....
.L_922:
        /*0090*/ 	.word	0x00004dd0


	//   ....[1]....
        /*0094*/ 	.word	0x00004f00


	//   ....[2]....
        /*0098*/ 	.word	0x000054f0


	//   ....[3]....
        /*009c*/ 	.word	0x00005af0


	//----- nvinfo : EIATTR_MAX_THREADS
	.align		4
.L_923:
        /*00a0*/ 	.byte	0x04, 0x05
        /*00a2*/ 	.short	(.L_925 - .L_924)
.L_924:
        /*00a4*/ 	.word	0x00000180
        /*00a8*/ 	.word	0x00000001
        /*00ac*/ 	.word	0x00000001


	//----- nvinfo : EIATTR_CRS_STACK_SIZE
	.align		4
.L_925:
        /*00b0*/ 	.byte	0x04, 0x1e
        /*00b2*/ 	.short	(.L_927 - .L_926)
.L_926:
        /*00b4*/ 	.word	0x00000000


	//----- nvinfo : EIATTR_CBANK_PARAM_SIZE
	.align		4
.L_927:
        /*00b8*/ 	.byte	0x03, 0x19
        /*00ba*/ 	.short	0x00b8


	//----- nvinfo : EIATTR_PARAM_CBANK
	.align		4
        /*00bc*/ 	.byte	0x04, 0x0a
        /*00be*/ 	.short	(.L_929 - .L_928)
	.align		4
.L_928:
        /*00c0*/ 	.word	index@(.nv.constant0._Z35group_norm_nhwc_bwd_one_pass_kernelI11Fp16IOFp16WLi256ELi12ELi384EEv26Group_norm_nhwc_bwd_params)
        /*00c4*/ 	.short	0x0380
        /*00c6*/ 	.short	0x00b8


	//----- nvinfo : EIATTR_SW_WAR
	.align		4
.L_929:
        /*00c8*/ 	.byte	0x04, 0x36
        /*00ca*/ 	.short	(.L_931 - .L_930)
.L_930:
        /*00cc*/ 	.word	0x00000008
.L_931:


//--------------------- .nv.info._Z35group_norm_nhwc_bwd_one_pass_kernelI11Fp16IOFp16WLi512ELi12ELi384EEv26Group_norm_nhwc_bwd_params --------------------------
	.section	.nv.info._Z35group_norm_nhwc_bwd_one_pass_kernelI11Fp16IOFp16WLi512ELi12ELi384EEv26Group_norm_nhwc_bwd_params,"",@"SHT_CUDA_INFO"
	.sectionflags	@""
	.align	4


	//----- nvinfo : EIATTR_CUDA_API_VERSION
	.align		4
        /*0000*/ 	.byte	0x04, 0x37
        /*0002*/ 	.short	(.L_933 - .L_932)
.L_932:
        /*0004*/ 	.word	0x00000082


	//----- nvinfo : EIATTR_KPARAM_INFO
	.align		4
.L_933:
        /*0008*/ 	.byte	0x04, 0x17
        /*000a*/ 	.short	(.L_935 - .L_934)
.L_934:
        /*000c*/ 	.word	0x00000000
        /*0010*/ 	.short	0x0000
        /*0012*/ 	.short	0x0000
        /*0014*/ 	.byte	0x00, 0xf0, 0xe1, 0x02


	//----- nvinfo : EIATTR_SPARSE_MMA_MASK
	.align		4
.L_935:
        /*0018*/ 	.byte	0x03, 0x50
        /*001a*/ 	.short	0x0000


	//----- nvinfo : EIATTR_MAXREG_COUNT
	.align		4
        /*001c*/ 	.byte	0x03, 0x1b
        /*001e*/ 	.short	0x00a8


	//----- nvinfo : EIATTR_NUM_BARRIERS
	.align		4
        /*0020*/ 	.byte	0x02, 0x4c
        /*0022*/ 	.byte	0x01
	.zero		1


	//----- nvinfo : EIATTR_MERCURY_ISA_VERSION
	.align		4
        /*0024*/ 	.byte	0x03, 0x5f
        /*0026*/ 	.short	0x0101


	//----- nvinfo : EIATTR_INT_WARP_WIDE_INSTR_OFFSETS
	.align		4
        /*0028*/ 	.byte	0x04, 0x31
        /*002a*/ 	.short	(.L_937 - .L_936)


	//   ....[0]....
.L_936:
        /*002c*/ 	.word	0x00002f00


	//----- nvinfo : EIATTR_COOP_GROUP_MASK_REGIDS
	.align		4
.L_937:
        /*0030*/ 	.byte	0x04, 0x29
        /*0032*/ 	.short	(.L_939 - .L_938)


	//   ....[0]....
.L_938:
        /*0034*/ 	.word	0xffffffff


	//   ....[1]....
        /*0038*/ 	.word	0xffffffff


	//   ....[2]....
        /*003c*/ 	.word	0xffffffff


	//   ....[3]....
        /*0040*/ 	.word	0xffffffff


	//   ....[4]....
        /*0044*/ 	.word	0xffffffff


	//   ....[5]....
        /*0048*/ 	.word	0xffffffff


	//   ....[6]....
        /*004c*/ 	.word	0xffffffff


	//   ....[7]....
        /*0050*/ 	.word	0xffffffff


	//   ....[8]....
        /*0054*/ 	.word	0xffffffff


	//   ....[9]....
        /*0058*/ 	.word	0xffffffff


	//----- nvinfo : EIATTR_COOP_GROUP_INSTR_OFFSETS
	.align		4
.L_939:
        /*005c*/ 	.byte	0x04, 0x28
        /*005e*/ 	.short	(.L_941 - .L_940)


	//   ....[0]....
.L_940:
        /*0060*/ 	.word	0x00002ca0


	//   ....[1]....
        /*0064*/ 	.word	0x00002ce0


	//   ....[2]....
        /*0068*/ 	.word	0x00002d40


	//   ....[3]....
        /*006c*/ 	.word	0x00002d80


	//   ....[4]....
        /*0070*/ 	.word	0x00002de0


	//   ....[5]....
        /*0074*/ 	.word	0x00002e00


	//   ....[6]....
        /*0078*/ 	.word	0x00002e30


	//   ....[7]....
        /*007c*/ 	.word	0x00002e50


	//   ....[8]....
        /*0080*/ 	.word	0x00002ea0


	//   ....[9]....
        /*0084*/ 	.word	0x00002eb0


	//----- nvinfo : EIATTR_VRC_CTA_INIT_COUNT
	.align		4
.L_941:
        /*0088*/ 	.byte	0x02, 0x4a
	.zero		1
	.zero		1


	//----- nvinfo : EIATTR_EXIT_INSTR_OFFSETS
	.align		4
        /*008c*/ 	.byte	0x04, 0x1c
        /*008e*/ 	.short	(.L_943 - .L_942)


	//   ....[0]....
.L_942:
        /*0090*/ 	.word	0x00007090


	//   ....[1]....
        /*0094*/ 	.word	0x000071c0


	//   ....[2]....
        /*0098*/ 	.word	0x000077d0


	//   ....[3]....
        /*009c*/ 	.word	0x00007dd0


	//----- nvinfo : EIATTR_MAX_THREADS
	.align		4
.L_943:
        /*00a0*/ 	.byte	0x04, 0x05
        /*00a2*/ 	.short	(.L_945 - .L_944)
.L_944:
        /*00a4*/ 	.word	0x00000180
        /*00a8*/ 	.word	0x00000001
        /*00ac*/ 	.word	0x00000001


	//----- nvinfo : EIATTR_CRS_STACK_SIZE
	.align		4
.L_945:
        /*00b0*/ 	.byte	0x04, 0x1e
        /*00b2*/ 	.short	(.L_947 - .L_946)
.L_946:
        /*00b4*/ 	.word	0x00000000


	//----- nvinfo : EIATTR_CBANK_PARAM_SIZE
	.align		4
.L_947:
        /*00b8*/ 	.byte	0x03, 0x19
        /*00ba*/ 	.short	0x00b8


	//----- nvinfo : EIATTR_PARAM_CBANK
	.align		4
        /*00bc*/ 	.byte	0x04, 0x0a
        /*00be*/ 	.short	(.L_949 - .L_948)
	.align		4
.L_948:
        /*00c0*/ 	.word	index@(.nv.constant0._Z35group_norm_nhwc_bwd_one_pass_kernelI11Fp16IOFp16WLi512ELi12ELi384EEv26Group_norm_nhwc_bwd_params)
        /*00c4*/ 	.short	0x0380
        /*00c6*/ 	.short	0x00b8


	//----- nvinfo : EIATTR_SW_WAR
	.align		4
.L_949:
        /*00c8*/ 	.byte	0x04, 0x36
        /*00ca*/ 	.short	(.L_951 - .L_950)
.L_950:
        /*00cc*/ 	.word	0x00000008
.L_951:


//--------------------- .nv.info._Z35group_norm_nhwc_bwd_one_pass_kernelI11Fp32IOFp32WLi64ELi12ELi384EEv26Group_norm_nhwc_bwd_params --------------------------
	.section	.nv.info._Z35group_norm_nhwc_bwd_one_pass_kernelI11Fp32IOFp32WLi64ELi12ELi384EEv26Group_norm_nhwc_bwd_params,"",@"SHT_CUDA_INFO"
	.sectionflags	@""
	.align	4


	//----- nvinfo : EIATTR_CUDA_API_VERSION
	.align		4
        /*0000*/ 	.byte	0x04, 0x37
        /*0002*/ 	.short	(.L_953 - .L_952)
.L_952:
        /*0004*/ 	.word	0x00000082


	//----- nvinfo : EIATTR_KPARAM_INFO
	.align		4
.L_953:
        /*0008*/ 	.byte	0x04, 0x17
        /*000a*/ 	.short	(.L_955 - .L_954)
.L_954:
        /*000c*/ 	.word	0x00000000
        /*0010*/ 	.short	0x0000
        /*0012*/ 	.short	0x0000
        /*0014*/ 	.byte	0x00, 0xf0, 0xe1, 0x02


	//----- nvinfo : EIATTR_SPARSE_MMA_MASK
	.align		4
.L_955:
        /*0018*/ 	.byte	0x03, 0x50
        /*001a*/ 	.short	0x0000


	//----- nvinfo : EIATTR_MAXREG_COUNT
	.align		4
        /*001c*/ 	.byte	0x03, 0x1b
        /*001e*/ 	.short	0x00a8


	//----- nvinfo : EIATTR_NUM_BARRIERS
	.align		4
        /*0020*/ 	.byte	0x02, 0x4c
        /*0022*/ 	.byte	0x01
	.zero		1


	//----- nvinfo : EIATTR_MERCURY_ISA_VERSION
	.align		4
        /*0024*/ 	.byte	0x03, 0x5f
        /*0026*/ 	.short	0x0101


	//----- nvinfo : EIATTR_INT_WARP_WIDE_INSTR_OFFSETS
	.align		4
        /*0028*/ 	.byte	0x04, 0x31
        /*002a*/ 	.short	(.L_957 - .L_956)


	//   ....[0]....
.L_956:
        /*002c*/ 	.word	0x00000bc0


	//----- nvinfo : EIATTR_COOP_GROUP_MASK_REGIDS
	.align		4
.L_957:
        /*0030*/ 	.byte	0x04, 0x29
        /*0032*/ 	.short	(.L_959 - .L_958)


	//   ....[0]....
.L_958:
        /*0034*/ 	.word	0xffffffff


	//   ....[1]....
        /*0038*/ 	.word	0xffffffff


	//   ....[2]....
        /*003c*/ 	.word	0xffffffff


	//   ....[3]....
        /*0040*/ 	.word	0xffffffff


	//   ....[4]....
        /*0044*/ 	.word	0xffffffff


	//   ....[5]....
        /*0048*/ 	.word	0xffffffff


	//   ....[6]....
        /*004c*/ 	.word	0xffffffff


	//   ....[7]....
        /*0050*/ 	.word	0xffffffff


	//   ....[8]....
        /*0054*/ 	.word	0xffffffff


	//   ....[9]....
        /*0058*/ 	.word	0xffffffff


	//----- nvinfo : EIATTR_COOP_GROUP_INSTR_OFFSETS
	.align		4
.L_959:
        /*005c*/ 	.byte	0x04, 0x28
        /*005e*/ 	.short	(.L_961 - .L_960)


	//   ....[0]....
.L_960:
        /*0060*/ 	.word	0x00000980


	//   ....[1]....
        /*0064*/ 	.word	0x000009c0


	//   ....[2]....
        /*0068*/ 	.word	0x00000a20


	//   ....[3]....
        /*006c*/ 	.word	0x00000a40


	//   ....[4]....
        /*0070*/ 	.word	0x00000a70


	//   ....[5]....
        /*0074*/ 	.word	0x00000a90


	//   ....[6]....
        /*0078*/ 	.word	0x00000ac0


	//   ....[7]....
        /*007c*/ 	.word	0x00000af0


	//   ....[8]....
        /*0080*/ 	.word	0x00000b60


	//   ....[9]....
        /*0084*/ 	.word	0x00000b70


	//----- nvinfo : EIATTR_VRC_CTA_INIT_COUNT
	.align		4
.L_961:
        /*0088*/ 	.byte	0x02, 0x4a
	.zero		1
	.zero		1


	//----- nvinfo : EIATTR_EXIT_INSTR_OFFSETS
	.align		4
        /*008c*/ 	.byte	0x04, 0x1c
        /*008e*/ 	.short	(.L_963 - .L_962)


	//   ....[0]....
.L_962:
        /*0090*/ 	.word	0x00003310


	//   ....[1]....
        /*0094*/ 	.word	0x00003450


	//   ....[2]....
        /*0098*/ 	.word	0x00003ac0


	//   ....[3]....
        /*009c*/ 	.word	0x000040a0


	//----- nvinfo : EIATTR_MAX_THREADS
	.align		4
.L_963:
        /*00a0*/ 	.byte	0x04, 0x05
        /*00a2*/ 	.short	(.L_965 - .L_964)
.L_964:
        /*00a4*/ 	.word	0x00000180
        /*00a8*/ 	.word	0x00000001
        /*00ac*/ 	.word	0x00000001


	//----- nvinfo : EIATTR_CRS_STACK_SIZE
	.align		4
.L_965:
        /*00b0*/ 	.byte	0x04, 0x1e
        /*00b2*/ 	.short	(.L_967 - .L_966)
.L_966:
        /*00b4*/ 	.word	0x00000000


	//----- nvinfo : EIATTR_CBANK_PARAM_SIZE
	.align		4
.L_967:
        /*00b8*/ 	.byte	0x03, 0x19
        /*00ba*/ 	.short	0x00b8


	//----- nvinfo : EIATTR_PARAM_CBANK
	.align		4
        /*00bc*/ 	.byte	0x04, 0x0a
        /*00be*/ 	.short	(.L_969 - .L_968)
	.align		4
.L_968:
        /*00c0*/ 	.word	index@(.nv.constant0._Z35group_norm_nhwc_bwd_one_pass_kernelI11Fp32IOFp32WLi64ELi12ELi384EEv26Group_norm_nhwc_bwd_params)
        /*00c4*/ 	.short	0x0380
        /*00c6*/ 	.short	0x00b8


	//----- nvinfo : EIATTR_SW_WAR
	.align		4
.L_969:
        /*00c8*/ 	.byte	0x04, 0x36
        /*00ca*/ 	.short	(.L_971 - .L_970)
.L_970:
        /*00cc*/ 	.word	0x00000008
.L_971:


//--------------------- .nv.info._Z35group_norm_nhwc_bwd_one_pass_kernelI11Fp32IOFp32WLi128ELi12ELi384EEv26Group_norm_nhwc_bwd_params --------------------------
	.section	.nv.info._Z35group_norm_nhwc_bwd_one_pass_kernelI11Fp32IOFp32WLi128ELi12ELi384EEv26Group_norm_nhwc_bwd_params,"",@"SHT_CUDA_INFO"
	.sectionflags	@""
	.align	4


	//----- nvinfo : EIATTR_CUDA_API_VERSION
	.align		4
        /*0000*/ 	.byte	0x04, 0x37
        /*0002*/ 	.short	(.L_973 - .L_972)
.L_972:
        /*0004*/ 	.word	0x00000082


	//----- nvinfo : EIATTR_KPARAM_INFO
	.align		4
.L_973:
        /*0008*/ 	.byte	0x04, 0x17
        /*000a*/ 	.short	(.L_975 - .L_974)
.L_974:
        /*000c*/ 	.word	0x00000000
        /*0010*/ 	.short	0x0000
        /*0012*/ 	.short	0x0000
        /*0014*/ 	.byte	0x00, 0xf0, 0xe1, 0x02


	//----- nvinfo : EIATTR_SPARSE_MMA_MASK
	.align		4
.L_975:
        /*0018*/ 	.byte	0x03, 0x50
        /*001a*/ 	.short	0x0000


	//----- nvinfo : EIATTR_MAXREG_COUNT
	.align		4
        /*001c*/ 	.byte	0x03, 0x1b
        /*001e*/ 	.short	0x00a8


	//----- nvinfo : EIATTR_NUM_BARRIERS
	.align		4
        /*0020*/ 	.byte	0x02, 0x4c
        /*0022*/ 	.byte	0x01
	.zero		1


	//----- nvinfo : EIATTR_MERCURY_ISA_VERSION
	.align		4
        /*0024*/ 	.byte	0x03, 0x5f
        /*0026*/ 	.short	0x0101


	//----- nvinfo : EIATTR_INT_WARP_WIDE_INSTR_OFFSETS
	.align		4
        /*0028*/ 	.byte	0x04, 0x31
        /*002a*/ 	.short	(.L_977 - .L_976)


	//   ....[0]....
.L_976:
        /*002c*/ 	.word	0x00003180


	//   ....[1]....
        /*0030*/ 	.word	0x00003190


	//   ....[2]....
        /*0034*/ 	.word	0x000031a0


	//   ....[3]....
        /*0038*/ 	.word	0x000031e0


	//   ....[4]....
        /*003c*/ 	.word	0x00003430


	//   ....[5]....
        /*0040*/ 	.word	0x00003440


	//----- nvinfo : EIATTR_COOP_GROUP_MASK_REGIDS
	.align		4
.L_977:
        /*0044*/ 	.byte	0x04, 0x29
        /*0046*/ 	.short	(.L_979 - .L_978)


	//   ....[0]....
.L_978:
        /*0048*/ 	.word	0xffffffff


	//   ....[1]....
        /*004c*/ 	.word	0xffffffff


	//   ....[2]....
        /*0050*/ 	.word	0xffffffff


	//   ....[3]....
        /*0054*/ 	.word	0xffffffff


	//   ....[4]....
        /*0058*/ 	.word	0xffffffff


	//   ....[5]....
        /*005c*/ 	.word	0xffffffff


	//   ....[6]....
        /*0060*/ 	.word	0xffffffff


	//   ....[7]....
        /*0064*/ 	.word	0xffffffff


	//   ....[8]....
        /*0068*/ 	.word	0xffffffff


	//   ....[9]....
        /*006c*/ 	.word	0xffffffff


	//----- nvinfo : EIATTR_COOP_GROUP_INSTR_OFFSETS
	.align		4
.L_979:
        /*0070*/ 	.byte	0x04, 0x28
        /*0072*/ 	.short	(.L_981 - .L_980)


	//   ....[0]....
.L_980:
        /*0074*/ 	.word	0x00000f60


	//   ....[1]....
        /*0078*/ 	.word	0x00000fa0


	//   ....[2]....
        /*007c*/ 	.word	0x00001000


	//   ....[3]....
        /*0080*/ 	.word	0x00001020


	//   ....[4]....
        /*0084*/ 	.word	0x00001050


	//   ....[5]....
        /*0088*/ 	.word	0x00001070


	//   ....[6]....
        /*008c*/ 	.word	0x000010a0


	//   ....[7]....
        /*0090*/ 	.word	0x000010c0


	//   ....[8]....
        /*0094*/ 	.word	0x00001110


	//   ....[9]....
        /*0098*/ 	.word	0x00001120


	//----- nvinfo : EIATTR_VRC_CTA_INIT_COUNT
	.align		4
.L_981:
        /*009c*/ 	.byte	0x02, 0x4a
	.zero		1
	.zero		1


	//----- nvinfo : EIATTR_EXIT_INSTR_OFFSETS
	.align		4
        /*00a0*/ 	.byte	0x04, 0x1c
        /*00a2*/ 	.short	(.L_983 - .L_982)


	//   ....[0]....
.L_982:
        /*00a4*/ 	.word	0x00003da0


	//   ....[1]....
        /*00a8*/ 	.word	0x00003ed0


	//   ....[2]....
        /*00ac*/ 	.word	0x000044c0


	//   ....[3]....
        /*00b0*/ 	.word	0x00004a70


	//----- nvinfo : EIATTR_MAX_THREADS
	.align		4
.L_983:
        /*00b4*/ 	.byte	0x04, 0x05
        /*00b6*/ 	.short	(.L_985 - .L_984)
.L_984:
        /*00b8*/ 	.word	0x00000180
        /*00bc*/ 	.word	0x00000001
        /*00c0*/ 	.word	0x00000001


	//----- nvinfo : EIATTR_CRS_STACK_SIZE
	.align		4
.L_985:
        /*00c4*/ 	.byte	0x04, 0x1e
        /*00c6*/ 	.short	(.L_987 - .L_986)
.L_986:
        /*00c8*/ 	.word	0x00000000


	//----- nvinfo : EIATTR_CBANK_PARAM_SIZE
	.align		4
.L_987:
        /*00cc*/ 	.byte	0x03, 0x19
        /*00ce*/ 	.short	0x00b8


	//----- nvinfo : EIATTR_PARAM_CBANK
	.align		4
        /*00d0*/ 	.byte	0x04, 0x0a
        /*00d2*/ 	.short	(.L_989 - .L_988)
	.align		4
.L_988:
        /*00d4*/ 	.word	index@(.nv.constant0._Z35group_norm_nhwc_bwd_one_pass_kernelI11Fp32IOFp32WLi128ELi12ELi384EEv26Group_norm_nhwc_bwd_params)
        /*00d8*/ 	.short	0x0380
        /*00da*/ 	.short	0x00b8


	//----- nvinfo : EIATTR_SW_WAR
	.align		4
.L_989:
        /*00dc*/ 	.byte	0x04, 0x36
        /*00de*/ 	.short	(.L_991 - .L_990)
.L_990:
        /*00e0*/ 	.word	0x00000008
.L_991:


//--------------------- .nv.info._Z35group_norm_nhwc_bwd_one_pass_kernelI11Fp32IOFp32WLi256ELi12ELi384EEv26Group_norm_nhwc_bwd_params --------------------------
	.section	.nv.info._Z35group_norm_nhwc_bwd_one_pass_kernelI11Fp32IOFp32WLi256ELi12ELi384EEv26Group_norm_nhwc_bwd_params,"",@"SHT_CUDA_INFO"
	.sectionflags	@""
	.align	4


	//----- nvinfo : EIATTR_CUDA_API_VERSION
	.align		4
        /*0000*/ 	.byte	0x04, 0x37
        /*0002*/ 	.short	(.L_993 - .L_992)
.L_992:
        /*0004*/ 	.word	0x00000082


	//----- nvinfo : EIATTR_KPARAM_INFO
	.align		4
.L_993:
        /*0008*/ 	.byte	0x04, 0x17
        /*000a*/ 	.short	(.L_995 - .L_994)
.L_994:
        /*000c*/ 	.word	0x00000000
        /*0010*/ 	.short	0x0000
        /*0012*/ 	.short	0x0000
        /*0014*/ 	.byte	0x00, 0xf0, 0xe1, 0x02


	//----- nvinfo : EIATTR_SPARSE_MMA_MASK
	.align		4
.L_995:
        /*0018*/ 	.byte	0x03, 0x50
        /*001a*/ 	.short	0x0000


	//----- nvinfo : EIATTR_MAXREG_COUNT
	.align		4
        /*001c*/ 	.byte	0x03, 0x1b
        /*001e*/ 	.short	0x00a8


	//----- nvinfo : EIATTR_NUM_BARRIERS
	.align		4
        /*0020*/ 	.byte	0x02, 0x4c
        /*0022*/ 	.byte	0x01
	.zero		1


	//----- nvinfo : EIATTR_MERCURY_ISA_VERSION
	.align		4
        /*0024*/ 	.byte	0x03, 0x5f
        /*0026*/ 	.short	0x0101


	//----- nvinfo : EIATTR_INT_WARP_WIDE_INSTR_OFFSETS
	.align		4
        /*0028*/ 	.byte	0x04, 0x31
        /*002a*/ 	.short	(.L_997 - .L_996)


	//   ....[0]....
.L_996:
        /*002c*/ 	.word	0x000019e0


	//----- nvinfo : EIATTR_COOP_GROUP_MASK_REGIDS
	.align		4
.L_997:
        /*0030*/ 	.byte	0x04, 0x29
        /*0032*/ 	.short	(.L_999 - .L_998)


	//   ....[0]....
.L_998:
        /*0034*/ 	.word	0xffffffff


	//   ....[1]....
        /*0038*/ 	.word	0xffffffff


	//   ....[2]....
        /*003c*/ 	.word	0xffffffff


	//   ....[3]....
        /*0040*/ 	.word	0xffffffff


	//   ....[4]....
        /*0044*/ 	.word	0xffffffff


	//   ....[5]....
        /*0048*/ 	.word	0xffffffff


	//   ....[6]....
        /*004c*/ 	.word	0xffffffff


	//   ....[7]....
        /*0050*/ 	.word	0xffffffff


	//   ....[8]....
        /*0054*/ 	.word	0xffffffff


	//   ....[9]....
        /*0058*/ 	.word	0xffffffff


	//----- nvinfo : EIATTR_COOP_GROUP_INSTR_OFFSETS
	.align		4
.L_999:
        /*005c*/ 	.byte	0x04, 0x28
        /*005e*/ 	.short	(.L_1001 - .L_1000)


	//   ....[0]....
.L_1000:
        /*0060*/ 	.word	0x000017a0


	//   ....[1]....
        /*0064*/ 	.word	0x000017e0


	//   ....[2]....
        /*0068*/ 	.word	0x00001860


	//   ....[3]....
        /*006c*/ 	.word	0x00001870


	//   ....[4]....
        /*0070*/ 	.word	0x000018a0


	//   ....[5]....
        /*0074*/ 	.word	0x000018c0


	//   ....[6]....
        /*0078*/ 	.word	0x000018f0


	//   ....[7]....
        /*007c*/ 	.word	0x00001910


	//   ....[8]....
        /*0080*/ 	.word	0x00001980


	//   ....[9]....
        /*0084*/ 	.word	0x00001990


	//----- nvinfo : EIATTR_VRC_CTA_INIT_COUNT
	.align		4
.L_1001:
        /*0088*/ 	.byte	0x02, 0x4a
	.zero		1
	.zero		1


	//----- nvinfo : EIATTR_EXIT_INSTR_OFFSETS
	.align		4
        /*008c*/ 	.byte	0x04, 0x1c
        /*008e*/ 	.short	(.L_1003 - .L_1002)


	//   ....[0]....
.L_1002:
        /*0090*/ 	.word	0x00004b00


	//   ....[1]....
        /*0094*/ 	.word	0x00004c30


	//   ....[2]....
        /*0098*/ 	.word	0x00005220


	//   ....[3]....
        /*009c*/ 	.word	0x000057d0


	//----- nvinfo : EIATTR_MAX_THREADS
	.align		4
.L_1003:
        /*00a0*/ 	.byte	0x04, 0x05
        /*00a2*/ 	.short	(.L_1005 - .L_1004)
.L_1004:
        /*00a4*/ 	.word	0x00000180
        /*00a8*/ 	.word	0x00000001
        /*00ac*/ 	.word	0x00000001


	//----- nvinfo : EIATTR_CRS_STACK_SIZE
	.align		4
.L_1005:
        /*00b0*/ 	.byte	0x04, 0x1e
        /*00b2*/ 	.short	(.L_1007 - .L_1006)
.L_1006:
        /*00b4*/ 	.word	0x00000000


	//----- nvinfo : EIATTR_CBANK_PARAM_SIZE
	.align		4
.L_1007:
        /*00b8*/ 	.byte	0x03, 0x19
        /*00ba*/ 	.short	0x00b8


	//----- nvinfo : EIATTR_PARAM_CBANK
	.align		4
        /*00bc*/ 	.byte	0x04, 0x0a
        /*00be*/ 	.short	(.L_1009 - .L_1008)
	.align		4
.L_1008:
        /*00c0*/ 	.word	index@(.nv.constant0._Z35group_norm_nhwc_bwd_one_pass_kernelI11Fp32IOFp32WLi256ELi12ELi384EEv26Group_norm_nhwc_bwd_params)
        /*00c4*/ 	.short	0x0380
        /*00c6*/ 	.short	0x00b8


	//----- nvinfo : EIATTR_SW_WAR
	.align		4
.L_1009:
        /*00c8*/ 	.byte	0x04, 0x36
        /*00ca*/ 	.short	(.L_1011 - .L_1010)
.L_1010:
        /*00cc*/ 	.word	0x00000008
.L_1011:


//--------------------- .nv.info._Z35group_norm_nhwc_bwd_one_pass_kernelI11Fp32IOFp32WLi512ELi12ELi384EEv26Group_norm_nhwc_bwd_params --------------------------
	.section	.nv.info._Z35group_norm_nhwc_bwd_one_pass_kernelI11Fp32IOFp32WLi512ELi12ELi384EEv26Group_norm_nhwc_bwd_params,"",@"SHT_CUDA_INFO"
	.sectionflags	@""
	.align	4


	//----- nvinfo : EIATTR_CUDA_API_VERSION
	.align		4
        /*0000*/ 	.byte	0x04, 0x37
        /*0002*/ 	.short	(.L_1013 - .L_1012)
.L_1012:
        /*0004*/ 	.word	0x00000082


	//----- nvinfo : EIATTR_KPARAM_INFO
	.align		4
.L_1013:
        /*0008*/ 	.byte	0x04, 0x17
        /*000a*/ 	.short	(.L_1015 - .L_1014)
.L_1014:
        /*000c*/ 	.word	0x00000000
        /*0010*/ 	.short	0x0000
        /*0012*/ 	.short	0x0000
        /*0014*/ 	.byte	0x00, 0xf0, 0xe1, 0x02


	//----- nvinfo : EIATTR_SPARSE_MMA_MASK
	.align		4
.L_1015:
        /*0018*/ 	.byte	0x03, 0x50
        /*001a*/ 	.short	0x0000


	//----- nvinfo : EIATTR_MAXREG_COUNT
	.align		4
        /*001c*/ 	.byte	0x03, 0x1b
        /*001e*/ 	.short	0x00a8


	//----- nvinfo : EIATTR_NUM_BARRIERS
	.align		4
        /*0020*/ 	.byte	0x02, 0x4c
        /*0022*/ 	.byte	0x01
	.zero		1


	//----- nvinfo : EIATTR_MERCURY_ISA_VERSION
	.align		4
        /*0024*/ 	.byte	0x03, 0x5f
        /*0026*/ 	.short	0x0101


	//----- nvinfo : EIATTR_INT_WARP_WIDE_INSTR_OFFSETS
	.align		4
        /*0028*/ 	.byte	0x04, 0x31
        /*002a*/ 	.short	(.L_1017 - .L_1016)


	//   ....[0]....
.L_1016:
        /*002c*/ 	.word	0x00002a70


	//----- nvinfo : EIATTR_COOP_GROUP_MASK_REGIDS
	.align		4
.L_1017:
        /*0030*/ 	.byte	0x04, 0x29
        /*0032*/ 	.short	(.L_1019 - .L_1018)


	//   ....[0]....
.L_1018:
        /*0034*/ 	.word	0xffffffff


	//   ....[1]....
        /*0038*/ 	.word	0xffffffff


	//   ....[2]....
        /*003c*/ 	.word	0xffffffff


	//   ....[3]....
        /*0040*/ 	.word	0xffffffff


	//   ....[4]....
        /*0044*/ 	.word	0xffffffff


	//   ....[5]....
        /*0048*/ 	.word	0xffffffff


	//   ....[6]....
        /*004c*/ 	.word	0xffffffff


	//   ....[7]....
        /*0050*/ 	.word	0xffffffff


	//   ....[8]....
        /*0054*/ 	.word	0xffffffff


	//   ....[9]....
        /*0058*/ 	.word	0xffffffff


	//----- nvinfo : EIATTR_COOP_GROUP_INSTR_OFFSETS
	.align		4
.L_1019:
        /*005c*/ 	.byte	0x04, 0x28
        /*005e*/ 	.short	(.L_1021 - .L_1020)


	//   ....[0]....
.L_1020:
        /*0060*/ 	.word	0x00002810


	//   ....[1]....
        /*0064*/ 	.word	0x00002850


	//   ....[2]....
        /*0068*/ 	.word	0x000028e0


	//   ....[3]....
        /*006c*/ 	.word	0x00002910


	//   ....[4]....
        /*0070*/ 	.word	0x00002950


	//   ....[5]....
        /*0074*/ 	.word	0x00002970


	//   ....[6]....
        /*0078*/ 	.word	0x000029a0


	//   ....[7]....
        /*007c*/ 	.word	0x000029c0


	//   ....[8]....
        /*0080*/ 	.word	0x00002a10


	//   ....[9]....
        /*0084*/ 	.word	0x00002a20


	//----- nvinfo : EIATTR_VRC_CTA_INIT_COUNT
	.align		4
.L_1021:
        /*0088*/ 	.byte	0x02, 0x4a
	.zero		1
	.zero		1


	//----- nvinfo : EIATTR_EXIT_INSTR_OFFSETS
	.align		4
        /*008c*/ 	.byte	0x04, 0x1c
        /*008e*/ 	.short	(.L_1023 - .L_1022)


	//   ....[0]....
.L_1022:
        /*0090*/ 	.word	0x00006640


	//   ....[1]....
        /*0094*/ 	.word	0x00006770


	//   ....[2]....
        /*0098*/ 	.word	0x00006d40


	//   ....[3]....
        /*009c*/ 	.word	0x000072f0


	//----- nvinfo : EIATTR_MAX_THREADS
	.align		4
.L_1023:
        /*00a0*/ 	.byte	0x04, 0x05
        /*00a2*/ 	.short	(.L_1025 - .L_1024)
.L_1024:
        /*00a4*/ 	.word	0x00000180
        /*00a8*/ 	.word	0x00000001
        /*00ac*/ 	.word	0x00000001


	//----- nvinfo : EIATTR_CRS_STACK_SIZE
	.align		4
.L_1025:
        /*00b0*/ 	.byte	0x04, 0x1e
        /*00b2*/ 	.short	(.L_1027 - .L_1026)
.L_1026:
        /*00b4*/ 	.word	0x00000000


	//----- nvinfo : EIATTR_CBANK_PARAM_SIZE
	.align		4
.L_1027:
        /*00b8*/ 	.byte	0x03, 0x19
        /*00ba*/ 	.short	0x00b8


	//----- nvinfo : EIATTR_PARAM_CBANK
	.align		4
        /*00bc*/ 	.byte	0x04, 0x0a
        /*00be*/ 	.short	(.L_1029 - .L_1028)
	.align		4
.L_1028:
        /*00c0*/ 	.word	index@(.nv.constant0._Z35group_norm_nhwc_bwd_one_pass_kernelI11Fp32IOFp32WLi512ELi12ELi384EEv26Group_norm_nhwc_bwd_params)
        /*00c4*/ 	.short	0x0380
        /*00c6*/ 	.short	0x00b8


	//----- nvinfo : EIATTR_SW_WAR
	.align		4
.L_1029:
        /*00c8*/ 	.byte	0x04, 0x36
        /*00ca*/ 	.short	(.L_1031 - .L_1030)
.L_1030:
        /*00cc*/ 	.word	0x00000008
.L_1031:


//--------------------- .nv.info._Z35group_norm_nhwc_bwd_one_pass_kernelI11Fp32IOBf16WLi64ELi12ELi384EEv26Group_norm_nhwc_bwd_params --------------------------
	.section	.nv.info._Z35group_norm_nhwc_bwd_one_pass_kernelI11Fp32IOBf16WLi64ELi12ELi384EEv26Group_norm_nhwc_bwd_params,"",@"SHT_CUDA_INFO"
	.sectionflags	@""
	.align	4


	//----- nvinfo : EIATTR_CUDA_API_VERSION
	.align		4
        /*0000*/ 	.byte	0x04, 0x37
        /*0002*/ 	.short	(.L_1033 - .L_1032)
.L_1032:
        /*0004*/ 	.word	0x00000082


	//----- nvinfo : EIATTR_KPARAM_INFO
	.align		4
.L_1033:
        /*0008*/ 	.byte	0x04, 0x17
        /*000a*/ 	.short	(.L_1035 - .L_1034)
.L_1034:
        /*000c*/ 	.word	0x00000000
        /*0010*/ 	.short	0x0000
        /*0012*/ 	.short	0x0000
        /*0014*/ 	.byte	0x00, 0xf0, 0xe1, 0x02


	//----- nvinfo : EIATTR_SPARSE_MMA_MASK
	.align		4
.L_1035:
        /*0018*/ 	.byte	0x03, 0x50
        /*001a*/ 	.short	0x0000


	//----- nvinfo : EIATTR_MAXREG_COUNT
	.align		4
        /*001c*/ 	.byte	0x03, 0x1b
        /*001e*/ 	.short	0x00a8


	//----- nvinfo : EIATTR_NUM_BARRIERS
	.align		4
        /*0020*/ 	.byte	0x02, 0x4c
        /*0022*/ 	.byte	0x01
	.zero		1


	//----- nvinfo : EIATTR_MERCURY_ISA_VERSION
	.align		4
        /*0024*/ 	.byte	0x03, 0x5f
        /*0026*/ 	.short	0x0101


	//----- nvinfo : EIATTR_INT_WARP_WIDE_INSTR_OFFSETS
	.align		4
        /*0028*/ 	.byte	0x04, 0x31
        /*002a*/ 	.short	(.L_1037 - .L_1036)


	//   ....[0]....
.L_1036:
        /*002c*/ 	.word	0x00000c50


	//----- nvinfo : EIATTR_COOP_GROUP_MASK_REGIDS
	.align		4
.L_1037:
        /*0030*/ 	.byte	0x04, 0x29
        /*0032*/ 	.short	(.L_1039 - .L_1038)


	//   ....[0]....
.L_1038:
        /*0034*/ 	.word	0xffffffff


	//   ....[1]....
        /*0038*/ 	.word	0xffffffff


	//   ....[2]....
        /*003c*/ 	.word	0xffffffff


	//   ....[3]....
        /*0040*/ 	.word	0xffffffff


	//   ....[4]....
        /*0044*/ 	.word	0xffffffff


	//   ....[5]....
        /*0048*/ 	.word	0xffffffff


	//   ....[6]....
        /*004c*/ 	.word	0xffffffff


	//   ....[7]....
        /*0050*/ 	.word	0xffffffff


	//   ....[8]....
        /*0054*/ 	.word	0xffffffff


	//   ....[9]....
        /*0058*/ 	.word	0xffffffff


	//----- nvinfo : EIATTR_COOP_GROUP_INSTR_OFFSETS
	.align		4
.L_1039:
        /*005c*/ 	.byte	0x04, 0x28
        /*005e*/ 	.short	(.L_1041 - .L_1040)


	//   ....[0]....
.L_1040:
        /*0060*/ 	.word	0x00000a10


	//   ....[1]....
        /*0064*/ 	.word	0x00000a40


	//   ....[2]....
        /*0068*/ 	.word	0x00000a90


	//   ....[3]....
        /*006c*/ 	.word	0x00000ab0


	//   ....[4]....
        /*0070*/ 	.word	0x00000ae0


	//   ....[5]....
        /*0074*/ 	.word	0x00000b00


	//   ....[6]....
        /*0078*/ 	.word	0x00000b30


	//   ....[7]....
        /*007c*/ 	.word	0x00000b70


	//   ....[8]....
        /*0080*/ 	.word	0x00000bf0


	//   ....[9]....
        /*0084*/ 	.word	0x00000c00


	//----- nvinfo : EIATTR_VRC_CTA_INIT_COUNT
	.align		4
.L_1041:
        /*0088*/ 	.byte	0x02, 0x4a
	.zero		1
	.zero		1


	//----- nvinfo : EIATTR_EXIT_INSTR_OFFSETS
	.align		4
        /*008c*/ 	.byte	0x04, 0x1c
        /*008e*/ 	.short	(.L_1043 - .L_1042)


	//   ....[0]....
.L_1042:
        /*0090*/ 	.word	0x000033b0


	//   ....[1]....
        /*0094*/ 	.word	0x000034f0


	//   ....[2]....
        /*0098*/ 	.word	0x00003b70


	//   ....[3]....
        /*009c*/ 	.word	0x000041a0


	//----- nvinfo : EIATTR_MAX_THREADS
	.align		4
.L_1043:
        /*00a0*/ 	.byte	0x04, 0x05
        /*00a2*/ 	.short	(.L_1045 - .L_1044)
.L_1044:
        /*00a4*/ 	.word	0x00000180
        /*00a8*/ 	.word	0x00000001
        /*00ac*/ 	.word	0x00000001


	//----- nvinfo : EIATTR_CRS_STACK_SIZE
	.align		4
.L_1045:
        /*00b0*/ 	.byte	0x04, 0x1e
        /*00b2*/ 	.short	(.L_1047 - .L_1046)
.L_1046:
        /*00b4*/ 	.word	0x00000000


	//----- nvinfo : EIATTR_CBANK_PARAM_SIZE
	.align		4
.L_1047:
        /*00b8*/ 	.byte	0x03, 0x19
        /*00ba*/ 	.short	0x00b8


	//----- nvinfo : EIATTR_PARAM_CBANK
	.align		4
        /*00bc*/ 	.byte	0x04, 0x0a
        /*00be*/ 	.short	(.L_1049 - .L_1048)
	.align		4
.L_1048:
        /*00c0*/ 	.word	index@(.nv.constant0._Z35group_norm_nhwc_bwd_one_pass_kernelI11Fp32IOBf16WLi64ELi12ELi384EEv26Group_norm_nhwc_bwd_params)
        /*00c4*/ 	.short	0x0380
        /*00c6*/ 	.short	0x00b8


	//----- nvinfo : EIATTR_SW_WAR
	.align		4
.L_1049:
        /*00c8*/ 	.byte	0x04, 0x36
        /*00ca*/ 	.short	(.L_1051 - .L_1050)
.L_1050:
        /*00cc*/ 	.word	0x00000008
.L_1051:


//--------------------- .nv.info._Z35group_norm_nhwc_bwd_one_pass_kernelI11Fp32IOBf16WLi128ELi12ELi384EEv26Group_norm_nhwc_bwd_params --------------------------
	.section	.nv.info._Z35group_norm_nhwc_bwd_one_pass_kernelI11Fp32IOBf16WLi128ELi12ELi384EEv26Group_norm_nhwc_bwd_params,"",@"SHT_CUDA_INFO"
	.sectionflags	@""
	.align	4


	//----- nvinfo : EIATTR_CUDA_API_VERSION
	.align		4
        /*0000*/ 	.byte	0x04, 0x37
        /*0002*/ 	.short	(.L_1053 - .L_1052)
.L_1052:
        /*0004*/ 	.word	0x00000082


	//----- nvinfo : EIATTR_KPARAM_INFO
	.align		4
.L_1053:
        /*0008*/ 	.byte	0x04, 0x17
        /*000a*/ 	.short	(.L_1055 - .L_1054)
.L_1054:
        /*000c*/ 	.word	0x00000000
        /*0010*/ 	.short	0x0000
        /*0012*/ 	.short	0x0000
        /*0014*/ 	.byte	0x00, 0xf0, 0xe1, 0x02


	//----- nvinfo : EIATTR_SPARSE_MMA_MASK
	.align		4
.L_1055:
        /*0018*/ 	.byte	0x03, 0x50
        /*001a*/ 	.short	0x0000


	//----- nvinfo : EIATTR_MAXREG_COUNT
	.align		4
        /*001c*/ 	.byte	0x03, 0x1b
        /*001e*/ 	.short	0x00a8


	//----- nvinfo : EIATTR_NUM_BARRIERS
	.align		4
        /*0020*/ 	.byte	0x02, 0x4c
        /*0022*/ 	.byte	0x01
	.zero		1


	//----- nvinfo : EIATTR_MERCURY_ISA_VERSION
	.align		4
        /*0024*/ 	.byte	0x03, 0x5f
        /*0026*/ 	.short	0x0101


	//----- nvinfo : EIATTR_INT_WARP_WIDE_INSTR_OFFSETS
	.align		4
        /*0028*/ 	.byte	0x04, 0x31
        /*002a*/ 	.short	(.L_1057 - .L_1056)


	//   ....[0]....
.L_1056:
        /*002c*/ 	.word	0x000031d0


	//   ....[1]....
        /*0030*/ 	.word	0x000031e0


	//   ....[2]....
        /*0034*/ 	.word	0x000031f0


	//   ....[3]....
        /*0038*/ 	.word	0x00003230


	//   ....[4]....
        /*003c*/ 	.word	0x00003480


	//   ....[5]....
        /*0040*/ 	.word	0x00003490


	//----- nvinfo : EIATTR_COOP_GROUP_MASK_REGIDS
	.align		4
.L_1057:
        /*0044*/ 	.byte	0x04, 0x29
        /*0046*/ 	.short	(.L_1059 - .L_1058)


	//   ....[0]....
.L_1058:
        /*0048*/ 	.word	0xffffffff


	//   ....[1]....
        /*004c*/ 	.word	0xffffffff


	//   ....[2]....
        /*0050*/ 	.word	0xffffffff


	//   ....[3]....
        /*0054*/ 	.word	0xffffffff


	//   ....[4]....
        /*0058*/ 	.word	0xffffffff


	//   ....[5]....
        /*005c*/ 	.word	0xffffffff


	//   ....[6]....
        /*0060*/ 	.word	0xffffffff


	//   ....[7]....
        /*0064*/ 	.word	0xffffffff


	//   ....[8]....
        /*0068*/ 	.word	0xffffffff


	//   ....[9]....
        /*006c*/ 	.word	0xffffffff


	//----- nvinfo : EIATTR_COOP_GROUP_INSTR_OFFSETS
	.align		4
.L_1059:
        /*0070*/ 	.byte	0x04, 0x28
        /*0072*/ 	.short	(.L_1061 - .L_1060)


	//   ....[0]....
.L_1060:
        /*0074*/ 	.word	0x00000fc0


	//   ....[1]....
        /*0078*/ 	.word	0x00001000


	//   ....[2]....
        /*007c*/ 	.word	0x00001060


	//   ....[3]....
        /*0080*/ 	.word	0x00001080


	//   ....[4]....
        /*0084*/ 	.word	0x000010b0


	//   ....[5]....
        /*0088*/ 	.word	0x000010d0


	//   ....[6]....
        /*008c*/ 	.word	0x00001100


	//   ....[7]....
        /*0090*/ 	.word	0x00001120


	//   ....[8]....
        /*0094*/ 	.word	0x00001170


	//   ....[9]....
        /*0098*/ 	.word	0x00001180


	//----- nvinfo : EIATTR_VRC_CTA_INIT_COUNT
	.align		4
.L_1061:
        /*009c*/ 	.byte	0x02, 0x4a
	.zero		1
	.zero		1


	//----- nvinfo : EIATTR_EXIT_INSTR_OFFSETS
	.align		4
        /*00a0*/ 	.byte	0x04, 0x1c
        /*00a2*/ 	.short	(.L_1063 - .L_1062)


	//   ....[0]....
.L_1062:
        /*00a4*/ 	.word	0x00003df0


	//   ....[1]....
        /*00a8*/ 	.word	0x00003f20


	//   ....[2]....
        /*00ac*/ 	.word	0x00004530


	//   ....[3]....
        /*00b0*/ 	.word	0x00004b30


	//----- nvinfo : EIATTR_MAX_THREADS
	.align		4
.L_1063:
        /*00b4*/ 	.byte	0x04, 0x05
        /*00b6*/ 	.short	(.L_1065 - .L_1064)
.L_1064:
        /*00b8*/ 	.word	0x00000180
        /*00bc*/ 	.word	0x00000001
        /*00c0*/ 	.word	0x00000001


	//----- nvinfo : EIATTR_CRS_STACK_SIZE
	.align		4
.L_1065:
        /*00c4*/ 	.byte	0x04, 0x1e
        /*00c6*/ 	.short	(.L_1067 - .L_1066)
.L_1066:
        /*00c8*/ 	.word	0x00000000


	//----- nvinfo : EIATTR_CBANK_PARAM_SIZE
	.align		4
.L_1067:
        /*00cc*/ 	.byte	0x03, 0x19
        /*00ce*/ 	.short	0x00b8


	//----- nvinfo : EIATTR_PARAM_CBANK
	.align		4
        /*00d0*/ 	.byte	0x04, 0x0a
        /*00d2*/ 	.short	(.L_1069 - .L_1068)
	.align		4
.L_1068:
        /*00d4*/ 	.word	index@(.nv.constant0._Z35group_norm_nhwc_bwd_one_pass_kernelI11Fp32IOBf16WLi128ELi12ELi384EEv26Group_norm_nhwc_bwd_params)
        /*00d8*/ 	.short	0x0380
        /*00da*/ 	.short	0x00b8


	//----- nvinfo : EIATTR_SW_WAR
	.align		4
.L_1069:
        /*00dc*/ 	.byte	0x04, 0x36
        /*00de*/ 	.short	(.L_1071 - .L_1070)
.L_1070:
        /*00e0*/ 	.word	0x00000008
.L_1071:


//--------------------- .nv.info._Z35group_norm_nhwc_bwd_one_pass_kernelI11Fp32IOBf16WLi256ELi12ELi384EEv26Group_norm_nhwc_bwd_params --------------------------
	.section	.nv.info._Z35group_norm_nhwc_bwd_one_pass_kernelI11Fp32IOBf16WLi256ELi12ELi384EEv26Group_norm_nhwc_bwd_params,"",@"SHT_CUDA_INFO"
	.sectionflags	@""
	.align	4


	//----- nvinfo : EIATTR_CUDA_API_VERSION
	.align		4
        /*0000*/ 	.byte	0x04, 0x37
        /*0002*/ 	.short	(.L_1073 - .L_1072)
.L_1072:
        /*0004*/ 	.word	0x00000082


	//----- nvinfo : EIATTR_KPARAM_INFO
	.align		4
.L_1073:
        /*0008*/ 	.byte	0x04, 0x17
        /*000a*/ 	.short	(.L_1075 - .L_1074)
.L_1074:
        /*000c*/ 	.word	0x00000000
        /*0010*/ 	.short	0x0000
        /*0012*/ 	.short	0x0000
        /*0014*/ 	.byte	0x00, 0xf0, 0xe1, 0x02


	//----- nvinfo : EIATTR_SPARSE_MMA_MASK
	.align		4
.L_1075:
        /*0018*/ 	.byte	0x03, 0x50
        /*001a*/ 	.short	0x0000


	//----- nvinfo : EIATTR_MAXREG_COUNT
	.align		4
        /*001c*/ 	.byte	0x03, 0x1b
        /*001e*/ 	.short	0x00a8


	//----- nvinfo : EIATTR_NUM_BARRIERS
	.align		4
        /*0020*/ 	.byte	0x02, 0x4c
        /*0022*/ 	.byte	0x01
	.zero		1


	//----- nvinfo : EIATTR_MERCURY_ISA_VERSION
	.align		4
        /*0024*/ 	.byte	0x03, 0x5f
        /*0026*/ 	.short	0x0101


	//----- nvinfo : EIATTR_INT_WARP_WIDE_INSTR_OFFSETS
	.align		4
        /*0028*/ 	.byte	0x04, 0x31
        /*002a*/ 	.short	(.L_1077 - .L_1076)


	//   ....[0]....
.L_1076:
        /*002c*/ 	.word	0x00001a50


	//----- nvinfo : EIATTR_COOP_GROUP_MASK_REGIDS
	.align		4
.L_1077:
        /*0030*/ 	.byte	0x04, 0x29
        /*0032*/ 	.short	(.L_1079 - .L_1078)


	//   ....[0]....
.L_1078:
        /*0034*/ 	.word	0xffffffff


	//   ....[1]....
        /*0038*/ 	.word	0xffffffff


	//   ....[2]....
        /*003c*/ 	.word	0xffffffff


	//   ....[3]....
        /*0040*/ 	.word	0xffffffff


	//   ....[4]....
        /*0044*/ 	.word	0xffffffff


	//   ....[5]....
        /*0048*/ 	.word	0xffffffff


	//   ....[6]....
        /*004c*/ 	.word	0xffffffff


	//   ....[7]....
        /*0050*/ 	.word	0xffffffff


	//   ....[8]....
        /*0054*/ 	.word	0xffffffff


	//   ....[9]....
        /*0058*/ 	.word	0xffffffff


	//----- nvinfo : EIATTR_COOP_GROUP_INSTR_OFFSETS
	.align		4
.L_1079:
        /*005c*/ 	.byte	0x04, 0x28
        /*005e*/ 	.short	(.L_1081 - .L_1080)


	//   ....[0]....
.L_1080:
        /*0060*/ 	.word	0x00001820


	//   ....[1]....
        /*0064*/ 	.word	0x00001850


	//   ....[2]....
        /*0068*/ 	.word	0x000018d0


	//   ....[3]....
        /*006c*/ 	.word	0x000018e0


	//   ....[4]....
        /*0070*/ 	.word	0x00001910


	//   ....[5]....
        /*0074*/ 	.word	0x00001930


	//   ....[6]....
        /*0078*/ 	.word	0x00001960


	//   ....[7]....
        /*007c*/ 	.word	0x00001980


	//   ....[8]....
        /*0080*/ 	.word	0x000019f0


	//   ....[9]....
        /*0084*/ 	.word	0x00001a00


	//----- nvinfo : EIATTR_VRC_CTA_INIT_COUNT
	.align		4
.L_1081:
        /*0088*/ 	.byte	0x02, 0x4a
	.zero		1
	.zero		1


	//----- nvinfo : EIATTR_EXIT_INSTR_OFFSETS
	.align		4
        /*008c*/ 	.byte	0x04, 0x1c
        /*008e*/ 	.short	(.L_1083 - .L_1082)


	//   ....[0]....
.L_1082:
        /*0090*/ 	.word	0x00004b70


	//   ....[1]....
        /*0094*/ 	.word	0x00004ca0


	//   ....[2]....
        /*0098*/ 	.word	0x000052b0


	//   ....[3]....
        /*009c*/ 	.word	0x000058b0


	//----- nvinfo : EIATTR_MAX_THREADS
	.align		4
.L_1083:
        /*00a0*/ 	.byte	0x04, 0x05
        /*00a2*/ 	.short	(.L_1085 - .L_1084)
.L_1084:
        /*00a4*/ 	.word	0x00000180
        /*00a8*/ 	.word	0x00000001
        /*00ac*/ 	.word	0x00000001


	//----- nvinfo : EIATTR_CRS_STACK_SIZE
	.align		4
.L_1085:
        /*00b0*/ 	.byte	0x04, 0x1e
        /*00b2*/ 	.short	(.L_1087 - .L_1086)
.L_1086:
        /*00b4*/ 	.word	0x00000000


	//----- nvinfo : EIATTR_CBANK_PARAM_SIZE
	.align		4
.L_1087:
        /*00b8*/ 	.byte	0x03, 0x19
        /*00ba*/ 	.short	0x00b8


	//----- nvinfo : EIATTR_PARAM_CBANK
	.align		4
        /*00bc*/ 	.byte	0x04, 0x0a
        /*00be*/ 	.short	(.L_1089 - .L_1088)
	.align		4
.L_1088:
        /*00c0*/ 	.word	index@(.nv.constant0._Z35group_norm_nhwc_bwd_one_pass_kernelI11Fp32IOBf16WLi256ELi12ELi384EEv26Group_norm_nhwc_bwd_params)
        /*00c4*/ 	.short	0x0380
        /*00c6*/ 	.short	0x00b8


	//----- nvinfo : EIATTR_SW_WAR
	.align		4
.L_1089:
        /*00c8*/ 	.byte	0x04, 0x36
        /*00ca*/ 	.short	(.L_1091 - .L_1090)
.L_1090:
        /*00cc*/ 	.word	0x00000008
.L_1091:


//--------------------- .nv.info._Z35group_norm_nhwc_bwd_one_pass_kernelI11Fp32IOBf16WLi512ELi12ELi384EEv26Group_norm_nhwc_bwd_params --------------------------
	.section	.nv.info._Z35group_norm_nhwc_bwd_one_pass_kernelI11Fp32IOBf16WLi512ELi12ELi384EEv26Group_norm_nhwc_bwd_params,"",@"SHT_CUDA_INFO"
	.sectionflags	@""
	.align	4


	//----- nvinfo : EIATTR_CUDA_API_VERSION
	.align		4
        /*0000*/ 	.byte	0x04, 0x37
        /*0002*/ 	.short	(.L_1093 - .L_1092)
.L_1092:
        /*0004*/ 	.word	0x00000082


	//----- nvinfo : EIATTR_KPARAM_INFO
	.align		4
.L_1093:
        /*0008*/ 	.byte	0x04, 0x17
        /*000a*/ 	.short	(.L_1095 - .L_1094)
.L_1094:
        /*000c*/ 	.word	0x00000000
        /*0010*/ 	.short	0x0000
        /*0012*/ 	.short	0x0000
        /*0014*/ 	.byte	0x00, 0xf0, 0xe1, 0x02


	//----- nvinfo : EIATTR_SPARSE_MMA_MASK
	.align		4
.L_1095:
        /*0018*/ 	.byte	0x03, 0x50
        /*001a*/ 	.short	0x0000


	//----- nvinfo : EIATTR_MAXREG_COUNT
	.align		4
        /*001c*/ 	.byte	0x03, 0x1b
        /*001e*/ 	.short	0x00a8


	//----- nvinfo : EIATTR_NUM_BARRIERS
	.align		4
        /*0020*/ 	.byte	0x02, 0x4c
        /*0022*/ 	.byte	0x01
	.zero		1


	//----- nvinfo : EIATTR_MERCURY_ISA_VERSION
	.align		4
        /*0024*/ 	.byte	0x03, 0x5f
        /*0026*/ 	.short	0x0101


	//----- nvinfo : EIATTR_INT_WARP_WIDE_INSTR_OFFSETS
	.align		4
        /*0028*/ 	.byte	0x04, 0x31
        /*002a*/ 	.short	(.L_1097 - .L_1096)


	//   ....[0]....
.L_1096:
        /*002c*/ 	.word	0x00002ae0


	//----- nvinfo : EIATTR_COOP_GROUP_MASK_REGIDS
	.align		4
.L_1097:
        /*0030*/ 	.byte	0x04, 0x29
        /*0032*/ 	.short	(.L_1099 - .L_1098)


	//   ....[0]....
.L_1098:
        /*0034*/ 	.word	0xffffffff


	//   ....[1]....
        /*0038*/ 	.word	0xffffffff


	//   ....[2]....
        /*003c*/ 	.word	0xffffffff


	//   ....[3]....
        /*0040*/ 	.word	0xffffffff


	//   ....[4]....
        /*0044*/ 	.word	0xffffffff


	//   ....[5]....
        /*0048*/ 	.word	0xffffffff


	//   ....[6]....
        /*004c*/ 	.word	0xffffffff


	//   ....[7]....
        /*0050*/ 	.word	0xffffffff


	//   ....[8]....
        /*0054*/ 	.word	0xffffffff


	//   ....[9]....
        /*0058*/ 	.word	0xffffffff


	//----- nvinfo : EIATTR_COOP_GROUP_INSTR_OFFSETS
	.align		4
.L_1099:
        /*005c*/ 	.byte	0x04, 0x28
        /*005e*/ 	.short	(.L_1101 - .L_1100)


	//   ....[0]....
.L_1100:
        /*0060*/ 	.word	0x00002880


	//   ....[1]....
        /*0064*/ 	.word	0x000028c0


	//   ....[2]....
        /*0068*/ 	.word	0x00002950


	//   ....[3]....
        /*006c*/ 	.word	0x00002980


	//   ....[4]....
        /*0070*/ 	.word	0x000029c0


	//   ....[5]....
        /*0074*/ 	.word	0x000029e0


	//   ....[6]....
        /*0078*/ 	.word	0x00002a10


	//   ....[7]....
        /*007c*/ 	.word	0x00002a30


	//   ....[8]....
        /*0080*/ 	.word	0x00002a80


	//   ....[9]....
        /*0084*/ 	.word	0x00002a90


	//----- nvinfo : EIATTR_VRC_CTA_INIT_COUNT
	.align		4
.L_1101:
        /*0088*/ 	.byte	0x02, 0x4a
	.zero		1
	.zero		1


	//----- nvinfo : EIATTR_EXIT_INSTR_OFFSETS
	.align		4
        /*008c*/ 	.byte	0x04, 0x1c
        /*008e*/ 	.short	(.L_1103 - .L_1102)


	//   ....[0]....
.L_1102:
        /*0090*/ 	.word	0x000066b0


	//   ....[1]....
        /*0094*/ 	.word	0x000067e0


	//   ....[2]....
        /*0098*/ 	.word	0x00006dd0


	//   ....[3]....
        /*009c*/ 	.word	0x000073d0


	//----- nvinfo : EIATTR_MAX_THREADS
	.align		4
.L_1103:
        /*00a0*/ 	.byte	0x04, 0x05
        /*00a2*/ 	.short	(.L_1105 - .L_1104)
.L_1104:
        /*00a4*/ 	.word	0x00000180
        /*00a8*/ 	.word	0x00000001
        /*00ac*/ 	.word	0x00000001


	//----- nvinfo : EIATTR_CRS_STACK_SIZE
	.align		4
.L_1105:
        /*00b0*/ 	.byte	0x04, 0x1e
        /*00b2*/ 	.short	(.L_1107 - .L_1106)
.L_1106:
        /*00b4*/ 	.word	0x00000000


	//----- nvinfo : EIATTR_CBANK_PARAM_SIZE
	.align		4
.L_1107:
        /*00b8*/ 	.byte	0x03, 0x19
        /*00ba*/ 	.short	0x00b8


	//----- nvinfo : EIATTR_PARAM_CBANK
	.align		4
        /*00bc*/ 	.byte	0x04, 0x0a
        /*00be*/ 	.short	(.L_1109 - .L_1108)
	.align		4
.L_1108:
        /*00c0*/ 	.word	index@(.nv.constant0._Z35group_norm_nhwc_bwd_one_pass_kernelI11Fp32IOBf16WLi512ELi12ELi384EEv26Group_norm_nhwc_bwd_params)
        /*00c4*/ 	.short	0x0380
        /*00c6*/ 	.short	0x00b8


	//----- nvinfo : EIATTR_SW_WAR
	.align		4
.L_1109:
        /*00c8*/ 	.byte	0x04, 0x36
        /*00ca*/ 	.short	(.L_1111 - .L_1110)
.L_1110:
        /*00cc*/ 	.word	0x00000008
.L_1111:


//--------------------- .nv.info._Z35group_norm_nhwc_bwd_one_pass_kernelI11Fp32IOFp16WLi64ELi12ELi384EEv26Group_norm_nhwc_bwd_params --------------------------
	.section	.nv.info._Z35group_norm_nhwc_bwd_one_pass_kernelI11Fp32IOFp16WLi64ELi12ELi384EEv26Group_norm_nhwc_bwd_params,"",@"SHT_CUDA_INFO"
	.sectionflags	@""
	.align	4


	//----- nvinfo : EIATTR_CUDA_API_VERSION
	.align		4
        /*0000*/ 	.byte	0x04, 0x37
        /*0002*/ 	.short	(.L_1113 - .L_1112)
.L_1112:
        /*0004*/ 	.word	0x00000082


	//----- nvinfo : EIATTR_KPARAM_INFO
	.align		4
.L_1113:
        /*0008*/ 	.byte	0x04, 0x17
        /*000a*/ 	.short	(.L_1115 - .L_1114)
.L_1114:
        /*000c*/ 	.word	0x00000000
        /*0010*/ 	.short	0x0000
        /*0012*/ 	.short	0x0000
        /*0014*/ 	.byte	0x00, 0xf0, 0xe1, 0x02


	//----- nvinfo : EIATTR_SPARSE_MMA_MASK
	.align		4
.L_1115:
        /*0018*/ 	.byte	0x03, 0x50
        /*001a*/ 	.short	0x0000


	//----- nvinfo : EIATTR_MAXREG_COUNT
	.align		4
        /*001c*/ 	.byte	0x03, 0x1b
        /*001e*/ 	.short	0x00a8


	//----- nvinfo : EIATTR_NUM_BARRIERS
	.align		4
        /*0020*/ 	.byte	0x02, 0x4c
        /*0022*/ 	.byte	0x01
	.zero		1


	//----- nvinfo : EIATTR_MERCURY_ISA_VERSION
	.align		4
        /*0024*/ 	.byte	0x03, 0x5f
        /*0026*/ 	.short	0x0101


	//----- nvinfo : EIATTR_INT_WARP_WIDE_INSTR_OFFSETS
	.align		4
        /*0028*/ 	.byte	0x04, 0x31
        /*002a*/ 	.short	(.L_1117 - .L_1116)


	//   ....[0]....
.L_1116:
        /*002c*/ 	.word	0x00000c50


	//----- nvinfo : EIATTR_COOP_GROUP_MASK_REGIDS
	.align		4
.L_1117:
        /*0030*/ 	.byte	0x04, 0x29
        /*0032*/ 	.short	(.L_1119 - .L_1118)


	//   ....[0]....
.L_1118:
        /*0034*/ 	.word	0xffffffff


	//   ....[1]....
        /*0038*/ 	.word	0xffffffff


	//   ....[2]....
        /*003c*/ 	.word	0xffffffff


	//   ....[3]....
        /*0040*/ 	.word	0xffffffff


	//   ....[4]....
        /*0044*/ 	.word	0xffffffff


	//   ....[5]....
        /*0048*/ 	.word	0xffffffff


	//   ....[6]....
        /*004c*/ 	.word	0xffffffff


	//   ....[7]....
        /*0050*/ 	.word	0xffffffff


	//   ....[8]....
        /*0054*/ 	.word	0xffffffff


	//   ....[9]....
        /*0058*/ 	.word	0xffffffff


	//----- nvinfo : EIATTR_COOP_GROUP_INSTR_OFFSETS
	.align		4
.L_1119:
        /*005c*/ 	.byte	0x04, 0x28
        /*005e*/ 	.short	(.L_1121 - .L_1120)


	//   ....[0]....
.L_1120:
        /*0060*/ 	.word	0x00000a10


	//   ....[1]....
        /*0064*/ 	.word	0x00000a40


	//   ....[2]....
        /*0068*/ 	.word	0x00000a90


	//   ....[3]....
        /*006c*/ 	.word	0x00000ab0


	//   ....[4]....
        /*0070*/ 	.word	0x00000ae0


	//   ....[5]....
        /*0074*/ 	.word	0x00000b00


	//   ....[6]....
        /*0078*/ 	.word	0x00000b30


	//   ....[7]....
        /*007c*/ 	.word	0x00000b70


	//   ....[8]....
        /*0080*/ 	.word	0x00000bf0


	//   ....[9]....
        /*0084*/ 	.word	0x00000c00


	//----- nvinfo : EIATTR_VRC_CTA_INIT_COUNT
	.align		4
.L_1121:
        /*0088*/ 	.byte	0x02, 0x4a
	.zero		1
	.zero		1


	//----- nvinfo : EIATTR_EXIT_INSTR_OFFSETS
	.align		4
        /*008c*/ 	.byte	0x04, 0x1c
        /*008e*/ 	.short	(.L_1123 - .L_1122)


	//   ....[0]....
.L_1122:
        /*0090*/ 	.word	0x000033b0


	//   ....[1]....
        /*0094*/ 	.word	0x000034f0


	//   ....[2]....
        /*0098*/ 	.word	0x00003b70


	//   ....[3]....
        /*009c*/ 	.word	0x000041a0


	//----- nvinfo : EIATTR_MAX_THREADS
	.align		4
.L_1123:
        /*00a0*/ 	.byte	0x04, 0x05
        /*00a2*/ 	.short	(.L_1125 - .L_1124)
.L_1124:
        /*00a4*/ 	.word	0x00000180
        /*00a8*/ 	.word	0x00000001
        /*00ac*/ 	.word	0x00000001


	//----- nvinfo : EIATTR_CRS_STACK_SIZE
	.align		4
.L_1125:
        /*00b0*/ 	.byte	0x04, 0x1e
        /*00b2*/ 	.short	(.L_1127 - .L_1126)
.L_1126:
        /*00b4*/ 	.word	0x00000000


	//----- nvinfo : EIATTR_CBANK_PARAM_SIZE
	.align		4
.L_1127:
        /*00b8*/ 	.byte	0x03, 0x19
        /*00ba*/ 	.short	0x00b8


	//----- nvinfo : EIATTR_PARAM_CBANK
	.align		4
        /*00bc*/ 	.byte	0x04, 0x0a
        /*00be*/ 	.short	(.L_1129 - .L_1128)
	.align		4
.L_1128:
        /*00c0*/ 	.word	index@(.nv.constant0._Z35group_norm_nhwc_bwd_one_pass_kernelI11Fp32IOFp16WLi64ELi12ELi384EEv26Group_norm_nhwc_bwd_params)
        /*00c4*/ 	.short	0x0380
        /*00c6*/ 	.short	0x00b8


	//----- nvinfo : EIATTR_SW_WAR
	.align		4
.L_1129:
        /*00c8*/ 	.byte	0x04, 0x36
        /*00ca*/ 	.short	(.L_1131 - .L_1130)
.L_1130:
        /*00cc*/ 	.word	0x00000008
.L_1131:


//--------------------- .nv.info._Z35group_norm_nhwc_bwd_one_pass_kernelI11Fp32IOFp16WLi128ELi12ELi384EEv26Group_norm_nhwc_bwd_params --------------------------
	.section	.nv.info._Z35group_norm_nhwc_bwd_one_pass_kernelI11Fp32IOFp16WLi128ELi12ELi384EEv26Group_norm_nhwc_bwd_params,"",@"SHT_CUDA_INFO"
	.sectionflags	@""
	.align	4


	//----- nvinfo : EIATTR_CUDA_API_VERSION
	.align		4
        /*0000*/ 	.byte	0x04, 0x37
        /*0002*/ 	.short	(.L_1133 - .L_1132)
.L_1132:
        /*0004*/ 	.word	0x00000082


	//----- nvinfo : EIATTR_KPARAM_INFO
	.align		4
.L_1133:
        /*0008*/ 	.byte	0x04, 0x17
        /*000a*/ 	.short	(.L_1135 - .L_1134)
.L_1134:
        /*000c*/ 	.word	0x00000000
        /*0010*/ 	.short	0x0000
        /*0012*/ 	.short	0x0000
        /*0014*/ 	.byte	0x00, 0xf0, 0xe1, 0x02


	//----- nvinfo : EIATTR_SPARSE_MMA_MASK
	.align		4
.L_1135:
        /*0018*/ 	.byte	0x03, 0x50
        /*001a*/ 	.short	0x0000


	//----- nvinfo : EIATTR_MAXREG_COUNT
	.align		4
        /*001c*/ 	.byte	0x03, 0x1b
        /*001e*/ 	.short	0x00a8


	//----- nvinfo : EIATTR_NUM_BARRIERS
	.align		4
        /*0020*/ 	.byte	0x02, 0x4c
        /*0022*/ 	.byte	0x01
	.zero		1


	//----- nvinfo : EIATTR_MERCURY_ISA_VERSION
	.align		4
        /*0024*/ 	.byte	0x03, 0x5f
        /*0026*/ 	.short	0x0101


	//----- nvinfo : EIATTR_INT_WARP_WIDE_INSTR_OFFSETS
	.align		4
        /*0028*/ 	.byte	0x04, 0x31
        /*002a*/ 	.short	(.L_1137 - .L_1136)


	//   ....[0]....
.L_1136:
        /*002c*/ 	.word	0x000031d0


	//   ....[1]....
        /*0030*/ 	.word	0x000031e0


	//   ....[2]....
        /*0034*/ 	.word	0x000031f0


	//   ....[3]....
        /*0038*/ 	.word	0x00003230


	//   ....[4]....
        /*003c*/ 	.word	0x00003480


	//   ....[5]....
        /*0040*/ 	.word	0x00003490


	//----- nvinfo : EIATTR_COOP_GROUP_MASK_REGIDS
	.align		4
.L_1137:
        /*0044*/ 	.byte	0x04, 0x29
        /*0046*/ 	.short	(.L_1139 - .L_1138)


	//   ....[0]....
.L_1138:
        /*0048*/ 	.word	0xffffffff


	//   ....[1]....
        /*004c*/ 	.word	0xffffffff


	//   ....[2]....
        /*0050*/ 	.word	0xffffffff


	//   ....[3]....
        /*0054*/ 	.word	0xffffffff


	//   ....[4]....
        /*0058*/ 	.word	0xffffffff


	//   ....[5]....
        /*005c*/ 	.word	0xffffffff


	//   ....[6]....
        /*0060*/ 	.word	0xffffffff


	//   ....[7]....
        /*0064*/ 	.word	0xffffffff


	//   ....[8]....
        /*0068*/ 	.word	0xffffffff


	//   ....[9]....
        /*006c*/ 	.word	0xffffffff


	//----- nvinfo : EIATTR_COOP_GROUP_INSTR_OFFSETS
	.align		4
.L_1139:
        /*0070*/ 	.byte	0x04, 0x28
        /*0072*/ 	.short	(.L_1141 - .L_1140)


	//   ....[0]....
.L_1140:
        /*0074*/ 	.word	0x00000fc0


	//   ....[1]....
        /*0078*/ 	.word	0x00001000


	//   ....[2]....
        /*007c*/ 	.word	0x00001060


	//   ....[3]....
        /*0080*/ 	.word	0x00001080


	//   ....[4]....
        /*0084*/ 	.word	0x000010b0


	//   ....[5]....
        /*0088*/ 	.word	0x000010d0


	//   ....[6]....
        /*008c*/ 	.word	0x00001100


	//   ....[7]....
        /*0090*/ 	.word	0x00001120


	//   ....[8]....
        /*0094*/ 	.word	0x00001170


	//   ....[9]....
        /*0098*/ 	.word	0x00001180


	//----- nvinfo : EIATTR_VRC_CTA_INIT_COUNT
	.align		4
.L_1141:
        /*009c*/ 	.byte	0x02, 0x4a
	.zero		1
	.zero		1


	//----- nvinfo : EIATTR_EXIT_INSTR_OFFSETS
	.align		4
        /*00a0*/ 	.byte	0x04, 0x1c
        /*00a2*/ 	.short	(.L_1143 - .L_1142)


	//   ....[0]....
.L_1142:
        /*00a4*/ 	.word	0x00003df0


	//   ....[1]....
        /*00a8*/ 	.word	0x00003f20


	//   ....[2]....
        /*00ac*/ 	.word	0x00004530


	//   ....[3]....
        /*00b0*/ 	.word	0x00004b30


	//----- nvinfo : EIATTR_MAX_THREADS
	.align		4
.L_1143:
        /*00b4*/ 	.byte	0x04, 0x05
        /*00b6*/ 	.short	(.L_1145 - .L_1144)
.L_1144:
        /*00b8*/ 	.word	0x00000180
        /*00bc*/ 	.word	0x00000001
        /*00c0*/ 	.word	0x00000001


	//----- nvinfo : EIATTR_CRS_STACK_SIZE
	.align		4
.L_1145:
        /*00c4*/ 	.byte	0x04, 0x1e
        /*00c6*/ 	.short	(.L_1147 - .L_1146)
.L_1146:
        /*00c8*/ 	.word	0x00000000


	//----- nvinfo : EIATTR_CBANK_PARAM_SIZE
	.align		4
.L_1147:
        /*00cc*/ 	.byte	0x03, 0x19
        /*00ce*/ 	.short	0x00b8


	//----- nvinfo : EIATTR_PARAM_CBANK
	.align		4
        /*00d0*/ 	.byte	0x04, 0x0a
        /*00d2*/ 	.short	(.L_1149 - .L_1148)
	.align		4
.L_1148:
        /*00d4*/ 	.word	index@(.nv.constant0._Z35group_norm_nhwc_bwd_one_pass_kernelI11Fp32IOFp16WLi128ELi12ELi384EEv26Group_norm_nhwc_bwd_params)
        /*00d8*/ 	.short	0x0380
        /*00da*/ 	.short	0x00b8


	//----- nvinfo : EIATTR_SW_WAR
	.align		4
.L_1149:
        /*00dc*/ 	.byte	0x04, 0x36
        /*00de*/ 	.short	(.L_1151 - .L_1150)
.L_1150:
        /*00e0*/ 	.word	0x00000008
.L_1151:


//--------------------- .nv.info._Z35group_norm_nhwc_bwd_one_pass_kernelI11Fp32IOFp16WLi256ELi12ELi384EEv26Group_norm_nhwc_bwd_params --------------------------
	.section	.nv.info._Z35group_norm_nhwc_bwd_one_pass_kernelI11Fp32IOFp16WLi256ELi12ELi384EEv26Group_norm_nhwc_bwd_params,"",@"SHT_CUDA_INFO"
	.sectionflags	@""
	.align	4


	//----- nvinfo : EIATTR_CUDA_API_VERSION
	.align		4
        /*0000*/ 	.byte	0x04, 0x37
        /*0002*/ 	.short	(.L_1153 - .L_1152)
.L_1152:
        /*0004*/ 	.word	0x00000082


	//----- nvinfo : EIATTR_KPARAM_INFO
	.align		4
.L_1153:
        /*0008*/ 	.byte	0x04, 0x17
        /*000a*/ 	.short	(.L_1155 - .L_1154)
.L_1154:
        /*000c*/ 	.word	0x00000000
        /*0010*/ 	.short	0x0000
        /*0012*/ 	.short	0x0000
        /*0014*/ 	.byte	0x00, 0xf0, 0xe1, 0x02


	//----- nvinfo : EIATTR_SPARSE_MMA_MASK
	.align		4
.L_1155:
        /*0018*/ 	.byte	0x03, 0x50
        /*001a*/ 	.short	0x0000


	//----- nvinfo : EIATTR_MAXREG_COUNT
	.align		4
        /*001c*/ 	.byte	0x03, 0x1b
        /*001e*/ 	.short	0x00a8


	//----- nvinfo : EIATTR_NUM_BARRIERS
	.align		4
        /*0020*/ 	.byte	0x02, 0x4c
        /*0022*/ 	.byte	0x01
	.zero		1


	//----- nvinfo : EIATTR_MERCURY_ISA_VERSION
	.align		4
        /*0024*/ 	.byte	0x03, 0x5f
        /*0026*/ 	.short	0x0101


	//----- nvinfo : EIATTR_INT_WARP_WIDE_INSTR_OFFSETS
	.align		4
        /*0028*/ 	.byte	0x04, 0x31
        /*002a*/ 	.short	(.L_1157 - .L_1156)


	//   ....[0]....
.L_1156:
        /*002c*/ 	.word	0x00001a50


	//----- nvinfo : EIATTR_COOP_GROUP_MASK_REGIDS
	.align		4
.L_1157:
        /*0030*/ 	.byte	0x04, 0x29
        /*0032*/ 	.short	(.L_1159 - .L_1158)


	//   ....[0]....
.L_1158:
        /*0034*/ 	.word	0xffffffff


	//   ....[1]....
        /*0038*/ 	.word	0xffffffff


	//   ....[2]....
        /*003c*/ 	.word	0xffffffff


	//   ....[3]....
        /*0040*/ 	.word	0xffffffff


	//   ....[4]....
        /*0044*/ 	.word	0xffffffff


	//   ....[5]....
        /*0048*/ 	.word	0xffffffff


	//   ....[6]....
        /*004c*/ 	.word	0xffffffff


	//   ....[7]....
        /*0050*/ 	.word	0xffffffff


	//   ....[8]....
        /*0054*/ 	.word	0xffffffff


	//   ....[9]....
        /*0058*/ 	.word	0xffffffff


	//----- nvinfo : EIATTR_COOP_GROUP_INSTR_OFFSETS
	.align		4
.L_1159:
        /*005c*/ 	.byte	0x04, 0x28
        /*005e*/ 	.short	(.L_1161 - .L_1160)


	//   ....[0]....
.L_1160:
        /*0060*/ 	.word	0x00001820


	//   ....[1]....
        /*0064*/ 	.word	0x00001850


	//   ....[2]....
        /*0068*/ 	.word	0x000018d0


	//   ....[3]....
        /*006c*/ 	.word	0x000018e0


	//   ....[4]....
        /*0070*/ 	.word	0x00001910


	//   ....[5]....
        /*0074*/ 	.word	0x00001930


	//   ....[6]....
        /*0078*/ 	.word	0x00001960


	//   ....[7]....
        /*007c*/ 	.word	0x00001980


	//   ....[8]....
        /*0080*/ 	.word	0x000019f0


	//   ....[9]....
        /*0084*/ 	.word	0x00001a00


	//----- nvinfo : EIATTR_VRC_CTA_INIT_COUNT
	.align		4
.L_1161:
        /*0088*/ 	.byte	0x02, 0x4a
	.zero		1
	.zero		1


	//----- nvinfo : EIATTR_EXIT_INSTR_OFFSETS
	.align		4
        /*008c*/ 	.byte	0x04, 0x1c
        /*008e*/ 	.short	(.L_1163 - .L_1162)


	//   ....[0]....
.L_1162:
        /*0090*/ 	.word	0x00004b70


	//   ....[1]....
        /*0094*/ 	.word	0x00004ca0


	//   ....[2]....
        /*0098*/ 	.word	0x000052b0


	//   ....[3]....
        /*009c*/ 	.word	0x000058b0


	//----- nvinfo : EIATTR_MAX_THREADS
	.align		4
.L_1163:
        /*00a0*/ 	.byte	0x04, 0x05
        /*00a2*/ 	.short	(.L_1165 - .L_1164)
.L_1164:
        /*00a4*/ 	.word	0x00000180
        /*00a8*/ 	.word	0x00000001
        /*00ac*/ 	.word	0x00000001


	//----- nvinfo : EIATTR_CRS_STACK_SIZE
	.align		4
.L_1165:
        /*00b0*/ 	.byte	0x04, 0x1e
        /*00b2*/ 	.short	(.L_1167 - .L_1166)
.L_1166:
        /*00b4*/ 	.word	0x00000000


	//----- nvinfo : EIATTR_CBANK_PARAM_SIZE
	.align		4
.L_1167:
        /*00b8*/ 	.byte	0x03, 0x19
        /*00ba*/ 	.short	0x00b8


	//----- nvinfo : EIATTR_PARAM_CBANK
	.align		4
        /*00bc*/ 	.byte	0x04, 0x0a
        /*00be*/ 	.short	(.L_1169 - .L_1168)
	.align		4
.L_1168:
        /*00c0*/ 	.word	index@(.nv.constant0._Z35group_norm_nhwc_bwd_one_pass_kernelI11Fp32IOFp16WLi256ELi12ELi384EEv26Group_norm_nhwc_bwd_params)
        /*00c4*/ 	.short	0x0380
        /*00c6*/ 	.short	0x00b8


	//----- nvinfo : EIATTR_SW_WAR
	.align		4
.L_1169:
        /*00c8*/ 	.byte	0x04, 0x36
        /*00ca*/ 	.short	(.L_1171 - .L_1170)
.L_1170:
        /*00cc*/ 	.word	0x00000008
.L_1171:


//--------------------- .nv.info._Z35group_norm_nhwc_bwd_one_pass_kernelI11Fp32IOFp16WLi512ELi12ELi384EEv26Group_norm_nhwc_bwd_params --------------------------
	.section	.nv.info._Z35group_norm_nhwc_bwd_one_pass_kernelI11Fp32IOFp16WLi512ELi12ELi384EEv26Group_norm_nhwc_bwd_params,"",@"SHT_CUDA_INFO"
	.sectionflags	@""
	.align	4


	//----- nvinfo : EIATTR_CUDA_API_VERSION
	.align		4
        /*0000*/ 	.byte	0x04, 0x37
        /*0002*/ 	.short	(.L_1173 - .L_1172)
.L_1172:
        /*0004*/ 	.word	0x00000082


	//----- nvinfo : EIATTR_KPARAM_INFO
	.align		4
.L_1173:
        /*0008*/ 	.byte	0x04, 0x17
        /*000a*/ 	.short	(.L_1175 - .L_1174)
.L_1174:
        /*000c*/ 	.word	0x00000000
        /*0010*/ 	.short	0x0000
        /*0012*/ 	.short	0x0000
        /*0014*/ 	.byte	0x00, 0xf0, 0xe1, 0x02


	//----- nvinfo : EIATTR_SPARSE_MMA_MASK
	.align		4
.L_1175:
        /*0018*/ 	.byte	0x03, 0x50
        /*001a*/ 	.short	0x0000


	//----- nvinfo : EIATTR_MAXREG_COUNT
	.align		4
        /*001c*/ 	.byte	0x03, 0x1b
        /*001e*/ 	.short	0x00a8


	//----- nvinfo : EIATTR_NUM_BARRIERS
	.align		4
        /*0020*/ 	.byte	0x02, 0x4c
        /*0022*/ 	.byte	0x01
	.zero		1


	//----- nvinfo : EIATTR_MERCURY_ISA_VERSION
	.align		4
        /*0024*/ 	.byte	0x03, 0x5f
        /*0026*/ 	.short	0x0101


	//----- nvinfo : EIATTR_INT_WARP_WIDE_INSTR_OFFSETS
	.align		4
        /*0028*/ 	.byte	0x04, 0x31
        /*002a*/ 	.short	(.L_1177 - .L_1176)


	//   ....[0]....
.L_1176:
        /*002c*/ 	.word	0x00002ae0


	//----- nvinfo : EIATTR_COOP_GROUP_MASK_REGIDS
	.align		4
.L_1177:
        /*0030*/ 	.byte	0x04, 0x29
        /*0032*/ 	.short	(.L_1179 - .L_1178)


	//   ....[0]....
.L_1178:
        /*0034*/ 	.word	0xffffffff


	//   ....[1]....
        /*0038*/ 	.word	0xffffffff


	//   ....[2]....
        /*003c*/ 	.word	0xffffffff


	//   ....[3]....
        /*0040*/ 	.word	0xffffffff


	//   ....[4]....
        /*0044*/ 	.word	0xffffffff


	//   ....[5]....
        /*0048*/ 	.word	0xffffffff


	//   ....[6]....
        /*004c*/ 	.word	0xffffffff


	//   ....[7]....
        /*0050*/ 	.word	0xffffffff


	//   ....[8]....
        /*0054*/ 	.word	0xffffffff


	//   ....[9]....
        /*0058*/ 	.word	0xffffffff


	//----- nvinfo : EIATTR_COOP_GROUP_INSTR_OFFSETS
	.align		4
.L_1179:
        /*005c*/ 	.byte	0x04, 0x28
        /*005e*/ 	.short	(.L_1181 - .L_1180)


	//   ....[0]....
.L_1180:
        /*0060*/ 	.word	0x00002880


	//   ....[1]....
        /*0064*/ 	.word	0x000028c0


	//   ....[2]....
        /*0068*/ 	.word	0x00002950


	//   ....[3]....
        /*006c*/ 	.word	0x00002980


	//   ....[4]....
        /*0070*/ 	.word	0x000029c0


	//   ....[5]....
        /*0074*/ 	.word	0x000029e0


	//   ....[6]....
        /*0078*/ 	.word	0x00002a10


	//   ....[7]....
        /*007c*/ 	.word	0x00002a30


	//   ....[8]....
        /*0080*/ 	.word	0x00002a80


	//   ....[9]....
        /*0084*/ 	.word	0x00002a90


	//----- nvinfo : EIATTR_VRC_CTA_INIT_COUNT
	.align		4
.L_1181:
        /*0088*/ 	.byte	0x02, 0x4a
	.zero		1
	.zero		1


	//----- nvinfo : EIATTR_EXIT_INSTR_OFFSETS
	.align		4
        /*008c*/ 	.byte	0x04, 0x1c
        /*008e*/ 	.short	(.L_1183 - .L_1182)


	//   ....[0]....
.L_1182:
        /*0090*/ 	.word	0x000066b0


	//   ....[1]....
        /*0094*/ 	.word	0x000067e0


	//   ....[2]....
        /*0098*/ 	.word	0x00006dd0


	//   ....[3]....
        /*009c*/ 	.word	0x000073d0


	//----- nvinfo : EIATTR_MAX_THREADS
	.align		4
.L_1183:
        /*00a0*/ 	.byte	0x04, 0x05
        /*00a2*/ 	.short	(.L_1185 - .L_1184)
.L_1184:
        /*00a4*/ 	.word	0x00000180
        /*00a8*/ 	.word	0x00000001
        /*00ac*/ 	.word	0x00000001


	//----- nvinfo : EIATTR_CRS_STACK_SIZE
	.align		4
.L_1185:
        /*00b0*/ 	.byte	0x04, 0x1e
        /*00b2*/ 	.short	(.L_1187 - .L_1186)
.L_1186:
        /*00b4*/ 	.word	0x00000000


	//----- nvinfo : EIATTR_CBANK_PARAM_SIZE
	.align		4
.L_1187:
        /*00b8*/ 	.byte	0x03, 0x19
        /*00ba*/ 	.short	0x00b8


	//----- nvinfo : EIATTR_PARAM_CBANK
	.align		4
        /*00bc*/ 	.byte	0x04, 0x0a
        /*00be*/ 	.short	(.L_1189 - .L_1188)
	.align		4
.L_1188:
        /*00c0*/ 	.word	index@(.nv.constant0._Z35group_norm_nhwc_bwd_one_pass_kernelI11Fp32IOFp16WLi512ELi12ELi384EEv26Group_norm_nhwc_bwd_params)
        /*00c4*/ 	.short	0x0380
        /*00c6*/ 	.short	0x00b8


	//----- nvinfo : EIATTR_SW_WAR
	.align		4
.L_1189:
        /*00c8*/ 	.byte	0x04, 0x36
        /*00ca*/ 	.short	(.L_1191 - .L_1190)
.L_1190:
        /*00cc*/ 	.word	0x00000008
.L_1191:


//--------------------- .nv.info._Z35group_norm_nhwc_fwd_one_pass_kernelI11Bf16IOFp32WLi64ELi12ELi384EEv26Group_norm_nhwc_fwd_params --------------------------
	.section	.nv.info._Z35group_norm_nhwc_fwd_one_pass_kernelI11Bf16IOFp32WLi64ELi12ELi384EEv26Group_norm_nhwc_fwd_params,"",@"SHT_CUDA_INFO"
	.sectionflags	@""
	.align	4


	//----- nvinfo : EIATTR_CUDA_API_VERSION
	.align		4
        /*0000*/ 	.byte	0x04, 0x37
        /*0002*/ 	.short	(.L_1193 - .L_1192)
.L_1192:
        /*0004*/ 	.word	0x00000082


	//----- nvinfo : EIATTR_KPARAM_INFO
	.align		4
.L_1193:
        /*0008*/ 	.byte	0x04, 0x17
        /*000a*/ 	.short	(.L_1195 - .L_1194)
.L_1194:
        /*000c*/ 	.word	0x00000000
        /*0010*/ 	.short	0x0000
        /*0012*/ 	.short	0x0000
        /*0014*/ 	.byte	0x00, 0xf0, 0x81, 0x02


	//----- nvinfo : EIATTR_SPARSE_MMA_MASK
	.align		4
.L_1195:
        /*0018*/ 	.byte	0x03, 0x50
        /*001a*/ 	.short	0x0000


	//----- nvinfo : EIATTR_MAXREG_COUNT
	.align		4
        /*001c*/ 	.byte	0x03, 0x1b
        /*001e*/ 	.short	0x00a8


	//----- nvinfo : EIATTR_NUM_BARRIERS
	.align		4
        /*0020*/ 	.byte	0x02, 0x4c
        /*0022*/ 	.byte	0x01
	.zero		1


	//----- nvinfo : EIATTR_MERCURY_ISA_VERSION
	.align		4
        /*0024*/ 	.byte	0x03, 0x5f
        /*0026*/ 	.short	0x0101


	//----- nvinfo : EIATTR_INT_WARP_WIDE_INSTR_OFFSETS
	.align		4
        /*0028*/ 	.byte	0x04, 0x31
        /*002a*/ 	.short	(.L_1197 - .L_1196)


	//   ....[0]....
.L_1196:
        /*002c*/ 	.word	0x00000e50


	//   ....[1]....
        /*0030*/ 	.word	0x00000e90


	//   ....[2]....
        /*0034*/ 	.word	0x00000ec0


	//   ....[3]....
        /*0038*/ 	.word	0x00000ee0


	//   ....[4]....
        /*003c*/ 	.word	0x000010b0


	//   ....[5]....
        /*0040*/ 	.word	0x00001110


	//   ....[6]....
        /*0044*/ 	.word	0x00001150


	//   ....[7]....
        /*0048*/ 	.word	0x00001160


	//   ....[8]....
        /*004c*/ 	.word	0x00001420


	//   ....[9]....
        /*0050*/ 	.word	0x00001500


	//   ....[10]....
        /*0054*/ 	.word	0x00001510


	//   ....[11]....
        /*0058*/ 	.word	0x000015f0


	//   ....[12]....
        /*005c*/ 	.word	0x00001760


	//   ....[13]....
        /*0060*/ 	.word	0x00001780


	//----- nvinfo : EIATTR_COOP_GROUP_MASK_REGIDS
	.align		4
.L_1197:
        /*0064*/ 	.byte	0x04, 0x29
        /*0066*/ 	.short	(.L_1199 - .L_1198)


	//   ....[0]....
.L_1198:
        /*0068*/ 	.word	0xffffffff


	//   ....[1]....
        /*006c*/ 	.word	0xffffffff


	//   ....[2]....
        /*0070*/ 	.word	0xffffffff


	//   ....[3]....
        /*0074*/ 	.word	0xffffffff


	//   ....[4]....
        /*0078*/ 	.word	0xffffffff


	//   ....[5]....
        /*007c*/ 	.word	0xffffffff


	//   ....[6]....
        /*0080*/ 	.word	0xffffffff


	//   ....[7]....
        /*0084*/ 	.word	0xffffffff


	//   ....[8]....
        /*0088*/ 	.word	0xffffffff


	//   ....[9]....
        /*008c*/ 	.word	0xffffffff


	//----- nvinfo : EIATTR_COOP_GROUP_INSTR_OFFSETS
	.align		4
.L_1199:
        /*0090*/ 	.byte	0x04, 0x28
        /*0092*/ 	.short	(.L_1201 - .L_1200)


	//   ....[0]....
.L_1200:
        /*0094*/ 	.word	0x00000620


	//   ....[1]....
        /*0098*/ 	.word	0x00000630


	//   ....[2]....
        /*009c*/ 	.word	0x00000660


	//   ....[3]....
        /*00a0*/ 	.word	0x00000680


	//   ....[4]....
        /*00a4*/ 	.word	0x000006b0


	//   ....[5]....
        /*00a8*/ 	.word	0x000006d0


	//   ....[6]....
        /*00ac*/ 	.word	0x00000700


	//   ....[7]....
        /*00b0*/ 	.word	0x00000720


	//   ....[8]....
        /*00b4*/ 	.word	0x00000770


	//   ....[9]....
        /*00b8*/ 	.word	0x00000780


	//----- nvinfo : EIATTR_VRC_CTA_INIT_COUNT
	.align		4
.L_1201:
        /*00bc*/ 	.byte	0x02, 0x4a
	.zero		1
	.zero		1


	//----- nvinfo : EIATTR_EXIT_INSTR_OFFSETS
	.align		4
        /*00c0*/ 	.byte	0x04, 0x1c
        /*00c2*/ 	.short	(.L_1203 - .L_1202)


	//   ....[0]....
.L_1202:
        /*00c4*/ 	.word	0x00000070


	//   ....[1]....
        /*00c8*/ 	.word	0x00001d80


	//----- nvinfo : EIATTR_MAX_THREADS
	.align		4
.L_1203:
        /*00cc*/ 	.byte	0x04, 0x05
        /*00ce*/ 	.short	(.L_1205 - .L_1204)
.L_1204:
        /*00d0*/ 	.word	0x00000180
        /*00d4*/ 	.word	0x00000001
        /*00d8*/ 	.word	0x00000001


	//----- nvinfo : EIATTR_CRS_STACK_SIZE
	.align		4
.L_1205:
        /*00dc*/ 	.byte	0x04, 0x1e
        /*00de*/ 	.short	(.L_1207 - .L_1206)
.L_1206:
        /*00e0*/ 	.word	0x00000000


	//----- nvinfo : EIATTR_CBANK_PARAM_SIZE
	.align		4
.L_1207:
        /*00e4*/ 	.byte	0x03, 0x19
        /*00e6*/ 	.short	0x00a0


	//----- nvinfo : EIATTR_PARAM_CBANK
	.align		4
        /*00e8*/ 	.byte	0x04, 0x0a
        /*00ea*/ 	.short	(.L_1209 - .L_1208)
	.align		4
.L_1208:
        /*00ec*/ 	.word	index@(.nv.constant0._Z35group_norm_nhwc_fwd_one_pass_kernelI11Bf16IOFp32WLi64ELi12ELi384EEv26Group_norm_nhwc_fwd_params)
        /*00f0*/ 	.short	0x0380
        /*00f2*/ 	.short	0x00a0


	//----- nvinfo : EIATTR_SW_WAR
	.align		4
.L_1209:
        /*00f4*/ 	.byte	0x04, 0x36
        /*00f6*/ 	.short	(.L_1211 - .L_1210)
.L_1210:
        /*00f8*/ 	.word	0x00000008
.L_1211:


//--------------------- .nv.info._Z35group_norm_nhwc_fwd_one_pass_kernelI11Bf16IOFp32WLi128ELi12ELi384EEv26Group_norm_nhwc_fwd_params --------------------------
	.section	.nv.info._Z35group_norm_nhwc_fwd_one_pass_kernelI11Bf16IOFp32WLi128ELi12ELi384EEv26Group_norm_nhwc_fwd_params,"",@"SHT_CUDA_INFO"
	.sectionflags	@""
	.align	4


	//----- nvinfo : EIATTR_CUDA_API_VERSION
	.align		4
        /*0000*/ 	.byte	0x04, 0x37
        /*0002*/ 	.short	(.L_1213 - .L_1212)
.L_1212:
        /*0004*/ 	.word	0x00000082


	//----- nvinfo : EIATTR_KPARAM_INFO
	.align		4
.L_1213:
        /*0008*/ 	.byte	0x04, 0x17
        /*000a*/ 	.short	(.L_1215 - .L_1214)
.L_1214:
        /*000c*/ 	.word	0x00000000
        /*0010*/ 	.short	0x0000
        /*0012*/ 	.short	0x0000
        /*0014*/ 	.byte	0x00, 0xf0, 0x81, 0x02


	//----- nvinfo : EIATTR_SPARSE_MMA_MASK
	.align		4
.L_1215:
        /*0018*/ 	.byte	0x03, 0x50
        /*001a*/ 	.short	0x0000


	//----- nvinfo : EIATTR_MAXREG_COUNT
	.align		4
        /*001c*/ 	.byte	0x03, 0x1b
        /*001e*/ 	.short	0x00a8


	//----- nvinfo : EIATTR_NUM_BARRIERS
	.align		4
        /*0020*/ 	.byte	0x02, 0x4c
        /*0022*/ 	.byte	0x01
	.zero		1


	//----- nvinfo : EIATTR_MERCURY_ISA_VERSION
	.align		4
        /*0024*/ 	.byte	0x03, 0x5f
        /*0026*/ 	.short	0x0101


	//----- nvinfo : EIATTR_INT_WARP_WIDE_INSTR_OFFSETS
	.align		4
        /*0028*/ 	.byte	0x04, 0x31
        /*002a*/ 	.short	(.L_1217 - .L_1216)


	//   ....[0]....
.L_1216:
        /*002c*/ 	.word	0x00000ff0


	//   ....[1]....
        /*0030*/ 	.word	0x00001030


	//   ....[2]....
        /*0034*/ 	.word	0x00001060


	//   ....[3]....
        /*0038*/ 	.word	0x00001080


	//   ....[4]....
        /*003c*/ 	.word	0x00001250


	//   ....[5]....
        /*0040*/ 	.word	0x000012b0


	//   ....[6]....
        /*0044*/ 	.word	0x000012f0


	//   ....[7]....
        /*0048*/ 	.word	0x00001300


	//   ....[8]....
        /*004c*/ 	.word	0x000015b0


	//   ....[9]....
        /*0050*/ 	.word	0x00001690


	//   ....[10]....
        /*0054*/ 	.word	0x000016a0


	//   ....[11]....
        /*0058*/ 	.word	0x00001780


	//   ....[12]....
        /*005c*/ 	.word	0x000018f0


	//   ....[13]....
        /*0060*/ 	.word	0x00001910


	//----- nvinfo : EIATTR_COOP_GROUP_MASK_REGIDS
	.align		4
.L_1217:
        /*0064*/ 	.byte	0x04, 0x29
        /*0066*/ 	.short	(.L_1219 - .L_1218)


	//   ....[0]....
.L_1218:
        /*0068*/ 	.word	0xffffffff


	//   ....[1]....
        /*006c*/ 	.word	0xffffffff


	//   ....[2]....
        /*0070*/ 	.word	0xffffffff


	//   ....[3]....
        /*0074*/ 	.word	0xffffffff


	//   ....[4]....
        /*0078*/ 	.word	0xffffffff


	//   ....[5]....
        /*007c*/ 	.word	0xffffffff


	//   ....[6]....
        /*0080*/ 	.word	0xffffffff


	//   ....[7]....
        /*0084*/ 	.word	0xffffffff


	//   ....[8]....
        /*0088*/ 	.word	0xffffffff


	//   ....[9]....
        /*008c*/ 	.word	0xffffffff


	//----- nvinfo : EIATTR_COOP_GROUP_INSTR_OFFSETS
	.align		4
.L_1219:
        /*0090*/ 	.byte	0x04, 0x28
        /*0092*/ 	.short	(.L_1221 - .L_1220)


	//   ....[0]....
.L_1220:
        /*0094*/ 	.word	0x000007c0


	//   ....[1]....
        /*0098*/ 	.word	0x000007d0


	//   ....[2]....
        /*009c*/ 	.word	0x00000800


	//   ....[3]....
        /*00a0*/ 	.word	0x00000820


	//   ....[4]....
        /*00a4*/ 	.word	0x00000850


	//   ....[5]....
        /*00a8*/ 	.word	0x00000870


	//   ....[6]....
        /*00ac*/ 	.word	0x000008a0


	//   ....[7]....
        /*00b0*/ 	.word	0x000008c0


	//   ....[8]....
        /*00b4*/ 	.word	0x00000910


	//   ....[9]....
        /*00b8*/ 	.word	0x00000920


	//----- nvinfo : EIATTR_VRC_CTA_INIT_COUNT
	.align		4
.L_1221:
        /*00bc*/ 	.byte	0x02, 0x4a
	.zero		1
	.zero		1


	//----- nvinfo : EIATTR_EXIT_INSTR_OFFSETS
	.align		4
        /*00c0*/ 	.byte	0x04, 0x1c
        /*00c2*/ 	.short	(.L_1223 - .L_1222)


	//   ....[0]....
.L_1222:
        /*00c4*/ 	.word	0x00000070


	//   ....[1]....
        /*00c8*/ 	.word	0x000024e0


	//----- nvinfo : EIATTR_MAX_THREADS
	.align		4
.L_1223:
        /*00cc*/ 	.byte	0x04, 0x05
        /*00ce*/ 	.short	(.L_1225 - .L_1224)
.L_1224:
        /*00d0*/ 	.word	0x00000180
        /*00d4*/ 	.word	0x00000001
        /*00d8*/ 	.word	0x00000001


	//----- nvinfo : EIATTR_CRS_STACK_SIZE
	.align		4
.L_1225:
        /*00dc*/ 	.byte	0x04, 0x1e
        /*00de*/ 	.short	(.L_1227 - .L_1226)
.L_1226:
        /*00e0*/ 	.word	0x00000000


	//----- nvinfo : EIATTR_CBANK_PARAM_SIZE
	.align		4
.L_1227:
        /*00e4*/ 	.byte	0x03, 0x19
        /*00e6*/ 	.short	0x00a0


	//----- nvinfo : EIATTR_PARAM_CBANK
	.align		4
        /*00e8*/ 	.byte	0x04, 0x0a
        /*00ea*/ 	.short	(.L_1229 - .L_1228)
	.align		4
.L_1228:
        /*00ec*/ 	.word	index@(.nv.constant0._Z35group_norm_nhwc_fwd_one_pass_kernelI11Bf16IOFp32WLi128ELi12ELi384EEv26Group_norm_nhwc_fwd_params)
        /*00f0*/ 	.short	0x0380
        /*00f2*/ 	.short	0x00a0


	//----- nvinfo : EIATTR_SW_WAR
	.align		4
.L_1229:
        /*00f4*/ 	.byte	0x04, 0x36
        /*00f6*/ 	.short	(.L_1231 - .L_1230)
.L_1230:
        /*00f8*/ 	.word	0x00000008
.L_1231:


//--------------------- .nv.info._Z35group_norm_nhwc_fwd_one_pass_kernelI11Bf16IOFp32WLi256ELi12ELi384EEv26Group_norm_nhwc_fwd_params --------------------------
	.section	.nv.info._Z35group_norm_nhwc_fwd_one_pass_kernelI11Bf16IOFp32WLi256ELi12ELi384EEv26Group_norm_nhwc_fwd_params,"",@"SHT_CUDA_INFO"
	.sectionflags	@""
	.align	4


	//----- nvinfo : EIATTR_CUDA_API_VERSION
	.align		4
        /*0000*/ 	.byte	0x04, 0x37
        /*0002*/ 	.short	(.L_1233 - .L_1232)
.L_1232:
        /*0004*/ 	.word	0x00000082


	//----- nvinfo : EIATTR_KPARAM_INFO
	.align		4
.L_1233:
        /*0008*/ 	.byte	0x04, 0x17
        /*000a*/ 	.short	(.L_1235 - .L_1234)
.L_1234:
        /*000c*/ 	.word	0x00000000
        /*0010*/ 	.short	0x0000
        /*0012*/ 	.short	0x0000
        /*0014*/ 	.byte	0x00, 0xf0, 0x81, 0x02


	//----- nvinfo : EIATTR_SPARSE_MMA_MASK
	.align		4
.L_1235:
        /*0018*/ 	.byte	0x03, 0x50
        /*001a*/ 	.short	0x0000


	//----- nvinfo : EIATTR_MAXREG_COUNT
	.align		4
        /*001c*/ 	.byte	0x03, 0x1b
        /*001e*/ 	.short	0x00a8


	//----- nvinfo : EIATTR_NUM_BARRIERS
	.align		4
        /*0020*/ 	.byte	0x02, 0x4c
        /*0022*/ 	.byte	0x01
	.zero		1


	//----- nvinfo : EIATTR_MERCURY_ISA_VERSION
	.align		4
        /*0024*/ 	.byte	0x03, 0x5f
        /*0026*/ 	.short	0x0101


	//----- nvinfo : EIATTR_INT_WARP_WIDE_INSTR_OFFSETS
	.align		4
        /*0028*/ 	.byte	0x04, 0x31
        /*002a*/ 	.short	(.L_1237 - .L_1236)


	//   ....[0]....
.L_1236:
        /*002c*/ 	.word	0x000012b0


	//   ....[1]....
        /*0030*/ 	.word	0x00001320


	//   ....[2]....
        /*0034*/ 	.word	0x00001330


	//   ....[3]....
        /*0038*/ 	.word	0x00001360


	//   ....[4]....
        /*003c*/ 	.word	0x00001520


	//   ....[5]....
        /*0040*/ 	.word	0x00001580


	//   ....[6]....
        /*0044*/ 	.word	0x000015b0


	//   ....[7]....
        /*0048*/ 	.word	0x000015d0


	//   ....[8]....
        /*004c*/ 	.word	0x00001900


	//   ....[9]....
        /*0050*/ 	.word	0x00001920


	//   ....[10]....
        /*0054*/ 	.word	0x00001940


	//   ....[11]....
        /*0058*/ 	.word	0x00001960


	//   ....[12]....
        /*005c*/ 	.word	0x00001bc0


	//   ....[13]....
        /*0060*/ 	.word	0x00001be0


	//----- nvinfo : EIATTR_COOP_GROUP_MASK_REGIDS
	.align		4
.L_1237:
        /*0064*/ 	.byte	0x04, 0x29
        /*0066*/ 	.short	(.L_1239 - .L_1238)


	//   ....[0]....
.L_1238:
        /*0068*/ 	.word	0xffffffff


	//   ....[1]....
        /*006c*/ 	.word	0xffffffff


	//   ....[2]....
        /*0070*/ 	.word	0xffffffff


	//   ....[3]....
        /*0074*/ 	.word	0xffffffff


	//   ....[4]....
        /*0078*/ 	.word	0xffffffff


	//   ....[5]....
        /*007c*/ 	.word	0xffffffff


	//   ....[6]....
        /*0080*/ 	.word	0xffffffff


	//   ....[7]....
        /*0084*/ 	.word	0xffffffff


	//   ....[8]....
        /*0088*/ 	.word	0xffffffff


	//   ....[9]....
        /*008c*/ 	.word	0xffffffff


	//----- nvinfo : EIATTR_COOP_GROUP_INSTR_OFFSETS
	.align		4
.L_1239:
        /*0090*/ 	.byte	0x04, 0x28
        /*0092*/ 	.short	(.L_1241 - .L_1240)


	//   ....[0]....
.L_1240:
        /*0094*/ 	.word	0x00000a90


	//   ....[1]....
        /*0098*/ 	.word	0x00000aa0


	//   ....[2]....
        /*009c*/ 	.word	0x00000ad0


	//   ....[3]....
        /*00a0*/ 	.word	0x00000ae0


	//   ....[4]....
        /*00a4*/ 	.word	0x00000b20


	//   ....[5]....
        /*00a8*/ 	.word	0x00000b30


	//   ....[6]....
        /*00ac*/ 	.word	0x00000b70


	//   ....[7]....
        /*00b0*/ 	.word	0x00000b80


	//   ....[8]....
        /*00b4*/ 	.word	0x00000be0


	//   ....[9]....
        /*00b8*/ 	.word	0x00000bf0


	//----- nvinfo : EIATTR_VRC_CTA_INIT_COUNT
	.align		4
.L_1241:
        /*00bc*/ 	.byte	0x02, 0x4a
	.zero		1
	.zero		1


	//----- nvinfo : EIATTR_EXIT_INSTR_OFFSETS
	.align		4
        /*00c0*/ 	.byte	0x04, 0x1c
        /*00c2*/ 	.short	(.L_1243 - .L_1242)


	//   ....[0]....
.L_1242:
        /*00c4*/ 	.word	0x00000070


	//   ....[1]....
        /*00c8*/ 	.word	0x00002f60


	//----- nvinfo : EIATTR_MAX_THREADS
	.align		4
.L_1243:
        /*00cc*/ 	.byte	0x04, 0x05
        /*00ce*/ 	.short	(.L_1245 - .L_1244)
.L_1244:
        /*00d0*/ 	.word	0x00000180
        /*00d4*/ 	.word	0x00000001
        /*00d8*/ 	.word	0x00000001


	//----- nvinfo : EIATTR_CRS_STACK_SIZE
	.align		4
.L_1245:
        /*00dc*/ 	.byte	0x04, 0x1e
        /*00de*/ 	.short	(.L_1247 - .L_1246)
.L_1246:
        /*00e0*/ 	.word	0x00000000


	//----- nvinfo : EIATTR_CBANK_PARAM_SIZE
	.align		4
.L_1247:
        /*00e4*/ 	.byte	0x03, 0x19
        /*00e6*/ 	.short	0x00a0


	//----- nvinfo : EIATTR_PARAM_CBANK
	.align		4
        /*00e8*/ 	.byte	0x04, 0x0a
        /*00ea*/ 	.short	(.L_1249 - .L_1248)
	.align		4
.L_1248:
        /*00ec*/ 	.word	index@(.nv.constant0._Z35group_norm_nhwc_fwd_one_pass_kernelI11Bf16IOFp32WLi256ELi12ELi384EEv26Group_norm_nhwc_fwd_params)
        /*00f0*/ 	.short	0x0380
        /*00f2*/ 	.short	0x00a0


	//----- nvinfo : EIATTR_SW_WAR
	.align		4
.L_1249:
        /*00f4*/ 	.byte	0x04, 0x36
        /*00f6*/ 	.short	(.L_1251 - .L_1250)
.L_1250:
        /*00f8*/ 	.word	0x00000008
.L_1251:


//--------------------- .nv.info._Z35group_norm_nhwc_fwd_one_pass_kernelI11Bf16IOFp32WLi512ELi12ELi384EEv26Group_norm_nhwc_fwd_params --------------------------
	.section	.nv.info._Z35group_norm_nhwc_fwd_one_pass_kernelI11Bf16IOFp32WLi512ELi12ELi384EEv26Group_norm_nhwc_fwd_params,"",@"SHT_CUDA_INFO"
	.sectionflags	@""
	.align	4


	//----- nvinfo : EIATTR_CUDA_API_VERSION
	.align		4
        /*0000*/ 	.byte	0x04, 0x37
        /*0002*/ 	.short	(.L_1253 - .L_1252)
.L_1252:
        /*0004*/ 	.word	0x00000082


	//----- nvinfo : EIATTR_KPARAM_INFO
	.align		4
.L_1253:
        /*0008*/ 	.byte	0x04, 0x17
        /*000a*/ 	.short	(.L_1255 - .L_1254)
.L_1254:
        /*000c*/ 	.word	0x00000000
        /*0010*/ 	.short	0x0000
        /*0012*/ 	.short	0x0000
        /*0014*/ 	.byte	0x00, 0xf0, 0x81, 0x02


	//----- nvinfo : EIATTR_SPARSE_MMA_MASK
	.align		4
.L_1255:
        /*0018*/ 	.byte	0x03, 0x50
        /*001a*/ 	.short	0x0000


	//----- nvinfo : EIATTR_MAXREG_COUNT
	.align		4
        /*001c*/ 	.byte	0x03, 0x1b
        /*001e*/ 	.short	0x00a8


	//----- nvinfo : EIATTR_NUM_BARRIERS
	.align		4
        /*0020*/ 	.byte	0x02, 0x4c
        /*0022*/ 	.byte	0x01
	.zero		1


	//----- nvinfo : EIATTR_MERCURY_ISA_VERSION
	.align		4
        /*0024*/ 	.byte	0x03, 0x5f
        /*0026*/ 	.short	0x0101


	//----- nvinfo : EIATTR_INT_WARP_WIDE_INSTR_OFFSETS
	.align		4
        /*0028*/ 	.byte	0x04, 0x31
        /*002a*/ 	.short	(.L_1257 - .L_1256)


	//   ....[0]....
.L_1256:
        /*002c*/ 	.word	0x000018d0


	//   ....[1]....
        /*0030*/ 	.word	0x00001950


	//   ....[2]....
        /*0034*/ 	.word	0x000019f0


	//   ....[3]....
        /*0038*/ 	.word	0x00001a90


	//   ....[4]....
        /*003c*/ 	.word	0x00001b30


	//   ....[5]....
        /*0040*/ 	.word	0x00001bd0


	//   ....[6]....
        /*0044*/ 	.word	0x00001c70


	//   ....[7]....
        /*0048*/ 	.word	0x00001d10


	//   ....[8]....
        /*004c*/ 	.word	0x00001f20


	//   ....[9]....
        /*0050*/ 	.word	0x00001f80


	//   ....[10]....
        /*0054*/ 	.word	0x00002020


	//   ....[11]....
        /*0058*/ 	.word	0x000020c0


	//   ....[12]....
        /*005c*/ 	.word	0x00002240


	//   ....[13]....
        /*0060*/ 	.word	0x00002270


	//----- nvinfo : EIATTR_COOP_GROUP_MASK_REGIDS
	.align		4
.L_1257:
        /*0064*/ 	.byte	0x04, 0x29
        /*0066*/ 	.short	(.L_1259 - .L_1258)


	//   ....[0]....
.L_1258:
        /*0068*/ 	.word	0xffffffff


	//   ....[1]....
        /*006c*/ 	.word	0xffffffff


	//   ....[2]....
        /*0070*/ 	.word	0xffffffff


	//   ....[3]....
        /*0074*/ 	.word	0xffffffff


	//   ....[4]....
        /*0078*/ 	.word	0xffffffff


	//   ....[5]....
        /*007c*/ 	.word	0xffffffff


	//   ....[6]....
        /*0080*/ 	.word	0xffffffff


	//   ....[7]....
        /*0084*/ 	.word	0xffffffff


	//   ....[8]....
        /*0088*/ 	.word	0xffffffff


	//   ....[9]....
        /*008c*/ 	.word	0xffffffff


	//----- nvinfo : EIATTR_COOP_GROUP_INSTR_OFFSETS
	.align		4
.L_1259:
        /*0090*/ 	.byte	0x04, 0x28
        /*0092*/ 	.short	(.L_1261 - .L_1260)


	//   ....[0]....
.L_1260:
        /*0094*/ 	.word	0x000010f0


	//   ....[1]....
        /*0098*/ 	.word	0x00001100


	//   ....[2]....
        /*009c*/ 	.word	0x00001130


	//   ....[3]....
        /*00a0*/ 	.word	0x00001140


	//   ....[4]....
        /*00a4*/ 	.word	0x00001180


	//   ....[5]....
        /*00a8*/ 	.word	0x00001190


	//   ....[6]....
        /*00ac*/ 	.word	0x000011d0


	//   ....[7]....
        /*00b0*/ 	.word	0x000011e0


	//   ....[8]....
        /*00b4*/ 	.word	0x00001260


	//   ....[9]....
        /*00b8*/ 	.word	0x00001270


	//----- nvinfo : EIATTR_VRC_CTA_INIT_COUNT
	.align		4
.L_1261:
        /*00bc*/ 	.byte	0x02, 0x4a
	.zero		1
	.zero		1


	//----- nvinfo : EIATTR_EXIT_INSTR_OFFSETS
	.align		4
        /*00c0*/ 	.byte	0x04, 0x1c
        /*00c2*/ 	.short	(.L_1263 - .L_1262)


	//   ....[0]....
.L_1262:
        /*00c4*/ 	.word	0x00000070


	//   ....[1]....
        /*00c8*/ 	.word	0x00004470


	//----- nvinfo : EIATTR_MAX_THREADS
	.align		4
.L_1263:
        /*00cc*/ 	.byte	0x04, 0x05
        /*00ce*/ 	.short	(.L_1265 - .L_1264)
.L_1264:
        /*00d0*/ 	.word	0x00000180
        /*00d4*/ 	.word	0x00000001
        /*00d8*/ 	.word	0x00000001


	//----- nvinfo : EIATTR_CRS_STACK_SIZE
	.align		4
.L_1265:
        /*00dc*/ 	.byte	0x04, 0x1e
        /*00de*/ 	.short	(.L_1267 - .L_1266)
.L_1266:
        /*00e0*/ 	.word	0x00000000


	//----- nvinfo : EIATTR_CBANK_PARAM_SIZE
	.align		4
.L_1267:
        /*00e4*/ 	.byte	0x03, 0x19
        /*00e6*/ 	.short	0x00a0


	//----- nvinfo : EIATTR_PARAM_CBANK
	.align		4
        /*00e8*/ 	.byte	0x04, 0x0a
        /*00ea*/ 	.short	(.L_1269 - .L_1268)
	.align		4
.L_1268:
        /*00ec*/ 	.word	index@(.nv.constant0._Z35group_norm_nhwc_fwd_one_pass_kernelI11Bf16IOFp32WLi512ELi12ELi384EEv26Group_norm_nhwc_fwd_params)
        /*00f0*/ 	.short	0x0380
        /*00f2*/ 	.short	0x00a0


	//----- nvinfo : EIATTR_SW_WAR
	.align		4
.L_1269:
        /*00f4*/ 	.byte	0x04, 0x36
        /*00f6*/ 	.short	(.L_1271 - .L_1270)
.L_1270:
        /*00f8*/ 	.word	0x00000008
.L_1271:


//--------------------- .nv.info._Z35group_norm_nhwc_fwd_one_pass_kernelI11Bf16IOBf16WLi64ELi12ELi384EEv26Group_norm_nhwc_fwd_params --------------------------
	.section	.nv.info._Z35group_norm_nhwc_fwd_one_pass_kernelI11Bf16IOBf16WLi64ELi12ELi384EEv26Group_norm_nhwc_fwd_params,"",@"SHT_CUDA_INFO"
	.sectionflags	@""
	.align	4


	//----- nvinfo : EIATTR_CUDA_API_VERSION
	.align		4
        /*0000*/ 	.byte	0x04, 0x37
        /*0002*/ 	.short	(.L_1273 - .L_1272)
.L_1272:
        /*0004*/ 	.word	0x00000082


	//----- nvinfo : EIATTR_KPARAM_INFO
	.align		4
.L_1273:
        /*0008*/ 	.byte	0x04, 0x17
        /*000a*/ 	.short	(.L_1275 - .L_1274)
.L_1274:
        /*000c*/ 	.word	0x00000000
        /*0010*/ 	.short	0x0000
        /*0012*/ 	.short	0x0000
        /*0014*/ 	.byte	0x00, 0xf0, 0x81, 0x02


	//----- nvinfo : EIATTR_SPARSE_MMA_MASK
	.align		4
.L_1275:
        /*0018*/ 	.byte	0x03, 0x50
        /*001a*/ 	.short	0x0000


	//----- nvinfo : EIATTR_MAXREG_COUNT
	.align		4
        /*001c*/ 	.byte	0x03, 0x1b
        /*001e*/ 	.short	0x00a8


	//----- nvinfo : EIATTR_NUM_BARRIERS
	.align		4
        /*0020*/ 	.byte	0x02, 0x4c
        /*0022*/ 	.byte	0x01
	.zero		1


	//----- nvinfo : EIATTR_MERCURY_ISA_VERSION
	.align		4
        /*0024*/ 	.byte	0x03, 0x5f
        /*0026*/ 	.short	0x0101


	//----- nvinfo : EIATTR_INT_WARP_WIDE_INSTR_OFFSETS
	.align		4
        /*0028*/ 	.byte	0x04, 0x31
        /*002a*/ 	.short	(.L_1277 - .L_1276)


	//   ....[0]....
.L_1276:
        /*002c*/ 	.word	0x00000e50


	//   ....[1]....
        /*0030*/ 	.word	0x00000e90


	//   ....[2]....
        /*0034*/ 	.word	0x00000ed0


	//   ....[3]....
        /*0038*/ 	.word	0x00000ee0


	//   ....[4]....
        /*003c*/ 	.word	0x000010b0


	//   ....[5]....
        /*0040*/ 	.word	0x00001110


	//   ....[6]....
        /*0044*/ 	.word	0x00001150


	//   ....[7]....
        /*0048*/ 	.word	0x00001160


	//   ....[8]....
        /*004c*/ 	.word	0x00001420


	//   ....[9]....
        /*0050*/ 	.word	0x00001500


	//   ....[10]....
        /*0054*/ 	.word	0x00001510


	//   ....[11]....
        /*0058*/ 	.word	0x000015f0


	//   ....[12]....
        /*005c*/ 	.word	0x00001760


	//   ....[13]....
        /*0060*/ 	.word	0x00001780


	//----- nvinfo : EIATTR_COOP_GROUP_MASK_REGIDS
	.align		4
.L_1277:
        /*0064*/ 	.byte	0x04, 0x29
        /*0066*/ 	.short	(.L_1279 - .L_1278)


	//   ....[0]....
.L_1278:
        /*0068*/ 	.word	0xffffffff


	//   ....[1]....
        /*006c*/ 	.word	0xffffffff


	//   ....[2]....
        /*0070*/ 	.word	0xffffffff


	//   ....[3]....
        /*0074*/ 	.word	0xffffffff


	//   ....[4]....
        /*0078*/ 	.word	0xffffffff


	//   ....[5]....
        /*007c*/ 	.word	0xffffffff


	//   ....[6]....
        /*0080*/ 	.word	0xffffffff


	//   ....[7]....
        /*0084*/ 	.word	0xffffffff


	//   ....[8]....
        /*0088*/ 	.word	0xffffffff


	//   ....[9]....
        /*008c*/ 	.word	0xffffffff


	//----- nvinfo : EIATTR_COOP_GROUP_INSTR_OFFSETS
	.align		4
.L_1279:
        /*0090*/ 	.byte	0x04, 0x28
        /*0092*/ 	.short	(.L_1281 - .L_1280)


	//   ....[0]....
.L_1280:
        /*0094*/ 	.word	0x00000620


	//   ....[1]....
        /*0098*/ 	.word	0x00000630


	//   ....[2]....
        /*009c*/ 	.word	0x00000660


	//   ....[3]....
        /*00a0*/ 	.word	0x00000680


	//   ....[4]....
        /*00a4*/ 	.word	0x000006b0


	//   ....[5]....
        /*00a8*/ 	.word	0x000006d0


	//   ....[6]....
        /*00ac*/ 	.word	0x00000700


	//   ....[7]....
        /*00b0*/ 	.word	0x00000720


	//   ....[8]....
        /*00b4*/ 	.word	0x00000770


	//   ....[9]....
        /*00b8*/ 	.word	0x00000780


	//----- nvinfo : EIATTR_VRC_CTA_INIT_COUNT
	.align		4
.L_1281:
        /*00bc*/ 	.byte	0x02, 0x4a
	.zero		1
	.zero		1


	//----- nvinfo : EIATTR_EXIT_INSTR_OFFSETS
	.align		4
        /*00c0*/ 	.byte	0x04, 0x1c
        /*00c2*/ 	.short	(.L_1283 - .L_1282)


	//   ....[0]....
.L_1282:
        /*00c4*/ 	.word	0x00000070


	//   ....[1]....
        /*00c8*/ 	.word	0x00001de0


	//----- nvinfo : EIATTR_MAX_THREADS
	.align		4
.L_1283:
        /*00cc*/ 	.byte	0x04, 0x05
        /*00ce*/ 	.short	(.L_1285 - .L_1284)
.L_1284:
        /*00d0*/ 	.word	0x00000180
        /*00d4*/ 	.word	0x00000001
        /*00d8*/ 	.word	0x00000001


	//----- nvinfo : EIATTR_CRS_STACK_SIZE
	.align		4
.L_1285:
        /*00dc*/ 	.byte	0x04, 0x1e
        /*00de*/ 	.short	(.L_1287 - .L_1286)
.L_1286:
        /*00e0*/ 	.word	0x00000000


	//----- nvinfo : EIATTR_CBANK_PARAM_SIZE
	.align		4
.L_1287:
        /*00e4*/ 	.byte	0x03, 0x19
        /*00e6*/ 	.short	0x00a0


	//----- nvinfo : EIATTR_PARAM_CBANK
	.align		4
        /*00e8*/ 	.byte	0x04, 0x0a
        /*00ea*/ 	.short	(.L_1289 - .L_1288)
	.align		4
.L_1288:
        /*00ec*/ 	.word	index@(.nv.constant0._Z35group_norm_nhwc_fwd_one_pass_kernelI11Bf16IOBf16WLi64ELi12ELi384EEv26Group_norm_nhwc_fwd_params)
        /*00f0*/ 	.short	0x0380
        /*00f2*/ 	.short	0x00a0


	//----- nvinfo : EIATTR_SW_WAR
	.align		4
.L_1289:
        /*00f4*/ 	.byte	0x04, 0x36
        /*00f6*/ 	.short	(.L_1291 - .L_1290)
.L_1290:
        /*00f8*/ 	.word	0x00000008
.L_1291:


//--------------------- .nv.info._Z35group_norm_nhwc_fwd_one_pass_kernelI11Bf16IOBf16WLi128ELi12ELi384EEv26Group_norm_nhwc_fwd_params --------------------------
	.section	.nv.info._Z35group_norm_nhwc_fwd_one_pass_kernelI11Bf16IOBf16WLi128ELi12ELi384EEv26Group_norm_nhwc_fwd_params,"",@"SHT_CUDA_INFO"
	.sectionflags	@""
	.align	4


	//----- nvinfo : EIATTR_CUDA_API_VERSION
	.align		4
        /*0000*/ 	.byte	0x04, 0x37
        /*0002*/ 	.short	(.L_1293 - .L_1292)
.L_1292:
        /*0004*/ 	.word	0x00000082


	//----- nvinfo : EIATTR_KPARAM_INFO
	.align		4
.L_1293:
        /*0008*/ 	.byte	0x04, 0x17
        /*000a*/ 	.short	(.L_1295 - .L_1294)
.L_1294:
        /*000c*/ 	.word	0x00000000
        /*0010*/ 	.short	0x0000
        /*0012*/ 	.short	0x0000
        /*0014*/ 	.byte	0x00, 0xf0, 0x81, 0x02


	//----- nvinfo : EIATTR_SPARSE_MMA_MASK
	.align		4
.L_1295:
        /*0018*/ 	.byte	0x03, 0x50
        /*001a*/ 	.short	0x0000


	//----- nvinfo : EIATTR_MAXREG_COUNT
	.align		4
        /*001c*/ 	.byte	0x03, 0x1b
        /*001e*/ 	.short	0x00a8


	//----- nvinfo : EIATTR_NUM_BARRIERS
	.align		4
        /*0020*/ 	.byte	0x02, 0x4c
        /*0022*/ 	.byte	0x01
	.zero		1


	//----- nvinfo : EIATTR_MERCURY_ISA_VERSION
	.align		4
        /*0024*/ 	.byte	0x03, 0x5f
        /*0026*/ 	.short	0x0101


	//----- nvinfo : EIATTR_INT_WARP_WIDE_INSTR_OFFSETS
	.align		4
        /*0028*/ 	.byte	0x04, 0x31
        /*002a*/ 	.short	(.L_1297 - .L_1296)


	//   ....[0]....
.L_1296:
        /*002c*/ 	.word	0x00000ff0


	//   ....[1]....
        /*0030*/ 	.word	0x00001030


	//   ....[2]....
        /*0034*/ 	.word	0x00001060


	//   ....[3]....
        /*0038*/ 	.word	0x00001080


	//   ....[4]....
        /*003c*/ 	.word	0x00001250


	//   ....[5]....
        /*0040*/ 	.word	0x000012b0


	//   ....[6]....
        /*0044*/ 	.word	0x000012f0


	//   ....[7]....
        /*0048*/ 	.word	0x00001300


	//   ....[8]....
        /*004c*/ 	.word	0x000015b0


	//   ....[9]....
        /*0050*/ 	.word	0x00001690


	//   ....[10]....
        /*0054*/ 	.word	0x000016a0


	//   ....[11]....
        /*0058*/ 	.word	0x00001780


	//   ....[12]....
        /*005c*/ 	.word	0x000018f0


	//   ....[13]....
        /*0060*/ 	.word	0x00001910


	//----- nvinfo : EIATTR_COOP_GROUP_MASK_REGIDS
	.align		4
.L_1297:
        /*0064*/ 	.byte	0x04, 0x29
        /*0066*/ 	.short	(.L_1299 - .L_1298)


	//   ....[0]....
.L_1298:
        /*0068*/ 	.word	0xffffffff


	//   ....[1]....
        /*006c*/ 	.word	0xffffffff


	//   ....[2]....
        /*0070*/ 	.word	0xffffffff


	//   ....[3]....
        /*0074*/ 	.word	0xffffffff


	//   ....[4]....
        /*0078*/ 	.word	0xffffffff


	//   ....[5]....
        /*007c*/ 	.word	0xffffffff


	//   ....[6]....
        /*0080*/ 	.word	0xffffffff


	//   ....[7]....
        /*0084*/ 	.word	0xffffffff


	//   ....[8]....
        /*0088*/ 	.word	0xffffffff


	//   ....[9]....
        /*008c*/ 	.word	0xffffffff


	//----- nvinfo : EIATTR_COOP_GROUP_INSTR_OFFSETS
	.align		4
.L_1299:
        /*0090*/ 	.byte	0x04, 0x28
        /*0092*/ 	.short	(.L_1301 - .L_1300)


	//   ....[0]....
.L_1300:
        /*0094*/ 	.word	0x000007c0


	//   ....[1]....
        /*0098*/ 	.word	0x000007d0


	//   ....[2]....
        /*009c*/ 	.word	0x00000800


	//   ....[3]....
        /*00a0*/ 	.word	0x00000820


	//   ....[4]....
        /*00a4*/ 	.word	0x00000850


	//   ....[5]....
        /*00a8*/ 	.word	0x00000870


	//   ....[6]....
        /*00ac*/ 	.word	0x000008a0


	//   ....[7]....
        /*00b0*/ 	.word	0x000008c0


	//   ....[8]....
        /*00b4*/ 	.word	0x00000910


	//   ....[9]....
        /*00b8*/ 	.word	0x00000920


	//----- nvinfo : EIATTR_VRC_CTA_INIT_COUNT
	.align		4
.L_1301:
        /*00bc*/ 	.byte	0x02, 0x4a
	.zero		1
	.zero		1


	//----- nvinfo : EIATTR_EXIT_INSTR_OFFSETS
	.align		4
        /*00c0*/ 	.byte	0x04, 0x1c
        /*00c2*/ 	.short	(.L_1303 - .L_1302)


	//   ....[0]....
.L_1302:
        /*00c4*/ 	.word	0x00000070


	//   ....[1]....
        /*00c8*/ 	.word	0x00002540


	//----- nvinfo : EIATTR_MAX_THREADS
	.align		4
.L_1303:
        /*00cc*/ 	.byte	0x04, 0x05
        /*00ce*/ 	.short	(.L_1305 - .L_1304)
.L_1304:
        /*00d0*/ 	.word	0x00000180
        /*00d4*/ 	.word	0x00000001
        /*00d8*/ 	.word	0x00000001


	//----- nvinfo : EIATTR_CRS_STACK_SIZE
	.align		4
.L_1305:
        /*00dc*/ 	.byte	0x04, 0x1e
        /*00de*/ 	.short	(.L_1307 - .L_1306)
.L_1306:
        /*00e0*/ 	.word	0x00000000


	//----- nvinfo : EIATTR_CBANK_PARAM_SIZE
	.align		4
.L_1307:
        /*00e4*/ 	.byte	0x03, 0x19
        /*00e6*/ 	.short	0x00a0


	//----- nvinfo : EIATTR_PARAM_CBANK
	.align		4
        /*00e8*/ 	.byte	0x04, 0x0a
        /*00ea*/ 	.short	(.L_1309 - .L_1308)
	.align		4
.L_1308:
        /*00ec*/ 	.word	index@(.nv.constant0._Z35group_norm_nhwc_fwd_one_pass_kernelI11Bf16IOBf16WLi128ELi12ELi384EEv26Group_norm_nhwc_fwd_params)
        /*00f0*/ 	.short	0x0380
        /*00f2*/ 	.short	0x00a0


	//----- nvinfo : EIATTR_SW_WAR
	.align		4
.L_1309:
        /*00f4*/ 	.byte	0x04, 0x36
        /*00f6*/ 	.short	(.L_1311 - .L_1310)
.L_1310:
        /*00f8*/ 	.word	0x00000008
.L_1311:


//--------------------- .nv.info._Z35group_norm_nhwc_fwd_one_pass_kernelI11Bf16IOBf16WLi256ELi12ELi384EEv26Group_norm_nhwc_fwd_params --------------------------
	.section	.nv.info._Z35group_norm_nhwc_fwd_one_pass_kernelI11Bf16IOBf16WLi256ELi12ELi384EEv26Group_norm_nhwc_fwd_params,"",@"SHT_CUDA_INFO"
	.sectionflags	@""
	.align	4


	//----- nvinfo : EIATTR_CUDA_API_VERSION
	.align		4
        /*0000*/ 	.byte	0x04, 0x37
        /*0002*/ 	.short	(.L_1313 - .L_1312)
.L_1312:
        /*0004*/ 	.word	0x00000082


	//----- nvinfo : EIATTR_KPARAM_INFO
	.align		4
.L_1313:
        /*0008*/ 	.byte	0x04, 0x17
        /*000a*/ 	.short	(.L_1315 - .L_1314)
.L_1314:
        /*000c*/ 	.word	0x00000000
        /*0010*/ 	.short	0x0000
        /*0012*/ 	.short	0x0000
        /*0014*/ 	.byte	0x00, 0xf0, 0x81, 0x02


	//----- nvinfo : EIATTR_SPARSE_MMA_MASK
	.align		4
.L_1315:
        /*0018*/ 	.byte	0x03, 0x50
        /*001a*/ 	.short	0x0000


	//----- nvinfo : EIATTR_MAXREG_COUNT
	.align		4
        /*001c*/ 	.byte	0x03, 0x1b
        /*001e*/ 	.short	0x00a8


	//----- nvinfo : EIATTR_NUM_BARRIERS
	.align		4
        /*0020*/ 	.byte	0x02, 0x4c
        /*0022*/ 	.byte	0x01
	.zero		1


	//----- nvinfo : EIATTR_MERCURY_ISA_VERSION
	.align		4
        /*0024*/ 	.byte	0x03, 0x5f
        /*0026*/ 	.short	0x0101


	//----- nvinfo : EIATTR_INT_WARP_WIDE_INSTR_OFFSETS
	.align		4
        /*0028*/ 	.byte	0x04, 0x31
        /*002a*/ 	.short	(.L_1317 - .L_1316)


	//   ....[0]....
.L_1316:
        /*002c*/ 	.word	0x000012b0


	//   ....[1]....
        /*0030*/ 	.word	0x00001320


	//   ....[2]....
        /*0034*/ 	.word	0x00001330


	//   ....[3]....
        /*0038*/ 	.word	0x00001360


	//   ....[4]....
        /*003c*/ 	.word	0x00001520


	//   ....[5]....
        /*0040*/ 	.word	0x00001580


	//   ....[6]....
        /*0044*/ 	.word	0x000015b0


	//   ....[7]....
        /*0048*/ 	.word	0x000015d0


	//   ....[8]....
        /*004c*/ 	.word	0x00001900


	//   ....[9]....
        /*0050*/ 	.word	0x00001920


	//   ....[10]....
        /*0054*/ 	.word	0x00001930


	//   ....[11]....
        /*0058*/ 	.word	0x00001960


	//   ....[12]....
        /*005c*/ 	.word	0x00001bc0


	//   ....[13]....
        /*0060*/ 	.word	0x00001be0


	//----- nvinfo : EIATTR_COOP_GROUP_MASK_REGIDS
	.align		4
.L_1317:
        /*0064*/ 	.byte	0x04, 0x29
        /*0066*/ 	.short	(.L_1319 - .L_1318)


	//   ....[0]....
.L_1318:
        /*0068*/ 	.word	0xffffffff


	//   ....[1]....
        /*006c*/ 	.word	0xffffffff


	//   ....[2]....
        /*0070*/ 	.word	0xffffffff


	//   ....[3]....
        /*0074*/ 	.word	0xffffffff


	//   ....[4]....
        /*0078*/ 	.word	0xffffffff


	//   ....[5]....
        /*007c*/ 	.word	0xffffffff


	//   ....[6]....
        /*0080*/ 	.word	0xffffffff


	//   ....[7]....
        /*0084*/ 	.word	0xffffffff


	//   ....[8]....
        /*0088*/ 	.word	0xffffffff


	//   ....[9]....
        /*008c*/ 	.word	0xffffffff


	//----- nvinfo : EIATTR_COOP_GROUP_INSTR_OFFSETS
	.align		4
.L_1319:
        /*0090*/ 	.byte	0x04, 0x28
        /*0092*/ 	.short	(.L_1321 - .L_1320)


	//   ....[0]....
.L_1320:
        /*0094*/ 	.word	0x00000a90


	//   ....[1]....
        /*0098*/ 	.word	0x00000aa0


	//   ....[2]....
        /*009c*/ 	.word	0x00000ad0


	//   ....[3]....
        /*00a0*/ 	.word	0x00000ae0


	//   ....[4]....
        /*00a4*/ 	.word	0x00000b20


	//   ....[5]....
        /*00a8*/ 	.word	0x00000b30


	//   ....[6]....
        /*00ac*/ 	.word	0x00000b70


	//   ....[7]....
        /*00b0*/ 	.word	0x00000b80


	//   ....[8]....
        /*00b4*/ 	.word	0x00000be0


	//   ....[9]....
        /*00b8*/ 	.word	0x00000bf0


	//----- nvinfo : EIATTR_VRC_CTA_INIT_COUNT
	.align		4
.L_1321:
        /*00bc*/ 	.byte	0x02, 0x4a
	.zero		1
	.zero		1


	//----- nvinfo : EIATTR_EXIT_INSTR_OFFSETS
	.align		4
        /*00c0*/ 	.byte	0x04, 0x1c
        /*00c2*/ 	.short	(.L_1323 - .L_1322)


	//   ....[0]....
.L_1322:
        /*00c4*/ 	.word	0x00000070


	//   ....[1]....
        /*00c8*/ 	.word	0x00002fc0


	//----- nvinfo : EIATTR_MAX_THREADS
	.align		4
.L_1323:
        /*00cc*/ 	.byte	0x04, 0x05
        /*00ce*/ 	.short	(.L_1325 - .L_1324)
.L_1324:
        /*00d0*/ 	.word	0x00000180
        /*00d4*/ 	.word	0x00000001
        /*00d8*/ 	.word	0x00000001


	//----- nvinfo : EIATTR_CRS_STACK_SIZE
	.align		4
.L_1325:
        /*00dc*/ 	.byte	0x04, 0x1e
        /*00de*/ 	.short	(.L_1327 - .L_1326)
.L_1326:
        /*00e0*/ 	.word	0x00000000


	//----- nvinfo : EIATTR_CBANK_PARAM_SIZE
	.align		4
.L_1327:
        /*00e4*/ 	.byte	0x03, 0x19
        /*00e6*/ 	.short	0x00a0


	//----- nvinfo : EIATTR_PARAM_CBANK
	.align		4
        /*00e8*/ 	.byte	0x04, 0x0a
        /*00ea*/ 	.short	(.L_1329 - .L_1328)
	.align		4
.L_1328:
        /*00ec*/ 	.word	index@(.nv.constant0._Z35group_norm_nhwc_fwd_one_pass_kernelI11Bf16IOBf16WLi256ELi12ELi384EEv26Group_norm_nhwc_fwd_params)
        /*00f0*/ 	.short	0x0380
        /*00f2*/ 	.short	0x00a0


	//----- nvinfo : EIATTR_SW_WAR
	.align		4
.L_1329:
        /*00f4*/ 	.byte	0x04, 0x36
        /*00f6*/ 	.short	(.L_1331 - .L_1330)
.L_1330:
        /*00f8*/ 	.word	0x00000008
.L_1331:


//--------------------- .nv.info._Z35group_norm_nhwc_fwd_one_pass_kernelI11Bf16IOBf16WLi512ELi12ELi384EEv26Group_norm_nhwc_fwd_params --------------------------
	.section	.nv.info._Z35group_norm_nhwc_fwd_one_pass_kernelI11Bf16IOBf16WLi512ELi12ELi384EEv26Group_norm_nhwc_fwd_params,"",@"SHT_CUDA_INFO"
	.sectionflags	@""
	.align	4


	//----- nvinfo : EIATTR_CUDA_API_VERSION
	.align		4
        /*0000*/ 	.byte	0x04, 0x37
        /*0002*/ 	.short	(.L_1333 - .L_1332)
.L_1332:
        /*0004*/ 	.word	0x00000082


	//----- nvinfo : EIATTR_KPARAM_INFO
	.align		4
.L_1333:
        /*0008*/ 	.byte	0x04, 0x17
        /*000a*/ 	.short	(.L_1335 - .L_1334)
.L_1334:
        /*000c*/ 	.word	0x00000000
        /*0010*/ 	.short	0x0000
        /*0012*/ 	.short	0x0000
        /*0014*/ 	.byte	0x00, 0xf0, 0x81, 0x02


	//----- nvinfo : EIATTR_SPARSE_MMA_MASK
	.align		4
.L_1335:
        /*0018*/ 	.byte	0x03, 0x50
        /*001a*/ 	.short	0x0000


	//----- nvinfo : EIATTR_MAXREG_COUNT
	.align		4
        /*001c*/ 	.byte	0x03, 0x1b
        /*001e*/ 	.short	0x00a8


	//----- nvinfo : EIATTR_NUM_BARRIERS
	.align		4
        /*0020*/ 	.byte	0x02, 0x4c
        /*0022*/ 	.byte	0x01
	.zero		1


	//----- nvinfo : EIATTR_MERCURY_ISA_VERSION
	.align		4
        /*0024*/ 	.byte	0x03, 0x5f
        /*0026*/ 	.short	0x0101


	//----- nvinfo : EIATTR_INT_WARP_WIDE_INSTR_OFFSETS
	.align		4
        /*0028*/ 	.byte	0x04, 0x31
        /*002a*/ 	.short	(.L_1337 - .L_1336)


	//   ....[0]....
.L_1336:
        /*002c*/ 	.word	0x000018c0


	//   ....[1]....
        /*0030*/ 	.word	0x00001940


	//   ....[2]....
        /*0034*/ 	.word	0x000019e0


	//   ....[3]....
        /*0038*/ 	.word	0x00001a80


	//   ....[4]....
        /*003c*/ 	.word	0x00001b20


	//   ....[5]....
        /*0040*/ 	.word	0x00001bc0


	//   ....[6]....
        /*0044*/ 	.word	0x00001c60


	//   ....[7]....
        /*0048*/ 	.word	0x00001d00


	//   ....[8]....
        /*004c*/ 	.word	0x00001f10


	//   ....[9]....
        /*0050*/ 	.word	0x00001f70


	//   ....[10]....
        /*0054*/ 	.word	0x00002010


	//   ....[11]....
        /*0058*/ 	.word	0x000020b0


	//   ....[12]....
        /*005c*/ 	.word	0x00002230


	//   ....[13]....
        /*0060*/ 	.word	0x00002260


	//----- nvinfo : EIATTR_COOP_GROUP_MASK_REGIDS
	.align		4
.L_1337:
        /*0064*/ 	.byte	0x04, 0x29
        /*0066*/ 	.short	(.L_1339 - .L_1338)


	//   ....[0]....
.L_1338:
        /*0068*/ 	.word	0xffffffff


	//   ....[1]....
        /*006c*/ 	.word	0xffffffff


	//   ....[2]....
        /*0070*/ 	.word	0xffffffff


	//   ....[3]....
        /*0074*/ 	.word	0xffffffff


	//   ....[4]....
        /*0078*/ 	.word	0xffffffff


	//   ....[5]....
        /*007c*/ 	.word	0xffffffff


	//   ....[6]....
        /*0080*/ 	.word	0xffffffff


	//   ....[7]....
        /*0084*/ 	.word	0xffffffff


	//   ....[8]....
        /*0088*/ 	.word	0xffffffff


	//   ....[9]....
        /*008c*/ 	.word	0xffffffff


	//----- nvinfo : EIATTR_COOP_GROUP_INSTR_OFFSETS
	.align		4
.L_1339:
        /*0090*/ 	.byte	0x04, 0x28
        /*0092*/ 	.short	(.L_1341 - .L_1340)


	//   ....[0]....
.L_1340:
        /*0094*/ 	.word	0x000010e0


	//   ....[1]....
        /*0098*/ 	.word	0x000010f0


	//   ....[2]....
        /*009c*/ 	.word	0x00001120


	//   ....[3]....
        /*00a0*/ 	.word	0x00001130


	//   ....[4]....
        /*00a4*/ 	.word	0x00001170


	//   ....[5]....
        /*00a8*/ 	.word	0x00001180


	//   ....[6]....
        /*00ac*/ 	.word	0x000011c0


	//   ....[7]....
        /*00b0*/ 	.word	0x000011d0


	//   ....[8]....
        /*00b4*/ 	.word	0x00001250


	//   ....[9]....
        /*00b8*/ 	.word	0x00001260


	//----- nvinfo : EIATTR_VRC_CTA_INIT_COUNT
	.align		4
.L_1341:
        /*00bc*/ 	.byte	0x02, 0x4a
	.zero		1
	.zero		1


	//----- nvinfo : EIATTR_EXIT_INSTR_OFFSETS
	.align		4
        /*00c0*/ 	.byte	0x04, 0x1c
        /*00c2*/ 	.short	(.L_1343 - .L_1342)


	//   ....[0]....
.L_1342:
        /*00c4*/ 	.word	0x00000070


	//   ....[1]....
        /*00c8*/ 	.word	0x000044c0


	//----- nvinfo : EIATTR_MAX_THREADS
	.align		4
.L_1343:
        /*00cc*/ 	.byte	0x04, 0x05
        /*00ce*/ 	.short	(.L_1345 - .L_1344)
.L_1344:
        /*00d0*/ 	.word	0x00000180
        /*00d4*/ 	.word	0x00000001
        /*00d8*/ 	.word	0x00000001


	//----- nvinfo : EIATTR_CRS_STACK_SIZE
	.align		4
.L_1345:
        /*00dc*/ 	.byte	0x04, 0x1e
        /*00de*/ 	.short	(.L_1347 - .L_1346)
.L_1346:
        /*00e0*/ 	.word	0x00000000


	//----- nvinfo : EIATTR_CBANK_PARAM_SIZE
	.align		4
.L_1347:
        /*00e4*/ 	.byte	0x03, 0x19
        /*00e6*/ 	.short	0x00a0


	//----- nvinfo : EIATTR_PARAM_CBANK
	.align		4
        /*00e8*/ 	.byte	0x04, 0x0a
        /*00ea*/ 	.short	(.L_1349 - .L_1348)
	.align		4
.L_1348:
        /*00ec*/ 	.word	index@(.nv.constant0._Z35group_norm_nhwc_fwd_one_pass_kernelI11Bf16IOBf16WLi512ELi12ELi384EEv26Group_norm_nhwc_fwd_params)
        /*00f0*/ 	.short	0x0380
        /*00f2*/ 	.short	0x00a0


	//----- nvinfo : EIATTR_SW_WAR
	.align		4
.L_1349:
        /*00f4*/ 	.byte	0x04, 0x36
        /*00f6*/ 	.short	(.L_1351 - .L_1350)
.L_1350:
        /*00f8*/ 	.word	0x00000008
.L_1351:


//--------------------- .nv.info._Z35group_norm_nhwc_fwd_one_pass_kernelI11Bf16IOFp16WLi64ELi12ELi384EEv26Group_norm_nhwc_fwd_params --------------------------
	.section	.nv.info._Z35group_norm_nhwc_fwd_one_pass_kernelI11Bf16IOFp16WLi64ELi12ELi384EEv26Group_norm_nhwc_fwd_params,"",@"SHT_CUDA_INFO"
	.sectionflags	@""
	.align	4


	//----- nvinfo : EIATTR_CUDA_API_VERSION
	.align		4
        /*0000*/ 	.byte	0x04, 0x37
        /*0002*/ 	.short	(.L_1353 - .L_1352)
.L_1352:
        /*0004*/ 	.word	0x00000082


	//----- nvinfo : EIATTR_KPARAM_INFO
	.align		4
.L_1353:
        /*0008*/ 	.byte	0x04, 0x17
        /*000a*/ 	.short	(.L_1355 - .L_1354)
.L_1354:
        /*000c*/ 	.word	0x00000000
        /*0010*/ 	.short	0x0000
        /*0012*/ 	.short	0x0000
        /*0014*/ 	.byte	0x00, 0xf0, 0x81, 0x02


	//----- nvinfo : EIATTR_SPARSE_MMA_MASK
	.align		4
.L_1355:
        /*0018*/ 	.byte	0x03, 0x50
        /*001a*/ 	.short	0x0000


	//----- nvinfo : EIATTR_MAXREG_COUNT
	.align		4
        /*001c*/ 	.byte	0x03, 0x1b
        /*001e*/ 	.short	0x00a8


	//----- nvinfo : EIATTR_NUM_BARRIERS
	.align		4
        /*0020*/ 	.byte	0x02, 0x4c
        /*0022*/ 	.byte	0x01
	.zero		1


	//----- nvinfo : EIATTR_MERCURY_ISA_VERSION
	.align		4
        /*0024*/ 	.byte	0x03, 0x5f
        /*0026*/ 	.short	0x0101


	//----- nvinfo : EIATTR_INT_WARP_WIDE_INSTR_OFFSETS
	.align		4
        /*0028*/ 	.byte	0x04, 0x31
        /*002a*/ 	.short	(.L_1357 - .L_1356)


	//   ....[0]....
.L_1356:
        /*002c*/ 	.word	0x00000e60


	//   ....[1]....
        /*0030*/ 	.word	0x00000e90


	//   ....[2]....
        /*0034*/ 	.word	0x00000eb0


	//   ....[3]....
        /*0038*/ 	.word	0x00000ee0


	//   ....[4]....
        /*003c*/ 	.word	0x000010b0


	//   ....[5]....
        /*0040*/ 	.word	0x00001110


	//   ....[6]....
        /*0044*/ 	.word	0x00001140


	//   ....[7]....
        /*0048*/ 	.word	0x00001160


	//   ....[8]....
        /*004c*/ 	.word	0x00001420


	//   ....[9]....
        /*0050*/ 	.word	0x00001500


	//   ....[10]....
        /*0054*/ 	.word	0x00001510


	//   ....[11]....
        /*0058*/ 	.word	0x000015f0


	//   ....[12]....
        /*005c*/ 	.word	0x00001760


	//   ....[13]....
        /*0060*/ 	.word	0x00001780


	//----- nvinfo : EIATTR_COOP_GROUP_MASK_REGIDS
	.align		4
.L_1357:
        /*0064*/ 	.byte	0x04, 0x29
        /*0066*/ 	.short	(.L_1359 - .L_1358)


	//   ....[0]....
.L_1358:
        /*0068*/ 	.word	0xffffffff


	//   ....[1]....
        /*006c*/ 	.word	0xffffffff


	//   ....[2]....
        /*0070*/ 	.word	0xffffffff


	//   ....[3]....
        /*0074*/ 	.word	0xffffffff


	//   ....[4]....
        /*0078*/ 	.word	0xffffffff


	//   ....[5]....
        /*007c*/ 	.word	0xffffffff


	//   ....[6]....
        /*0080*/ 	.word	0xffffffff


	//   ....[7]....
        /*0084*/ 	.word	0xffffffff


	//   ....[8]....
        /*0088*/ 	.word	0xffffffff


	//   ....[9]....
        /*008c*/ 	.word	0xffffffff


	//----- nvinfo : EIATTR_COOP_GROUP_INSTR_OFFSETS
	.align		4
.L_1359:
        /*0090*/ 	.byte	0x04, 0x28
        /*0092*/ 	.short	(.L_1361 - .L_1360)


	//   ....[0]....
.L_1360:
        /*0094*/ 	.word	0x00000620


	//   ....[1]....
        /*0098*/ 	.word	0x00000630


	//   ....[2]....
        /*009c*/ 	.word	0x00000660


	//   ....[3]....
        /*00a0*/ 	.word	0x00000680


	//   ....[4]....
        /*00a4*/ 	.word	0x000006b0


	//   ....[5]....
        /*00a8*/ 	.word	0x000006d0


	//   ....[6]....
        /*00ac*/ 	.word	0x00000700


	//   ....[7]....
        /*00b0*/ 	.word	0x00000720


	//   ....[8]....
        /*00b4*/ 	.word	0x00000770


	//   ....[9]....
        /*00b8*/ 	.word	0x00000780


	//----- nvinfo : EIATTR_VRC_CTA_INIT_COUNT
	.align		4
.L_1361:
        /*00bc*/ 	.byte	0x02, 0x4a
	.zero		1
	.zero		1


	//----- nvinfo : EIATTR_EXIT_INSTR_OFFSETS
	.align		4
        /*00c0*/ 	.byte	0x04, 0x1c
        /*00c2*/ 	.short	(.L_1363 - .L_1362)


	//   ....[0]....
.L_1362:
        /*00c4*/ 	.word	0x00000070


	//   ....[1]....
        /*00c8*/ 	.word	0x00001de0


	//----- nvinfo : EIATTR_MAX_THREADS
	.align		4
.L_1363:
        /*00cc*/ 	.byte	0x04, 0x05
        /*00ce*/ 	.short	(.L_1365 - .L_1364)
.L_1364:
        /*00d0*/ 	.word	0x00000180
        /*00d4*/ 	.word	0x00000001
        /*00d8*/ 	.word	0x00000001


	//----- nvinfo : EIATTR_CRS_STACK_SIZE
	.align		4
.L_1365:
        /*00dc*/ 	.byte	0x04, 0x1e
        /*00de*/ 	.short	(.L_1367 - .L_1366)
.L_1366:
        /*00e0*/ 	.word	0x00000000


	//----- nvinfo : EIATTR_CBANK_PARAM_SIZE
	.align		4
.L_1367:
        /*00e4*/ 	.byte	0x03, 0x19
        /*00e6*/ 	.short	0x00a0


	//----- nvinfo : EIATTR_PARAM_CBANK
	.align		4
        /*00e8*/ 	.byte	0x04, 0x0a
        /*00ea*/ 	.short	(.L_1369 - .L_1368)
	.align		4
.L_1368:
        /*00ec*/ 	.word	index@(.nv.constant0._Z35group_norm_nhwc_fwd_one_pass_kernelI11Bf16IOFp16WLi64ELi12ELi384EEv26Group_norm_nhwc_fwd_params)
        /*00f0*/ 	.short	0x0380
        /*00f2*/ 	.short	0x00a0


	//----- nvinfo : EIATTR_SW_WAR
	.align		4
.L_1369:
        /*00f4*/ 	.byte	0x04, 0x36
        /*00f6*/ 	.short	(.L_1371 - .L_1370)
.L_1370:
        /*00f8*/ 	.word	0x00000008
.L_1371:


//--------------------- .nv.info._Z35group_norm_nhwc_fwd_one_pass_kernelI11Bf16IOFp16WLi128ELi12ELi384EEv26Group_norm_nhwc_fwd_params --------------------------
	.section	.nv.info._Z35group_norm_nhwc_fwd_one_pass_kernelI11Bf16IOFp16WLi128ELi12ELi384EEv26Group_norm_nhwc_fwd_params,"",@"SHT_CUDA_INFO"
	.sectionflags	@""
	.align	4


	//----- nvinfo : EIATTR_CUDA_API_VERSION
	.align		4
        /*0000*/ 	.byte	0x04, 0x37
        /*0002*/ 	.short	(.L_1373 - .L_1372)
.L_1372:
        /*0004*/ 	.word	0x00000082


	//----- nvinfo : EIATTR_KPARAM_INFO
	.align		4
.L_1373:
        /*0008*/ 	.byte	0x04, 0x17
        /*000a*/ 	.short	(.L_1375 - .L_1374)
.L_1374:
        /*000c*/ 	.word	0x00000000
        /*0010*/ 	.short	0x0000
        /*0012*/ 	.short	0x0000
        /*0014*/ 	.byte	0x00, 0xf0, 0x81, 0x02


	//----- nvinfo : EIATTR_SPARSE_MMA_MASK
	.align		4
.L_1375:
        /*0018*/ 	.byte	0x03, 0x50
        /*001a*/ 	.short	0x0000


	//----- nvinfo : EIATTR_MAXREG_COUNT
	.align		4
        /*001c*/ 	.byte	0x03, 0x1b
        /*001e*/ 	.short	0x00a8


	//----- nvinfo : EIATTR_NUM_BARRIERS
	.align		4
        /*0020*/ 	.byte	0x02, 0x4c
        /*0022*/ 	.byte	0x01
	.zero		1


	//----- nvinfo : EIATTR_MERCURY_ISA_VERSION
	.align		4
        /*0024*/ 	.byte	0x03, 0x5f
        /*0026*/ 	.short	0x0101


	//----- nvinfo : EIATTR_INT_WARP_WIDE_INSTR_OFFSETS
	.align		4
        /*0028*/ 	.byte	0x04, 0x31
        /*002a*/ 	.short	(.L_1377 - .L_1376)


	//   ....[0]....
.L_1376:
        /*002c*/ 	.word	0x00001000


	//   ....[1]....
        /*0030*/ 	.word	0x00001030


	//   ....[2]....
        /*0034*/ 	.word	0x00001040


	//   ....[3]....
        /*0038*/ 	.word	0x00001090


	//   ....[4]....
        /*003c*/ 	.word	0x00001250


	//   ....[5]....
        /*0040*/ 	.word	0x000012b0


	//   ....[6]....
        /*0044*/ 	.word	0x000012f0


	//   ....[7]....
        /*0048*/ 	.word	0x00001300


	//   ....[8]....
        /*004c*/ 	.word	0x000015b0


	//   ....[9]....
        /*0050*/ 	.word	0x00001690


	//   ....[10]....
        /*0054*/ 	.word	0x000016a0


	//   ....[11]....
        /*0058*/ 	.word	0x00001780


	//   ....[12]....
        /*005c*/ 	.word	0x000018f0


	//   ....[13]....
        /*0060*/ 	.word	0x00001910


	//----- nvinfo : EIATTR_COOP_GROUP_MASK_REGIDS
	.align		4
.L_1377:
        /*0064*/ 	.byte	0x04, 0x29
        /*0066*/ 	.short	(.L_1379 - .L_1378)


	//   ....[0]....
.L_1378:
        /*0068*/ 	.word	0xffffffff


	//   ....[1]....
        /*006c*/ 	.word	0xffffffff


	//   ....[2]....
        /*0070*/ 	.word	0xffffffff


	//   ....[3]....
        /*0074*/ 	.word	0xffffffff


	//   ....[4]....
        /*0078*/ 	.word	0xffffffff


	//   ....[5]....
        /*007c*/ 	.word	0xffffffff


	//   ....[6]....
        /*0080*/ 	.word	0xffffffff


	//   ....[7]....
        /*0084*/ 	.word	0xffffffff


	//   ....[8]....
        /*0088*/ 	.word	0xffffffff


	//   ....[9]....
        /*008c*/ 	.word	0xffffffff


	//----- nvinfo : EIATTR_COOP_GROUP_INSTR_OFFSETS
	.align		4
.L_1379:
        /*0090*/ 	.byte	0x04, 0x28
        /*0092*/ 	.short	(.L_1381 - .L_1380)


	//   ....[0]....
.L_1380:
        /*0094*/ 	.word	0x000007c0


	//   ....[1]....
        /*0098*/ 	.word	0x000007d0


	//   ....[2]....
        /*009c*/ 	.word	0x00000800


	//   ....[3]....
        /*00a0*/ 	.word	0x00000820


	//   ....[4]....
        /*00a4*/ 	.word	0x00000850


	//   ....[5]....
        /*00a8*/ 	.word	0x00000870


	//   ....[6]....
        /*00ac*/ 	.word	0x000008a0


	//   ....[7]....
        /*00b0*/ 	.word	0x000008c0


	//   ....[8]....
        /*00b4*/ 	.word	0x00000910


	//   ....[9]....
        /*00b8*/ 	.word	0x00000920


	//----- nvinfo : EIATTR_VRC_CTA_INIT_COUNT
	.align		4
.L_1381:
        /*00bc*/ 	.byte	0x02, 0x4a
	.zero		1
	.zero		1


	//----- nvinfo : EIATTR_EXIT_INSTR_OFFSETS
	.align		4
        /*00c0*/ 	.byte	0x04, 0x1c
        /*00c2*/ 	.short	(.L_1383 - .L_1382)


	//   ....[0]....
.L_1382:
        /*00c4*/ 	.word	0x00000070


	//   ....[1]....
        /*00c8*/ 	.word	0x00002540


	//----- nvinfo : EIATTR_MAX_THREADS
	.align		4
.L_1383:
        /*00cc*/ 	.byte	0x04, 0x05
        /*00ce*/ 	.short	(.L_1385 - .L_1384)
.L_1384:
        /*00d0*/ 	.word	0x00000180
        /*00d4*/ 	.word	0x00000001
        /*00d8*/ 	.word	0x00000001


	//----- nvinfo : EIATTR_CRS_STACK_SIZE
	.align		4
.L_1385:
        /*00dc*/ 	.byte	0x04, 0x1e
        /*00de*/ 	.short	(.L_1387 - .L_1386)
.L_1386:
        /*00e0*/ 	.word	0x00000000


	//----- nvinfo : EIATTR_CBANK_PARAM_SIZE
	.align		4
.L_1387:
        /*00e4*/ 	.byte	0x03, 0x19
        /*00e6*/ 	.short	0x00a0


	//----- nvinfo : EIATTR_PARAM_CBANK
	.align		4
        /*00e8*/ 	.byte	0x04, 0x0a
        /*00ea*/ 	.short	(.L_1389 - .L_1388)
	.align		4
.L_1388:
        /*00ec*/ 	.word	index@(.nv.constant0._Z35group_norm_nhwc_fwd_one_pass_kernelI11Bf16IOFp16WLi128ELi12ELi384EEv26Group_norm_nhwc_fwd_params)
        /*00f0*/ 	.short	0x0380
        /*00f2*/ 	.short	0x00a0


	//----- nvinfo : EIATTR_SW_WAR
	.align		4
.L_1389:
        /*00f4*/ 	.byte	0x04, 0x36
        /*00f6*/ 	.short	(.L_1391 - .L_1390)
.L_1390:
        /*00f8*/ 	.word	0x00000008
.L_1391:


//--------------------- .nv.info._Z35group_norm_nhwc_fwd_one_pass_kernelI11Bf16IOFp16WLi256ELi12ELi384EEv26Group_norm_nhwc_fwd_params --------------------------
	.section	.nv.info._Z35group_norm_nhwc_fwd_one_pass_kernelI11Bf16IOFp16WLi256ELi12ELi384EEv26Group_norm_nhwc_fwd_params,"",@"SHT_CUDA_INFO"
	.sectionflags	@""
	.align	4


	//----- nvinfo : EIATTR_CUDA_API_VERSION
	.align		4
        /*0000*/ 	.byte	0x04, 0x37
        /*0002*/ 	.short	(.L_1393 - .L_1392)
.L_1392:
        /*0004*/ 	.word	0x00000082


	//----- nvinfo : EIATTR_KPARAM_INFO
	.align		4
.L_1393:
        /*0008*/ 	.byte	0x04, 0x17
        /*000a*/ 	.short	(.L_1395 - .L_1394)
.L_1394:
        /*000c*/ 	.word	0x00000000
        /*0010*/ 	.short	0x0000
        /*0012*/ 	.short	0x0000
        /*0014*/ 	.byte	0x00, 0xf0, 0x81, 0x02


	//----- nvinfo : EIATTR_SPARSE_MMA_MASK
	.align		4
.L_1395:
        /*0018*/ 	.byte	0x03, 0x50
        /*001a*/ 	.short	0x0000


	//----- nvinfo : EIATTR_MAXREG_COUNT
	.align		4
        /*001c*/ 	.byte	0x03, 0x1b
        /*001e*/ 	.short	0x00a8


	//----- nvinfo : EIATTR_NUM_BARRIERS
	.align		4
        /*0020*/ 	.byte	0x02, 0x4c
        /*0022*/ 	.byte	0x01
	.zero		1


	//----- nvinfo : EIATTR_MERCURY_ISA_VERSION
	.align		4
        /*0024*/ 	.byte	0x03, 0x5f
        /*0026*/ 	.short	0x0101


	//----- nvinfo : EIATTR_INT_WARP_WIDE_INSTR_OFFSETS
	.align		4
        /*0028*/ 	.byte	0x04, 0x31
        /*002a*/ 	.short	(.L_1397 - .L_1396)


	//   ....[0]....
.L_1396:
        /*002c*/ 	.word	0x000012b0


	//   ....[1]....
        /*0030*/ 	.word	0x00001320


	//   ....[2]....
        /*0034*/ 	.word	0x00001330


	//   ....[3]....
        /*0038*/ 	.word	0x00001360


	//   ....[4]....
        /*003c*/ 	.word	0x00001520


	//   ....[5]....
        /*0040*/ 	.word	0x00001580


	//   ....[6]....
        /*0044*/ 	.word	0x000015a0


	//   ....[7]....
        /*0048*/ 	.word	0x000015d0


	//   ....[8]....
        /*004c*/ 	.word	0x00001900


	//   ....[9]....
        /*0050*/ 	.word	0x00001920


	//   ....[10]....
        /*0054*/ 	.word	0x00001940


	//   ....[11]....
        /*0058*/ 	.word	0x00001960


	//   ....[12]....
        /*005c*/ 	.word	0x00001bc0


	//   ....[13]....
        /*0060*/ 	.word	0x00001be0


	//----- nvinfo : EIATTR_COOP_GROUP_MASK_REGIDS
	.align		4
.L_1397:
        /*0064*/ 	.byte	0x04, 0x29
        /*0066*/ 	.short	(.L_1399 - .L_1398)


	//   ....[0]....
.L_1398:
        /*0068*/ 	.word	0xffffffff


	//   ....[1]....
        /*006c*/ 	.word	0xffffffff


	//   ....[2]....
        /*0070*/ 	.word	0xffffffff


	//   ....[3]....
        /*0074*/ 	.word	0xffffffff


	//   ....[4]....
        /*0078*/ 	.word	0xffffffff


	//   ....[5]....
        /*007c*/ 	.word	0xffffffff


	//   ....[6]....
        /*0080*/ 	.word	0xffffffff


	//   ....[7]....
        /*0084*/ 	.word	0xffffffff


	//   ....[8]....
        /*0088*/ 	.word	0xffffffff


	//   ....[9]....
        /*008c*/ 	.word	0xffffffff


	//----- nvinfo : EIATTR_COOP_GROUP_INSTR_OFFSETS
	.align		4
.L_1399:
        /*0090*/ 	.byte	0x04, 0x28
        /*0092*/ 	.short	(.L_1401 - .L_1400)


	//   ....[0]....
.L_1400:
        /*0094*/ 	.word	0x00000a90


	//   ....[1]....
        /*0098*/ 	.word	0x00000aa0


	//   ....[2]....
        /*009c*/ 	.word	0x00000ad0


	//   ....[3]....
        /*00a0*/ 	.word	0x00000ae0


	//   ....[4]....
        /*00a4*/ 	.word	0x00000b20


	//   ....[5]....
        /*00a8*/ 	.word	0x00000b30


	//   ....[6]....
        /*00ac*/ 	.word	0x00000b70


	//   ....[7]....
        /*00b0*/ 	.word	0x00000b80


	//   ....[8]....
        /*00b4*/ 	.word	0x00000be0


	//   ....[9]....
        /*00b8*/ 	.word	0x00000bf0


	//----- nvinfo : EIATTR_VRC_CTA_INIT_COUNT
	.align		4
.L_1401:
        /*00bc*/ 	.byte	0x02, 0x4a
	.zero		1
	.zero		1


	//----- nvinfo : EIATTR_EXIT_INSTR_OFFSETS
	.align		4
        /*00c0*/ 	.byte	0x04, 0x1c
        /*00c2*/ 	.short	(.L_1403 - .L_1402)


	//   ....[0]....
.L_1402:
        /*00c4*/ 	.word	0x00000070


	//   ....[1]....
        /*00c8*/ 	.word	0x00002fc0


	//----- nvinfo : EIATTR_MAX_THREADS
	.align		4
.L_1403:
        /*00cc*/ 	.byte	0x04, 0x05
        /*00ce*/ 	.short	(.L_1405 - .L_1404)
.L_1404:
        /*00d0*/ 	.word	0x00000180
        /*00d4*/ 	.word	0x00000001
        /*00d8*/ 	.word	0x00000001


	//----- nvinfo : EIATTR_CRS_STACK_SIZE
	.align		4
.L_1405:
        /*00dc*/ 	.byte	0x04, 0x1e
        /*00de*/ 	.short	(.L_1407 - .L_1406)
.L_1406:
        /*00e0*/ 	.word	0x00000000


	//----- nvinfo : EIATTR_CBANK_PARAM_SIZE
	.align		4
.L_1407:
        /*00e4*/ 	.byte	0x03, 0x19
        /*00e6*/ 	.short	0x00a0


	//----- nvinfo : EIATTR_PARAM_CBANK
	.align		4
        /*00e8*/ 	.byte	0x04, 0x0a
        /*00ea*/ 	.short	(.L_1409 - .L_1408)
	.align		4
.L_1408:
        /*00ec*/ 	.word	index@(.nv.constant0._Z35group_norm_nhwc_fwd_one_pass_kernelI11Bf16IOFp16WLi256ELi12ELi384EEv26Group_norm_nhwc_fwd_params)
        /*00f0*/ 	.short	0x0380
        /*00f2*/ 	.short	0x00a0


	//----- nvinfo : EIATTR_SW_WAR
	.align		4
.L_1409:
        /*00f4*/ 	.byte	0x04, 0x36
        /*00f6*/ 	.short	(.L_1411 - .L_1410)
.L_1410:
        /*00f8*/ 	.word	0x00000008
.L_1411:


//--------------------- .nv.info._Z35group_norm_nhwc_fwd_one_pass_kernelI11Bf16IOFp16WLi512ELi12ELi384EEv26Group_norm_nhwc_fwd_params --------------------------
	.section	.nv.info._Z35group_norm_nhwc_fwd_one_pass_kernelI11Bf16IOFp16WLi512ELi12ELi384EEv26Group_norm_nhwc_fwd_params,"",@"SHT_CUDA_INFO"
	.sectionflags	@""
	.align	4


	//----- nvinfo : EIATTR_CUDA_API_VERSION
	.align		4
        /*0000*/ 	.byte	0x04, 0x37
        /*0002*/ 	.short	(.L_1413 - .L_1412)
.L_1412:
        /*0004*/ 	.word	0x00000082


	//----- nvinfo : EIATTR_KPARAM_INFO
	.align		4
.L_1413:
        /*0008*/ 	.byte	0x04, 0x17
        /*000a*/ 	.short	(.L_1415 - .L_1414)
.L_1414:
        /*000c*/ 	.word	0x00000000
        /*0010*/ 	.short	0x0000
        /*0012*/ 	.short	0x0000
        /*0014*/ 	.byte	0x00, 0xf0, 0x81, 0x02


	//----- nvinfo : EIATTR_SPARSE_MMA_MASK
	.align		4
.L_1415:
        /*0018*/ 	.byte	0x03, 0x50
        /*001a*/ 	.short	0x0000


	//----- nvinfo : EIATTR_MAXREG_COUNT
	.align		4
        /*001c*/ 	.byte	0x03, 0x1b
        /*001e*/ 	.short	0x00a8


	//----- nvinfo : EIATTR_NUM_BARRIERS
	.align		4
        /*0020*/ 	.byte	0x02, 0x4c
        /*0022*/ 	.byte	0x01
	.zero		1


	//----- nvinfo : EIATTR_MERCURY_ISA_VERSION
	.align		4
        /*0024*/ 	.byte	0x03, 0x5f
        /*0026*/ 	.short	0x0101


	//----- nvinfo : EIATTR_INT_WARP_WIDE_INSTR_OFFSETS
	.align		4
        /*0028*/ 	.byte	0x04, 0x31
        /*002a*/ 	.short	(.L_1417 - .L_1416)


	//   ....[0]....
.L_1416:
        /*002c*/ 	.word	0x000018c0


	//   ....[1]....
        /*0030*/ 	.word	0x00001940


	//   ....[2]....
        /*0034*/ 	.word	0x000019e0


	//   ....[3]....
        /*0038*/ 	.word	0x00001a80


	//   ....[4]....
        /*003c*/ 	.word	0x00001b20


	//   ....[5]....
        /*0040*/ 	.word	0x00001bc0


	//   ....[6]....
        /*0044*/ 	.word	0x00001c60


	//   ....[7]....
        /*0048*/ 	.word	0x00001d00


	//   ....[8]....
        /*004c*/ 	.word	0x00001f10


	//   ....[9]....
        /*0050*/ 	.word	0x00001f70


	//   ....[10]....
        /*0054*/ 	.word	0x00002010


	//   ....[11]....
        /*0058*/ 	.word	0x000020b0


	//   ....[12]....
        /*005c*/ 	.word	0x00002230


	//   ....[13]....
        /*0060*/ 	.word	0x00002260


	//----- nvinfo : EIATTR_COOP_GROUP_MASK_REGIDS
	.align		4
.L_1417:
        /*0064*/ 	.byte	0x04, 0x29
        /*0066*/ 	.short	(.L_1419 - .L_1418)


	//   ....[0]....
.L_1418:
        /*0068*/ 	.word	0xffffffff


	//   ....[1]....
        /*006c*/ 	.word	0xffffffff


	//   ....[2]....
        /*0070*/ 	.word	0xffffffff


	//   ....[3]....
        /*0074*/ 	.word	0xffffffff


	//   ....[4]....
        /*0078*/ 	.word	0xffffffff


	//   ....[5]....
        /*007c*/ 	.word	0xffffffff


	//   ....[6]....
        /*0080*/ 	.word	0xffffffff


	//   ....[7]....
        /*0084*/ 	.word	0xffffffff


	//   ....[8]....
        /*0088*/ 	.word	0xffffffff


	//   ....[9]....
        /*008c*/ 	.word	0xffffffff


	//----- nvinfo : EIATTR_COOP_GROUP_INSTR_OFFSETS
	.align		4
.L_1419:
        /*0090*/ 	.byte	0x04, 0x28
        /*0092*/ 	.short	(.L_1421 - .L_1420)


	//   ....[0]....
.L_1420:
        /*0094*/ 	.word	0x000010e0


	//   ....[1]....
        /*0098*/ 	.word	0x000010f0


	//   ....[2]....
        /*009c*/ 	.word	0x00001120


	//   ....[3]....
        /*00a0*/ 	.word	0x00001130


	//   ....[4]....
        /*00a4*/ 	.word	0x00001170


	//   ....[5]....
        /*00a8*/ 	.word	0x00001180


	//   ....[6]....
        /*00ac*/ 	.word	0x000011c0


	//   ....[7]....
        /*00b0*/ 	.word	0x000011d0


	//   ....[8]....
        /*00b4*/ 	.word	0x00001250


	//   ....[9]....
        /*00b8*/ 	.word	0x00001260


	//----- nvinfo : EIATTR_VRC_CTA_INIT_COUNT
	.align		4
.L_1421:
        /*00bc*/ 	.byte	0x02, 0x4a
	.zero		1
	.zero		1


	//----- nvinfo : EIATTR_EXIT_INSTR_OFFSETS
	.align		4
        /*00c0*/ 	.byte	0x04, 0x1c
        /*00c2*/ 	.short	(.L_1423 - .L_1422)


	//   ....[0]....
.L_1422:
        /*00c4*/ 	.word	0x00000070


	//   ....[1]....
        /*00c8*/ 	.word	0x000044c0


	//----- nvinfo : EIATTR_MAX_THREADS
	.align		4
.L_1423:
        /*00cc*/ 	.byte	0x04, 0x05
        /*00ce*/ 	.short	(.L_1425 - .L_1424)
.L_1424:
        /*00d0*/ 	.word	0x00000180
        /*00d4*/ 	.word	0x00000001
        /*00d8*/ 	.word	0x00000001


	//----- nvinfo : EIATTR_CRS_STACK_SIZE
	.align		4
.L_1425:
        /*00dc*/ 	.byte	0x04, 0x1e
        /*00de*/ 	.short	(.L_1427 - .L_1426)
.L_1426:
        /*00e0*/ 	.word	0x00000000


	//----- nvinfo : EIATTR_CBANK_PARAM_SIZE
	.align		4
.L_1427:
        /*00e4*/ 	.byte	0x03, 0x19
        /*00e6*/ 	.short	0x00a0


	//----- nvinfo : EIATTR_PARAM_CBANK
	.align		4
        /*00e8*/ 	.byte	0x04, 0x0a
        /*00ea*/ 	.short	(.L_1429 - .L_1428)
	.align		4
.L_1428:
        /*00ec*/ 	.word	index@(.nv.constant0._Z35group_norm_nhwc_fwd_one_pass_kernelI11Bf16IOFp16WLi512ELi12ELi384EEv26Group_norm_nhwc_fwd_params)
        /*00f0*/ 	.short	0x0380
        /*00f2*/ 	.short	0x00a0


	//----- nvinfo : EIATTR_SW_WAR
	.align		4
.L_1429:
        /*00f4*/ 	.byte	0x04, 0x36
        /*00f6*/ 	.short	(.L_1431 - .L_1430)
.L_1430:
        /*00f8*/ 	.word	0x00000008
.L_1431:


//--------------------- .nv.info._Z35group_norm_nhwc_fwd_one_pass_kernelI11Fp16IOFp32WLi64ELi12ELi384EEv26Group_norm_nhwc_fwd_params --------------------------
	.section	.nv.info._Z35group_norm_nhwc_fwd_one_pass_kernelI11Fp16IOFp32WLi64ELi12ELi384EEv26Group_norm_nhwc_fwd_params,"",@"SHT_CUDA_INFO"
	.sectionflags	@""
	.align	4


	//----- nvinfo : EIATTR_CUDA_API_VERSION
	.align		4
        /*0000*/ 	.byte	0x04, 0x37
        /*0002*/ 	.short	(.L_1433 - .L_1432)
.L_1432:
        /*0004*/ 	.word	0x00000082


	//----- nvinfo : EIATTR_KPARAM_INFO
	.align		4
.L_1433:
        /*0008*/ 	.byte	0x04, 0x17
        /*000a*/ 	.short	(.L_1435 - .L_1434)
.L_1434:
        /*000c*/ 	.word	0x00000000
        /*0010*/ 	.short	0x0000
        /*0012*/ 	.short	0x0000
        /*0014*/ 	.byte	0x00, 0xf0, 0x81, 0x02


	//----- nvinfo : EIATTR_SPARSE_MMA_MASK
	.align		4
.L_1435:
        /*0018*/ 	.byte	0x03, 0x50
        /*001a*/ 	.short	0x0000


	//----- nvinfo : EIATTR_MAXREG_COUNT
	.align		4
        /*001c*/ 	.byte	0x03, 0x1b
        /*001e*/ 	.short	0x00a8


	//----- nvinfo : EIATTR_NUM_BARRIERS
	.align		4
        /*0020*/ 	.byte	0x02, 0x4c
        /*0022*/ 	.byte	0x01
	.zero		1


	//----- nvinfo : EIATTR_MERCURY_ISA_VERSION
	.align		4
        /*0024*/ 	.byte	0x03, 0x5f
        /*0026*/ 	.short	0x0101


	//----- nvinfo : EIATTR_INT_WARP_WIDE_INSTR_OFFSETS
	.align		4
        /*0028*/ 	.byte	0x04, 0x31
        /*002a*/ 	.short	(.L_1437 - .L_1436)


	//   ....[0]....
.L_1436:
        /*002c*/ 	.word	0x00000e50


	//   ....[1]....
        /*0030*/ 	.word	0x00000e90


	//   ....[2]....
        /*0034*/ 	.word	0x00000ed0


	//   ....[3]....
        /*0038*/ 	.word	0x00000ee0


	//   ....[4]....
        /*003c*/ 	.word	0x000010b0


	//   ....[5]....
        /*0040*/ 	.word	0x00001110


	//   ....[6]....
        /*0044*/ 	.word	0x00001150


	//   ....[7]....
        /*0048*/ 	.word	0x00001160


	//   ....[8]....
        /*004c*/ 	.word	0x00001420


	//   ....[9]....
        /*0050*/ 	.word	0x00001500


	//   ....[10]....
        /*0054*/ 	.word	0x00001510


	//   ....[11]....
        /*0058*/ 	.word	0x000015f0


	//   ....[12]....
        /*005c*/ 	.word	0x00001760


	//   ....[13]....
        /*0060*/ 	.word	0x00001780


	//----- nvinfo : EIATTR_COOP_GROUP_MASK_REGIDS
	.align		4
.L_1437:
        /*0064*/ 	.byte	0x04, 0x29
        /*0066*/ 	.short	(.L_1439 - .L_1438)


	//   ....[0]....
.L_1438:
        /*0068*/ 	.word	0xffffffff


	//   ....[1]....
        /*006c*/ 	.word	0xffffffff


	//   ....[2]....
        /*0070*/ 	.word	0xffffffff


	//   ....[3]....
        /*0074*/ 	.word	0xffffffff


	//   ....[4]....
        /*0078*/ 	.word	0xffffffff


	//   ....[5]....
        /*007c*/ 	.word	0xffffffff


	//   ....[6]....
        /*0080*/ 	.word	0xffffffff


	//   ....[7]....
        /*0084*/ 	.word	0xffffffff


	//   ....[8]....
        /*0088*/ 	.word	0xffffffff


	//   ....[9]....
        /*008c*/ 	.word	0xffffffff


	//----- nvinfo : EIATTR_COOP_GROUP_INSTR_OFFSETS
	.align		4
.L_1439:
        /*0090*/ 	.byte	0x04, 0x28
        /*0092*/ 	.short	(.L_1441 - .L_1440)


	//   ....[0]....
.L_1440:
        /*0094*/ 	.word	0x00000620


	//   ....[1]....
        /*0098*/ 	.word	0x00000630


	//   ....[2]....
        /*009c*/ 	.word	0x00000660


	//   ....[3]....
        /*00a0*/ 	.word	0x00000680


	//   ....[4]....
        /*00a4*/ 	.word	0x000006b0


	//   ....[5]....
        /*00a8*/ 	.word	0x000006d0


	//   ....[6]....
        /*00ac*/ 	.word	0x00000700


	//   ....[7]....
        /*00b0*/ 	.word	0x00000720


	//   ....[8]....
        /*00b4*/ 	.word	0x00000770


	//   ....[9]....
        /*00b8*/ 	.word	0x00000780


	//----- nvinfo : EIATTR_VRC_CTA_INIT_COUNT
	.align		4
.L_1441:
        /*00bc*/ 	.byte	0x02, 0x4a
	.zero		1
	.zero		1


	//----- nvinfo : EIATTR_EXIT_INSTR_OFFSETS
	.align		4
        /*00c0*/ 	.byte	0x04, 0x1c
        /*00c2*/ 	.short	(.L_1443 - .L_1442)


	//   ....[0]....
.L_1442:
        /*00c4*/ 	.word	0x00000070


	//   ....[1]....
        /*00c8*/ 	.word	0x00001d80


	//----- nvinfo : EIATTR_MAX_THREADS
	.align		4
.L_1443:
        /*00cc*/ 	.byte	0x04, 0x05
        /*00ce*/ 	.short	(.L_1445 - .L_1444)
.L_1444:
        /*00d0*/ 	.word	0x00000180
        /*00d4*/ 	.word	0x00000001
        /*00d8*/ 	.word	0x00000001


	//----- nvinfo : EIATTR_CRS_STACK_SIZE
	.align		4
.L_1445:
        /*00dc*/ 	.byte	0x04, 0x1e
        /*00de*/ 	.short	(.L_1447 - .L_1446)
.L_1446:
        /*00e0*/ 	.word	0x00000000


	//----- nvinfo : EIATTR_CBANK_PARAM_SIZE
	.align		4
.L_1447:
        /*00e4*/ 	.byte	0x03, 0x19
        /*00e6*/ 	.short	0x00a0


	//----- nvinfo : EIATTR_PARAM_CBANK
	.align		4
        /*00e8*/ 	.byte	0x04, 0x0a
        /*00ea*/ 	.short	(.L_1449 - .L_1448)
	.align		4
.L_1448:
        /*00ec*/ 	.word	index@(.nv.constant0._Z35group_norm_nhwc_fwd_one_pass_kernelI11Fp16IOFp32WLi64ELi12ELi384EEv26Group_norm_nhwc_fwd_params)
        /*00f0*/ 	.short	0x0380
        /*00f2*/ 	.short	0x00a0


	//----- nvinfo : EIATTR_SW_WAR
	.align		4
.L_1449:
        /*00f4*/ 	.byte	0x04, 0x36
        /*00f6*/ 	.short	(.L_1451 - .L_1450)
.L_1450:
        /*00f8*/ 	.word	0x00000008
.L_1451:


//--------------------- .nv.info._Z35group_norm_nhwc_fwd_one_pass_kernelI11Fp16IOFp32WLi128ELi12ELi384EEv26Group_norm_nhwc_fwd_params --------------------------
	.section	.nv.info._Z35group_norm_nhwc_fwd_one_pass_kernelI11Fp16IOFp32WLi128ELi12ELi384EEv26Group_norm_nhwc_fwd_params,"",@"SHT_CUDA_INFO"
	.sectionflags	@""
	.align	4


	//----- nvinfo : EIATTR_CUDA_API_VERSION
	.align		4
        /*0000*/ 	.byte	0x04, 0x37
        /*0002*/ 	.short	(.L_1453 - .L_1452)
.L_1452:
        /*0004*/ 	.word	0x00000082


	//----- nvinfo : EIATTR_KPARAM_INFO
	.align		4
.L_1453:
        /*0008*/ 	.byte	0x04, 0x17
        /*000a*/ 	.short	(.L_1455 - .L_1454)
.L_1454:
        /*000c*/ 	.word	0x00000000
        /*0010*/ 	.short	0x0000
        /*0012*/ 	.short	0x0000
        /*0014*/ 	.byte	0x00, 0xf0, 0x81, 0x02


	//----- nvinfo : EIATTR_SPARSE_MMA_MASK
	.align		4
.L_1455:
        /*0018*/ 	.byte	0x03, 0x50
        /*001a*/ 	.short	0x0000


	//----- nvinfo : EIATTR_MAXREG_COUNT
	.align		4
        /*001c*/ 	.byte	0x03, 0x1b
        /*001e*/ 	.short	0x00a8


	//----- nvinfo : EIATTR_NUM_BARRIERS
	.align		4
        /*0020*/ 	.byte	0x02, 0x4c
        /*0022*/ 	.byte	0x01
	.zero		1


	//----- nvinfo : EIATTR_MERCURY_ISA_VERSION
	.align		4
        /*0024*/ 	.byte	0x03, 0x5f
        /*0026*/ 	.short	0x0101


	//----- nvinfo : EIATTR_INT_WARP_WIDE_INSTR_OFFSETS
	.align		4
        /*0028*/ 	.byte	0x04, 0x31
        /*002a*/ 	.short	(.L_1457 - .L_1456)


	//   ....[0]....
.L_1456:
        /*002c*/ 	.word	0x00000fe0


	//   ....[1]....
        /*0030*/ 	.word	0x00001010


	//   ....[2]....
        /*0034*/ 	.word	0x00001020


	//   ....[3]....
        /*0038*/ 	.word	0x00001070


	//   ....[4]....
        /*003c*/ 	.word	0x00001230


	//   ....[5]....
        /*0040*/ 	.word	0x00001290


	//   ....[6]....
        /*0044*/ 	.word	0x000012d0


	//   ....[7]....
        /*0048*/ 	.word	0x000012e0


	//   ....[8]....
        /*004c*/ 	.word	0x00001590


	//   ....[9]....
        /*0050*/ 	.word	0x00001670


	//   ....[10]....
        /*0054*/ 	.word	0x00001680


	//   ....[11]....
        /*0058*/ 	.word	0x00001760


	//   ....[12]....
        /*005c*/ 	.word	0x000018d0


	//   ....[13]....
        /*0060*/ 	.word	0x000018f0


	//----- nvinfo : EIATTR_COOP_GROUP_MASK_REGIDS
	.align		4
.L_1457:
        /*0064*/ 	.byte	0x04, 0x29
        /*0066*/ 	.short	(.L_1459 - .L_1458)


	//   ....[0]....
.L_1458:
        /*0068*/ 	.word	0xffffffff


	//   ....[1]....
        /*006c*/ 	.word	0xffffffff


	//   ....[2]....
        /*0070*/ 	.word	0xffffffff


	//   ....[3]....
        /*0074*/ 	.word	0xffffffff


	//   ....[4]....
        /*0078*/ 	.word	0xffffffff


	//   ....[5]....
        /*007c*/ 	.word	0xffffffff


	//   ....[6]....
        /*0080*/ 	.word	0xffffffff


	//   ....[7]....
        /*0084*/ 	.word	0xffffffff


	//   ....[8]....
        /*0088*/ 	.word	0xffffffff


	//   ....[9]....
        /*008c*/ 	.word	0xffffffff


	//----- nvinfo : EIATTR_COOP_GROUP_INSTR_OFFSETS
	.align		4
.L_1459:
        /*0090*/ 	.byte	0x04, 0x28
        /*0092*/ 	.short	(.L_1461 - .L_1460)


	//   ....[0]....
.L_1460:
        /*0094*/ 	.word	0x000007a0


	//   ....[1]....
        /*0098*/ 	.word	0x000007b0


	//   ....[2]....
        /*009c*/ 	.word	0x000007e0


	//   ....[3]....
        /*00a0*/ 	.word	0x00000800


	//   ....[4]....
        /*00a4*/ 	.word	0x00000830


	//   ....[5]....
        /*00a8*/ 	.word	0x00000850


	//   ....[6]....
        /*00ac*/ 	.word	0x00000880


	//   ....[7]....
        /*00b0*/ 	.word	0x000008a0


	//   ....[8]....
        /*00b4*/ 	.word	0x000008f0


	//   ....[9]....
        /*00b8*/ 	.word	0x00000900


	//----- nvinfo : EIATTR_VRC_CTA_INIT_COUNT
	.align		4
.L_1461:
        /*00bc*/ 	.byte	0x02, 0x4a
	.zero		1
	.zero		1


	//----- nvinfo : EIATTR_EXIT_INSTR_OFFSETS
	.align		4
        /*00c0*/ 	.byte	0x04, 0x1c
        /*00c2*/ 	.short	(.L_1463 - .L_1462)


	//   ....[0]....
.L_1462:
        /*00c4*/ 	.word	0x00000070


	//   ....[1]....
        /*00c8*/ 	.word	0x000024c0


	//----- nvinfo : EIATTR_MAX_THREADS
	.align		4
.L_1463:
        /*00cc*/ 	.byte	0x04, 0x05
        /*00ce*/ 	.short	(.L_1465 - .L_1464)
.L_1464:
        /*00d0*/ 	.word	0x00000180
        /*00d4*/ 	.word	0x00000001
        /*00d8*/ 	.word	0x00000001


	//----- nvinfo : EIATTR_CRS_STACK_SIZE
	.align		4
.L_1465:
        /*00dc*/ 	.byte	0x04, 0x1e
        /*00de*/ 	.short	(.L_1467 - .L_1466)
.L_1466:
        /*00e0*/ 	.word	0x00000000


	//----- nvinfo : EIATTR_CBANK_PARAM_SIZE
	.align		4
.L_1467:
        /*00e4*/ 	.byte	0x03, 0x19
        /*00e6*/ 	.short	0x00a0


	//----- nvinfo : EIATTR_PARAM_CBANK
	.align		4
        /*00e8*/ 	.byte	0x04, 0x0a
        /*00ea*/ 	.short	(.L_1469 - .L_1468)
	.align		4
.L_1468:
        /*00ec*/ 	.word	index@(.nv.constant0._Z35group_norm_nhwc_fwd_one_pass_kernelI11Fp16IOFp32WLi128ELi12ELi384EEv26Group_norm_nhwc_fwd_params)
        /*00f0*/ 	.short	0x0380
        /*00f2*/ 	.short	0x00a0


	//----- nvinfo : EIATTR_SW_WAR
	.align		4
.L_1469:
        /*00f4*/ 	.byte	0x04, 0x36
        /*00f6*/ 	.short	(.L_1471 - .L_1470)
.L_1470:
        /*00f8*/ 	.word	0x00000008
.L_1471:


//--------------------- .nv.info._Z35group_norm_nhwc_fwd_one_pass_kernelI11Fp16IOFp32WLi256ELi12ELi384EEv26Group_norm_nhwc_fwd_params --------------------------
	.section	.nv.info._Z35group_norm_nhwc_fwd_one_pass_kernelI11Fp16IOFp32WLi256ELi12ELi384EEv26Group_norm_nhwc_fwd_params,"",@"SHT_CUDA_INFO"
	.sectionflags	@""
	.align	4


	//----- nvinfo : EIATTR_CUDA_API_VERSION
	.align		4
        /*0000*/ 	.byte	0x04, 0x37
        /*0002*/ 	.short	(.L_1473 - .L_1472)
.L_1472:
        /*0004*/ 	.word	0x00000082


	//----- nvinfo : EIATTR_KPARAM_INFO
	.align		4
.L_1473:
        /*0008*/ 	.byte	0x04, 0x17
        /*000a*/ 	.short	(.L_1475 - .L_1474)
.L_1474:
        /*000c*/ 	.word	0x00000000
        /*0010*/ 	.short	0x0000
        /*0012*/ 	.short	0x0000
        /*0014*/ 	.byte	0x00, 0xf0, 0x81, 0x02


	//----- nvinfo : EIATTR_SPARSE_MMA_MASK
	.align		4
.L_1475:
        /*0018*/ 	.byte	0x03, 0x50
        /*001a*/ 	.short	0x0000


	//----- nvinfo : EIATTR_MAXREG_COUNT
	.align		4
        /*001c*/ 	.byte	0x03, 0x1b
        /*001e*/ 	.short	0x00a8


	//----- nvinfo : EIATTR_NUM_BARRIERS
	.align		4
        /*0020*/ 	.byte	0x02, 0x4c
        /*0022*/ 	.byte	0x01
	.zero		1


	//----- nvinfo : EIATTR_MERCURY_ISA_VERSION
	.align		4
        /*0024*/ 	.byte	0x03, 0x5f
        /*0026*/ 	.short	0x0101


	//----- nvinfo : EIATTR_INT_WARP_WIDE_INSTR_OFFSETS
	.align		4
        /*0028*/ 	.byte	0x04, 0x31
        /*002a*/ 	.short	(.L_1477 - .L_1476)


	//   ....[0]....
.L_1476:
        /*002c*/ 	.word	0x00001280


	//   ....[1]....
        /*0030*/ 	.word	0x000012f0


	//   ....[2]....
        /*0034*/ 	.word	0x00001300


	//   ....[3]....
        /*0038*/ 	.word	0x00001330


	//   ....[4]....
        /*003c*/ 	.word	0x000014f0


	//   ....[5]....
        /*0040*/ 	.word	0x00001550


	//   ....[6]....
        /*0044*/ 	.word	0x00001580


	//   ....[7]....
        /*0048*/ 	.word	0x000015a0


	//   ....[8]....
        /*004c*/ 	.word	0x000018d0


	//   ....[9]....
        /*0050*/ 	.word	0x000018f0


	//   ....[10]....
        /*0054*/ 	.word	0x00001900


	//   ....[11]....
        /*0058*/ 	.word	0x00001930


	//   ....[12]....
        /*005c*/ 	.word	0x00001b90


	//   ....[13]....
        /*0060*/ 	.word	0x00001bb0


	//----- nvinfo : EIATTR_COOP_GROUP_MASK_REGIDS
	.align		4
.L_1477:
        /*0064*/ 	.byte	0x04, 0x29
        /*0066*/ 	.short	(.L_1479 - .L_1478)


	//   ....[0]....
.L_1478:
        /*0068*/ 	.word	0xffffffff


	//   ....[1]....
        /*006c*/ 	.word	0xffffffff


	//   ....[2]....
        /*0070*/ 	.word	0xffffffff


	//   ....[3]....
        /*0074*/ 	.word	0xffffffff


	//   ....[4]....
        /*0078*/ 	.word	0xffffffff


	//   ....[5]....
        /*007c*/ 	.word	0xffffffff


	//   ....[6]....
        /*0080*/ 	.word	0xffffffff


	//   ....[7]....
        /*0084*/ 	.word	0xffffffff


	//   ....[8]....
        /*0088*/ 	.word	0xffffffff


	//   ....[9]....
        /*008c*/ 	.word	0xffffffff


	//----- nvinfo : EIATTR_COOP_GROUP_INSTR_OFFSETS
	.align		4
.L_1479:
        /*0090*/ 	.byte	0x04, 0x28
        /*0092*/ 	.short	(.L_1481 - .L_1480)


	//   ....[0]....
.L_1480:
        /*0094*/ 	.word	0x00000a60


	//   ....[1]....
        /*0098*/ 	.word	0x00000a70


	//   ....[2]....
        /*009c*/ 	.word	0x00000aa0


	//   ....[3]....
        /*00a0*/ 	.word	0x00000ab0


	//   ....[4]....
        /*00a4*/ 	.word	0x00000af0


	//   ....[5]....
        /*00a8*/ 	.word	0x00000b00


	//   ....[6]....
        /*00ac*/ 	.word	0x00000b40


	//   ....[7]....
        /*00b0*/ 	.word	0x00000b50


	//   ....[8]....
        /*00b4*/ 	.word	0x00000bb0


	//   ....[9]....
        /*00b8*/ 	.word	0x00000bc0


	//----- nvinfo : EIATTR_VRC_CTA_INIT_COUNT
	.align		4
.L_1481:
        /*00bc*/ 	.byte	0x02, 0x4a
	.zero		1
	.zero		1


	//----- nvinfo : EIATTR_EXIT_INSTR_OFFSETS
	.align		4
        /*00c0*/ 	.byte	0x04, 0x1c
        /*00c2*/ 	.short	(.L_1483 - .L_1482)


	//   ....[0]....
.L_1482:
        /*00c4*/ 	.word	0x00000070


	//   ....[1]....
        /*00c8*/ 	.word	0x00002f30


	//----- nvinfo : EIATTR_MAX_THREADS
	.align		4
.L_1483:
        /*00cc*/ 	.byte	0x04, 0x05
        /*00ce*/ 	.short	(.L_1485 - .L_1484)
.L_1484:
        /*00d0*/ 	.word	0x00000180
        /*00d4*/ 	.word	0x00000001
        /*00d8*/ 	.word	0x00000001


	//----- nvinfo : EIATTR_CRS_STACK_SIZE
	.align		4
.L_1485:
        /*00dc*/ 	.byte	0x04, 0x1e
        /*00de*/ 	.short	(.L_1487 - .L_1486)
.L_1486:
        /*00e0*/ 	.word	0x00000000


	//----- nvinfo : EIATTR_CBANK_PARAM_SIZE
	.align		4
.L_1487:
        /*00e4*/ 	.byte	0x03, 0x19
        /*00e6*/ 	.short	0x00a0


	//----- nvinfo : EIATTR_PARAM_CBANK
	.align		4
        /*00e8*/ 	.byte	0x04, 0x0a
        /*00ea*/ 	.short	(.L_1489 - .L_1488)
	.align		4
.L_1488:
        /*00ec*/ 	.word	index@(.nv.constant0._Z35group_norm_nhwc_fwd_one_pass_kernelI11Fp16IOFp32WLi256ELi12ELi384EEv26Group_norm_nhwc_fwd_params)
        /*00f0*/ 	.short	0x0380
        /*00f2*/ 	.short	0x00a0


	//----- nvinfo : EIATTR_SW_WAR
	.align		4
.L_1489:
        /*00f4*/ 	.byte	0x04, 0x36
        /*00f6*/ 	.short	(.L_1491 - .L_1490)
.L_1490:
        /*00f8*/ 	.word	0x00000008
.L_1491:


//--------------------- .nv.info._Z35group_norm_nhwc_fwd_one_pass_kernelI11Fp16IOFp32WLi512ELi12ELi384EEv26Group_norm_nhwc_fwd_params --------------------------
	.section	.nv.info._Z35group_norm_nhwc_fwd_one_pass_kernelI11Fp16IOFp32WLi512ELi12ELi384EEv26Group_norm_nhwc_fwd_params,"",@"SHT_CUDA_INFO"
	.sectionflags	@""
	.align	4


	//----- nvinfo : EIATTR_CUDA_API_VERSION
	.align		4
        /*0000*/ 	.byte	0x04, 0x37
        /*0002*/ 	.short	(.L_1493 - .L_1492)
.L_1492:
        /*0004*/ 	.word	0x00000082


	//----- nvinfo : EIATTR_KPARAM_INFO
	.align		4
.L_1493:
        /*0008*/ 	.byte	0x04, 0x17
        /*000a*/ 	.short	(.L_1495 - .L_1494)
.L_1494:
        /*000c*/ 	.word	0x00000000
        /*0010*/ 	.short	0x0000
        /*0012*/ 	.short	0x0000
        /*0014*/ 	.byte	0x00, 0xf0, 0x81, 0x02


	//----- nvinfo : EIATTR_SPARSE_MMA_MASK
	.align		4
.L_1495:
        /*0018*/ 	.byte	0x03, 0x50
        /*001a*/ 	.short	0x0000


	//----- nvinfo : EIATTR_MAXREG_COUNT
	.align		4
        /*001c*/ 	.byte	0x03, 0x1b
        /*001e*/ 	.short	0x00a8


	//----- nvinfo : EIATTR_NUM_BARRIERS
	.align		4
        /*0020*/ 	.byte	0x02, 0x4c
        /*0022*/ 	.byte	0x01
	.zero		1


	//----- nvinfo : EIATTR_MERCURY_ISA_VERSION
	.align		4
        /*0024*/ 	.byte	0x03, 0x5f
        /*0026*/ 	.short	0x0101


	//----- nvinfo : EIATTR_INT_WARP_WIDE_INSTR_OFFSETS
	.align		4
        /*0028*/ 	.byte	0x04, 0x31
        /*002a*/ 	.short	(.L_1497 - .L_1496)


	//   ....[0]....
.L_1496:
        /*002c*/ 	.word	0x00001850


	//   ....[1]....
        /*0030*/ 	.word	0x000018d0


	//   ....[2]....
        /*0034*/ 	.word	0x00001970


	//   ....[3]....
        /*0038*/ 	.word	0x00001a10


	//   ....[4]....
        /*003c*/ 	.word	0x00001ab0


	//   ....[5]....
        /*0040*/ 	.word	0x00001b50


	//   ....[6]....
        /*0044*/ 	.word	0x00001bf0


	//   ....[7]....
        /*0048*/ 	.word	0x00001c90


	//   ....[8]....
        /*004c*/ 	.word	0x00001ea0


	//   ....[9]....
        /*0050*/ 	.word	0x00001f00


	//   ....[10]....
        /*0054*/ 	.word	0x00001fa0


	//   ....[11]....
        /*0058*/ 	.word	0x00002040


	//   ....[12]....
        /*005c*/ 	.word	0x000021c0


	//   ....[13]....
        /*0060*/ 	.word	0x000021f0


	//----- nvinfo : EIATTR_COOP_GROUP_MASK_REGIDS
	.align		4
.L_1497:
        /*0064*/ 	.byte	0x04, 0x29
        /*0066*/ 	.short	(.L_1499 - .L_1498)


	//   ....[0]....
.L_1498:
        /*0068*/ 	.word	0xffffffff


	//   ....[1]....
        /*006c*/ 	.word	0xffffffff


	//   ....[2]....
        /*0070*/ 	.word	0xffffffff


	//   ....[3]....
        /*0074*/ 	.word	0xffffffff


	//   ....[4]....
        /*0078*/ 	.word	0xffffffff


	//   ....[5]....
        /*007c*/ 	.word	0xffffffff


	//   ....[6]....
        /*0080*/ 	.word	0xffffffff


	//   ....[7]....
        /*0084*/ 	.word	0xffffffff


	//   ....[8]....
        /*0088*/ 	.word	0xffffffff


	//   ....[9]....
        /*008c*/ 	.word	0xffffffff


	//----- nvinfo : EIATTR_COOP_GROUP_INSTR_OFFSETS
	.align		4
.L_1499:
        /*0090*/ 	.byte	0x04, 0x28
        /*0092*/ 	.short	(.L_1501 - .L_1500)


	//   ....[0]....
.L_1500:
        /*0094*/ 	.word	0x00001070


	//   ....[1]....
        /*0098*/ 	.word	0x00001080


	//   ....[2]....
        /*009c*/ 	.word	0x000010b0


	//   ....[3]....
        /*00a0*/ 	.word	0x000010c0


	//   ....[4]....
        /*00a4*/ 	.word	0x00001100


	//   ....[5]....
        /*00a8*/ 	.word	0x00001110


	//   ....[6]....
        /*00ac*/ 	.word	0x00001150


	//   ....[7]....
        /*00b0*/ 	.word	0x00001160


	//   ....[8]....
        /*00b4*/ 	.word	0x000011e0


	//   ....[9]....
        /*00b8*/ 	.word	0x000011f0


	//----- nvinfo : EIATTR_VRC_CTA_INIT_COUNT
	.align		4
.L_1501:
        /*00bc*/ 	.byte	0x02, 0x4a
	.zero		1
	.zero		1


	//----- nvinfo : EIATTR_EXIT_INSTR_OFFSETS
	.align		4
        /*00c0*/ 	.byte	0x04, 0x1c
        /*00c2*/ 	.short	(.L_1503 - .L_1502)


	//   ....[0]....
.L_1502:
        /*00c4*/ 	.word	0x00000070


	//   ....[1]....
        /*00c8*/ 	.word	0x000043f0


	//----- nvinfo : EIATTR_MAX_THREADS
	.align		4
.L_1503:
        /*00cc*/ 	.byte	0x04, 0x05
        /*00ce*/ 	.short	(.L_1505 - .L_1504)
.L_1504:
        /*00d0*/ 	.word	0x00000180
        /*00d4*/ 	.word	0x00000001
        /*00d8*/ 	.word	0x00000001


	//----- nvinfo : EIATTR_CRS_STACK_SIZE
	.align		4
.L_1505:
        /*00dc*/ 	.byte	0x04, 0x1e
        /*00de*/ 	.short	(.L_1507 - .L_1506)
.L_1506:
        /*00e0*/ 	.word	0x00000000


	//----- nvinfo : EIATTR_CBANK_PARAM_SIZE
	.align		4
.L_1507:
        /*00e4*/ 	.byte	0x03, 0x19
        /*00e6*/ 	.short	0x00a0


	//----- nvinfo : EIATTR_PARAM_CBANK
	.align		4
        /*00e8*/ 	.byte	0x04, 0x0a
        /*00ea*/ 	.short	(.L_1509 - .L_1508)
	.align		4
.L_1508:
        /*00ec*/ 	.word	index@(.nv.constant0._Z35group_norm_nhwc_fwd_one_pass_kernelI11Fp16IOFp32WLi512ELi12ELi384EEv26Group_norm_nhwc_fwd_params)
        /*00f0*/ 	.short	0x0380
        /*00f2*/ 	.short	0x00a0


	//----- nvinfo : EIATTR_SW_WAR
	.align		4
.L_1509:
        /*00f4*/ 	.byte	0x04, 0x36
        /*00f6*/ 	.short	(.L_1511 - .L_1510)
.L_1510:
        /*00f8*/ 	.word	0x00000008
.L_1511:


//--------------------- .nv.info._Z35group_norm_nhwc_fwd_one_pass_kernelI11Fp16IOBf16WLi64ELi12ELi384EEv26Group_norm_nhwc_fwd_params --------------------------
	.section	.nv.info._Z35group_norm_nhwc_fwd_one_pass_kernelI11Fp16IOBf16WLi64ELi12ELi384EEv26Group_norm_nhwc_fwd_params,"",@"SHT_CUDA_INFO"
	.sectionflags	@""
	.align	4


	//----- nvinfo : EIATTR_CUDA_API_VERSION
	.align		4
        /*0000*/ 	.byte	0x04, 0x37
        /*0002*/ 	.short	(.L_1513 - .L_1512)
.L_1512:
        /*0004*/ 	.word	0x00000082


	//----- nvinfo : EIATTR_KPARAM_INFO
	.align		4
.L_1513:
        /*0008*/ 	.byte	0x04, 0x17
        /*000a*/ 	.short	(.L_1515 - .L_1514)
.L_1514:
        /*000c*/ 	.word	0x00000000
        /*0010*/ 	.short	0x0000
        /*0012*/ 	.short	0x0000
        /*0014*/ 	.byte	0x00, 0xf0, 0x81, 0x02


	//----- nvinfo : EIATTR_SPARSE_MMA_MASK
	.align		4
.L_1515:
        /*0018*/ 	.byte	0x03, 0x50
        /*001a*/ 	.short	0x0000


	//----- nvinfo : EIATTR_MAXREG_COUNT
	.align		4
        /*001c*/ 	.byte	0x03, 0x1b
        /*001e*/ 	.short	0x00a8


	//----- nvinfo : EIATTR_NUM_BARRIERS
	.align		4
        /*0020*/ 	.byte	0x02, 0x4c
        /*0022*/ 	.byte	0x01
	.zero		1


	//----- nvinfo : EIATTR_MERCURY_ISA_VERSION
	.align		4
        /*0024*/ 	.byte	0x03, 0x5f
        /*0026*/ 	.short	0x0101


	//----- nvinfo : EIATTR_INT_WARP_WIDE_INSTR_OFFSETS
	.align		4
        /*0028*/ 	.byte	0x04, 0x31
        /*002a*/ 	.short	(.L_1517 - .L_1516)


	//   ....[0]....
.L_1516:
        /*002c*/ 	.word	0x00000e50


	//   ....[1]....
        /*0030*/ 	.word	0x00000e90


	//   ....[2]....
        /*0034*/ 	.word	0x00000ed0


	//   ....[3]....
        /*0038*/ 	.word	0x00000ee0


	//   ....[4]....
        /*003c*/ 	.word	0x000010b0


	//   ....[5]....
        /*0040*/ 	.word	0x00001110


	//   ....[6]....
        /*0044*/ 	.word	0x00001150


	//   ....[7]....
        /*0048*/ 	.word	0x00001160


	//   ....[8]....
        /*004c*/ 	.word	0x00001420


	//   ....[9]....
        /*0050*/ 	.word	0x00001500


	//   ....[10]....
        /*0054*/ 	.word	0x00001510


	//   ....[11]....
        /*0058*/ 	.word	0x000015f0


	//   ....[12]....
        /*005c*/ 	.word	0x00001760


	//   ....[13]....
        /*0060*/ 	.word	0x00001780


	//----- nvinfo : EIATTR_COOP_GROUP_MASK_REGIDS
	.align		4
.L_1517:
        /*0064*/ 	.byte	0x04, 0x29
        /*0066*/ 	.short	(.L_1519 - .L_1518)


	//   ....[0]....
.L_1518:
        /*0068*/ 	.word	0xffffffff


	//   ....[1]....
        /*006c*/ 	.word	0xffffffff


	//   ....[2]....
        /*0070*/ 	.word	0xffffffff


	//   ....[3]....
        /*0074*/ 	.word	0xffffffff


	//   ....[4]....
        /*0078*/ 	.word	0xffffffff


	//   ....[5]....
        /*007c*/ 	.word	0xffffffff


	//   ....[6]....
        /*0080*/ 	.word	0xffffffff


	//   ....[7]....
        /*0084*/ 	.word	0xffffffff


	//   ....[8]....
        /*0088*/ 	.word	0xffffffff


	//   ....[9]....
        /*008c*/ 	.word	0xffffffff


	//----- nvinfo : EIATTR_COOP_GROUP_INSTR_OFFSETS
	.align		4
.L_1519:
        /*0090*/ 	.byte	0x04, 0x28
        /*0092*/ 	.short	(.L_1521 - .L_1520)


	//   ....[0]....
.L_1520:
        /*0094*/ 	.word	0x00000620


	//   ....[1]....
        /*0098*/ 	.word	0x00000630


	//   ....[2]....
        /*009c*/ 	.word	0x00000660


	//   ....[3]....
        /*00a0*/ 	.word	0x00000680


	//   ....[4]....
        /*00a4*/ 	.word	0x000006b0


	//   ....[5]....
        /*00a8*/ 	.word	0x000006d0


	//   ....[6]....
        /*00ac*/ 	.word	0x00000700


	//   ....[7]....
        /*00b0*/ 	.word	0x00000720


	//   ....[8]....
        /*00b4*/ 	.word	0x00000770


	//   ....[9]....
        /*00b8*/ 	.word	0x00000780


	//----- nvinfo : EIATTR_VRC_CTA_INIT_COUNT
	.align		4
.L_1521:
        /*00bc*/ 	.byte	0x02, 0x4a
	.zero		1
	.zero		1


	//----- nvinfo : EIATTR_EXIT_INSTR_OFFSETS
	.align		4
        /*00c0*/ 	.byte	0x04, 0x1c
        /*00c2*/ 	.short	(.L_1523 - .L_1522)


	//   ....[0]....
.L_1522:
        /*00c4*/ 	.word	0x00000070


	//   ....[1]....
        /*00c8*/ 	.word	0x00001de0


	//----- nvinfo : EIATTR_MAX_THREADS
	.align		4
.L_1523:
        /*00cc*/ 	.byte	0x04, 0x05
        /*00ce*/ 	.short	(.L_1525 - .L_1524)
.L_1524:
        /*00d0*/ 	.word	0x00000180
        /*00d4*/ 	.word	0x00000001
        /*00d8*/ 	.word	0x00000001


	//----- nvinfo : EIATTR_CRS_STACK_SIZE
	.align		4
.L_1525:
        /*00dc*/ 	.byte	0x04, 0x1e
        /*00de*/ 	.short	(.L_1527 - .L_1526)
.L_1526:
        /*00e0*/ 	.word	0x00000000


	//----- nvinfo : EIATTR_CBANK_PARAM_SIZE
	.align		4
.L_1527:
        /*00e4*/ 	.byte	0x03, 0x19
        /*00e6*/ 	.short	0x00a0


	//----- nvinfo : EIATTR_PARAM_CBANK
	.align		4
        /*00e8*/ 	.byte	0x04, 0x0a
        /*00ea*/ 	.short	(.L_1529 - .L_1528)
	.align		4
.L_1528:
        /*00ec*/ 	.word	index@(.nv.constant0._Z35group_norm_nhwc_fwd_one_pass_kernelI11Fp16IOBf16WLi64ELi12ELi384EEv26Group_norm_nhwc_fwd_params)
        /*00f0*/ 	.short	0x0380
        /*00f2*/ 	.short	0x00a0


	//----- nvinfo : EIATTR_SW_WAR
	.align		4
.L_1529:
        /*00f4*/ 	.byte	0x04, 0x36
        /*00f6*/ 	.short	(.L_1531 - .L_1530)
.L_1530:
        /*00f8*/ 	.word	0x00000008
.L_1531:


//--------------------- .nv.info._Z35group_norm_nhwc_fwd_one_pass_kernelI11Fp16IOBf16WLi128ELi12ELi384EEv26Group_norm_nhwc_fwd_params --------------------------
	.section	.nv.info._Z35group_norm_nhwc_fwd_one_pass_kernelI11Fp16IOBf16WLi128ELi12ELi384EEv26Group_norm_nhwc_fwd_params,"",@"SHT_CUDA_INFO"
	.sectionflags	@""
	.align	4


	//----- nvinfo : EIATTR_CUDA_API_VERSION
	.align		4
        /*0000*/ 	.byte	0x04, 0x37
        /*0002*/ 	.short	(.L_1533 - .L_1532)
.L_1532:
        /*0004*/ 	.word	0x00000082


	//----- nvinfo : EIATTR_KPARAM_INFO
	.align		4
.L_1533:
        /*0008*/ 	.byte	0x04, 0x17
        /*000a*/ 	.short	(.L_1535 - .L_1534)
.L_1534:
        /*000c*/ 	.word	0x00000000
        /*0010*/ 	.short	0x0000
        /*0012*/ 	.short	0x0000
        /*0014*/ 	.byte	0x00, 0xf0, 0x81, 0x02


	//----- nvinfo : EIATTR_SPARSE_MMA_MASK
	.align		4
.L_1535:
        /*0018*/ 	.byte	0x03, 0x50
        /*001a*/ 	.short	0x0000


	//----- nvinfo : EIATTR_MAXREG_COUNT
	.align		4
        /*001c*/ 	.byte	0x03, 0x1b
        /*001e*/ 	.short	0x00a8


	//----- nvinfo : EIATTR_NUM_BARRIERS
	.align		4
        /*0020*/ 	.byte	0x02, 0x4c
        /*0022*/ 	.byte	0x01
	.zero		1


	//----- nvinfo : EIATTR_MERCURY_ISA_VERSION
	.align		4
        /*0024*/ 	.byte	0x03, 0x5f
        /*0026*/ 	.short	0x0101


	//----- nvinfo : EIATTR_INT_WARP_WIDE_INSTR_OFFSETS
	.align		4
        /*0028*/ 	.byte	0x04, 0x31
        /*002a*/ 	.short	(.L_1537 - .L_1536)


	//   ....[0]....
.L_1536:
        /*002c*/ 	.word	0x00000fe0


	//   ....[1]....
        /*0030*/ 	.word	0x00001010


	//   ....[2]....
        /*0034*/ 	.word	0x00001020


	//   ....[3]....
        /*0038*/ 	.word	0x00001070


	//   ....[4]....
        /*003c*/ 	.word	0x00001230


	//   ....[5]....
        /*0040*/ 	.word	0x00001290


	//   ....[6]....
        /*0044*/ 	.word	0x000012d0


	//   ....[7]....
        /*0048*/ 	.word	0x000012e0


	//   ....[8]....
        /*004c*/ 	.word	0x00001590


	//   ....[9]....
        /*0050*/ 	.word	0x00001670


	//   ....[10]....
        /*0054*/ 	.word	0x00001680


	//   ....[11]....
        /*0058*/ 	.word	0x00001760


	//   ....[12]....
        /*005c*/ 	.word	0x000018d0


	//   ....[13]....
        /*0060*/ 	.word	0x000018f0


	//----- nvinfo : EIATTR_COOP_GROUP_MASK_REGIDS
	.align		4
.L_1537:
        /*0064*/ 	.byte	0x04, 0x29
        /*0066*/ 	.short	(.L_1539 - .L_1538)


	//   ....[0]....
.L_1538:
        /*0068*/ 	.word	0xffffffff


	//   ....[1]....
        /*006c*/ 	.word	0xffffffff


	//   ....[2]....
        /*0070*/ 	.word	0xffffffff


	//   ....[3]....
        /*0074*/ 	.word	0xffffffff


	//   ....[4]....
        /*0078*/ 	.word	0xffffffff


	//   ....[5]....
        /*007c*/ 	.word	0xffffffff


	//   ....[6]....
        /*0080*/ 	.word	0xffffffff


	//   ....[7]....
        /*0084*/ 	.word	0xffffffff


	//   ....[8]....
        /*0088*/ 	.word	0xffffffff


	//   ....[9]....
        /*008c*/ 	.word	0xffffffff


	//----- nvinfo : EIATTR_COOP_GROUP_INSTR_OFFSETS
	.align		4
.L_1539:
        /*0090*/ 	.byte	0x04, 0x28
        /*0092*/ 	.short	(.L_1541 - .L_1540)


	//   ....[0]....
.L_1540:
        /*0094*/ 	.word	0x000007a0


	//   ....[1]....
        /*0098*/ 	.word	0x000007b0


	//   ....[2]....
        /*009c*/ 	.word	0x000007e0


	//   ....[3]....
        /*00a0*/ 	.word	0x00000800


	//   ....[4]....
        /*00a4*/ 	.word	0x00000830


	//   ....[5]....
        /*00a8*/ 	.word	0x00000850


	//   ....[6]....
        /*00ac*/ 	.word	0x00000880


	//   ....[7]....
        /*00b0*/ 	.word	0x000008a0


	//   ....[8]....
        /*00b4*/ 	.word	0x000008f0


	//   ....[9]....
        /*00b8*/ 	.word	0x00000900


	//----- nvinfo : EIATTR_VRC_CTA_INIT_COUNT
	.align		4
.L_1541:
        /*00bc*/ 	.byte	0x02, 0x4a
	.zero		1
	.zero		1


	//----- nvinfo : EIATTR_EXIT_INSTR_OFFSETS
	.align		4
        /*00c0*/ 	.byte	0x04, 0x1c
        /*00c2*/ 	.short	(.L_1543 - .L_1542)


	//   ....[0]....
.L_1542:
        /*00c4*/ 	.word	0x00000070


	//   ....[1]....
        /*00c8*/ 	.word	0x00002520


	//----- nvinfo : EIATTR_MAX_THREADS
	.align		4
.L_1543:
        /*00cc*/ 	.byte	0x04, 0x05
        /*00ce*/ 	.short	(.L_1545 - .L_1544)
.L_1544:
        /*00d0*/ 	.word	0x00000180
        /*00d4*/ 	.word	0x00000001
        /*00d8*/ 	.word	0x00000001


	//----- nvinfo : EIATTR_CRS_STACK_SIZE
	.align		4
.L_1545:
        /*00dc*/ 	.byte	0x04, 0x1e
        /*00de*/ 	.short	(.L_1547 - .L_1546)
.L_1546:
        /*00e0*/ 	.word	0x00000000


	//----- nvinfo : EIATTR_CBANK_PARAM_SIZE
	.align		4
.L_1547:
        /*00e4*/ 	.byte	0x03, 0x19
        /*00e6*/ 	.short	0x00a0


	//----- nvinfo : EIATTR_PARAM_CBANK
	.align		4
        /*00e8*/ 	.byte	0x04, 0x0a
        /*00ea*/ 	.short	(.L_1549 - .L_1548)
	.align		4
.L_1548:
        /*00ec*/ 	.word	index@(.nv.constant0._Z35group_norm_nhwc_fwd_one_pass_kernelI11Fp16IOBf16WLi128ELi12ELi384EEv26Group_norm_nhwc_fwd_params)
        /*00f0*/ 	.short	0x0380
        /*00f2*/ 	.short	0x00a0


	//----- nvinfo : EIATTR_SW_WAR
	.align		4
.L_1549:
        /*00f4*/ 	.byte	0x04, 0x36
        /*00f6*/ 	.short	(.L_1551 - .L_1550)
.L_1550:
        /*00f8*/ 	.word	0x00000008
.L_1551:


//--------------------- .nv.info._Z35group_norm_nhwc_fwd_one_pass_kernelI11Fp16IOBf16WLi256ELi12ELi384EEv26Group_norm_nhwc_fwd_params --------------------------
	.section	.nv.info._Z35group_norm_nhwc_fwd_one_pass_kernelI11Fp16IOBf16WLi256ELi12ELi384EEv26Group_norm_nhwc_fwd_params,"",@"SHT_CUDA_INFO"
	.sectionflags	@""
	.align	4


	//----- nvinfo : EIATTR_CUDA_API_VERSION
	.align		4
        /*0000*/ 	.byte	0x04, 0x37
        /*0002*/ 	.short	(.L_1553 - .L_1552)
.L_1552:
        /*0004*/ 	.word	0x00000082


	//----- nvinfo : EIATTR_KPARAM_INFO
	.align		4
.L_1553:
        /*0008*/ 	.byte	0x04, 0x17
        /*000a*/ 	.short	(.L_1555 - .L_1554)
.L_1554:
        /*000c*/ 	.word	0x00000000
        /*0010*/ 	.short	0x0000
        /*0012*/ 	.short	0x0000
        /*0014*/ 	.byte	0x00, 0xf0, 0x81, 0x02


	//----- nvinfo : EIATTR_SPARSE_MMA_MASK
	.align		4
.L_1555:
        /*0018*/ 	.byte	0x03, 0x50
        /*001a*/ 	.short	0x0000


	//----- nvinfo : EIATTR_MAXREG_COUNT
	.align		4
        /*001c*/ 	.byte	0x03, 0x1b
        /*001e*/ 	.short	0x00a8


	//----- nvinfo : EIATTR_NUM_BARRIERS
	.align		4
        /*0020*/ 	.byte	0x02, 0x4c
        /*0022*/ 	.byte	0x01
	.zero		1


	//----- nvinfo : EIATTR_MERCURY_ISA_VERSION
	.align		4
        /*0024*/ 	.byte	0x03, 0x5f
        /*0026*/ 	.short	0x0101


	//----- nvinfo : EIATTR_INT_WARP_WIDE_INSTR_OFFSETS
	.align		4
        /*0028*/ 	.byte	0x04, 0x31
        /*002a*/ 	.short	(.L_1557 - .L_1556)


	//   ....[0]....
.L_1556:
        /*002c*/ 	.word	0x00001280


	//   ....[1]....
        /*0030*/ 	.word	0x000012f0


	//   ....[2]....
        /*0034*/ 	.word	0x00001300


	//   ....[3]....
        /*0038*/ 	.word	0x00001330


	//   ....[4]....
        /*003c*/ 	.word	0x000014f0


	//   ....[5]....
        /*0040*/ 	.word	0x00001550


	//   ....[6]....
        /*0044*/ 	.word	0x00001580


	//   ....[7]....
        /*0048*/ 	.word	0x000015a0


	//   ....[8]....
        /*004c*/ 	.word	0x000018d0


	//   ....[9]....
        /*0050*/ 	.word	0x000018f0


	//   ....[10]....
        /*0054*/ 	.word	0x00001900


	//   ....[11]....
        /*0058*/ 	.word	0x00001930


	//   ....[12]....
        /*005c*/ 	.word	0x00001b90


	//   ....[13]....
        /*0060*/ 	.word	0x00001bb0


	//----- nvinfo : EIATTR_COOP_GROUP_MASK_REGIDS
	.align		4
.L_1557:
        /*0064*/ 	.byte	0x04, 0x29
        /*0066*/ 	.short	(.L_1559 - .L_1558)


	//   ....[0]....
.L_1558:
        /*0068*/ 	.word	0xffffffff


	//   ....[1]....
        /*006c*/ 	.word	0xffffffff


	//   ....[2]....
        /*0070*/ 	.word	0xffffffff


	//   ....[3]....
        /*0074*/ 	.word	0xffffffff


	//   ....[4]....
        /*0078*/ 	.word	0xffffffff


	//   ....[5]....
        /*007c*/ 	.word	0xffffffff


	//   ....[6]....
        /*0080*/ 	.word	0xffffffff


	//   ....[7]....
        /*0084*/ 	.word	0xffffffff


	//   ....[8]....
        /*0088*/ 	.word	0xffffffff


	//   ....[9]....
        /*008c*/ 	.word	0xffffffff


	//----- nvinfo : EIATTR_COOP_GROUP_INSTR_OFFSETS
	.align		4
.L_1559:
        /*0090*/ 	.byte	0x04, 0x28
        /*0092*/ 	.short	(.L_1561 - .L_1560)


	//   ....[0]....
.L_1560:
        /*0094*/ 	.word	0x00000a60


	//   ....[1]....
        /*0098*/ 	.word	0x00000a70


	//   ....[2]....
        /*009c*/ 	.word	0x00000aa0


	//   ....[3]....
        /*00a0*/ 	.word	0x00000ab0


	//   ....[4]....
        /*00a4*/ 	.word	0x00000af0


	//   ....[5]....
        /*00a8*/ 	.word	0x00000b00


	//   ....[6]....
        /*00ac*/ 	.word	0x00000b40


	//   ....[7]....
        /*00b0*/ 	.word	0x00000b50


	//   ....[8]....
        /*00b4*/ 	.word	0x00000bb0


	//   ....[9]....
        /*00b8*/ 	.word	0x00000bc0


	//----- nvinfo : EIATTR_VRC_CTA_INIT_COUNT
	.align		4
.L_1561:
        /*00bc*/ 	.byte	0x02, 0x4a
	.zero		1
	.zero		1


	//----- nvinfo : EIATTR_EXIT_INSTR_OFFSETS
	.align		4
        /*00c0*/ 	.byte	0x04, 0x1c
        /*00c2*/ 	.short	(.L_1563 - .L_1562)


	//   ....[0]....
.L_1562:
        /*00c4*/ 	.word	0x00000070


	//   ....[1]....
        /*00c8*/ 	.word	0x00002f90


	//----- nvinfo : EIATTR_MAX_THREADS
	.align		4
.L_1563:
        /*00cc*/ 	.byte	0x04, 0x05
        /*00ce*/ 	.short	(.L_1565 - .L_1564)
.L_1564:
        /*00d0*/ 	.word	0x00000180
        /*00d4*/ 	.word	0x00000001
        /*00d8*/ 	.word	0x00000001


	//----- nvinfo : EIATTR_CRS_STACK_SIZE
	.align		4
.L_1565:
        /*00dc*/ 	.byte	0x04, 0x1e
        /*00de*/ 	.short	(.L_1567 - .L_1566)
.L_1566:
        /*00e0*/ 	.word	0x00000000


	//----- nvinfo : EIATTR_CBANK_PARAM_SIZE
	.align		4
.L_1567:
        /*00e4*/ 	.byte	0x03, 0x19
        /*00e6*/ 	.short	0x00a0


	//----- nvinfo : EIATTR_PARAM_CBANK
	.align		4
        /*00e8*/ 	.byte	0x04, 0x0a
        /*00ea*/ 	.short	(.L_1569 - .L_1568)
	.align		4
.L_1568:
        /*00ec*/ 	.word	index@(.nv.constant0._Z35group_norm_nhwc_fwd_one_pass_kernelI11Fp16IOBf16WLi256ELi12ELi384EEv26Group_norm_nhwc_fwd_params)
        /*00f0*/ 	.short	0x0380
        /*00f2*/ 	.short	0x00a0


	//----- nvinfo : EIATTR_SW_WAR
	.align		4
.L_1569:
        /*00f4*/ 	.byte	0x04, 0x36
        /*00f6*/ 	.short	(.L_1571 - .L_1570)
.L_1570:
        /*00f8*/ 	.word	0x00000008
.L_1571:


//--------------------- .nv.info._Z35group_norm_nhwc_fwd_one_pass_kernelI11Fp16IOBf16WLi512ELi12ELi384EEv26Group_norm_nhwc_fwd_params --------------------------
	.section	.nv.info._Z35group_norm_nhwc_fwd_one_pass_kernelI11Fp16IOBf16WLi512ELi12ELi384EEv26Group_norm_nhwc_fwd_params,"",@"SHT_CUDA_INFO"
	.sectionflags	@""
	.align	4


	//----- nvinfo : EIATTR_CUDA_API_VERSION
	.align		4
        /*0000*/ 	.byte	0x04, 0x37
        /*0002*/ 	.short	(.L_1573 - .L_1572)
.L_1572:
        /*0004*/ 	.word	0x00000082


	//----- nvinfo : EIATTR_KPARAM_INFO
	.align		4
.L_1573:
        /*0008*/ 	.byte	0x04, 0x17
        /*000a*/ 	.short	(.L_1575 - .L_1574)
.L_1574:
        /*000c*/ 	.word	0x00000000
        /*0010*/ 	.short	0x0000
        /*0012*/ 	.short	0x0000
        /*0014*/ 	.byte	0x00, 0xf0, 0x81, 0x02


	//----- nvinfo : EIATTR_SPARSE_MMA_MASK
	.align		4
.L_1575:
        /*0018*/ 	.byte	0x03, 0x50
        /*001a*/ 	.short	0x0000


	//----- nvinfo : EIATTR_MAXREG_COUNT
	.align		4
        /*001c*/ 	.byte	0x03, 0x1b
        /*001e*/ 	.short	0x00a8


	//----- nvinfo : EIATTR_NUM_BARRIERS
	.align		4
        /*0020*/ 	.byte	0x02, 0x4c
        /*0022*/ 	.byte	0x01
	.zero		1


	//----- nvinfo : EIATTR_MERCURY_ISA_VERSION
	.align		4
        /*0024*/ 	.byte	0x03, 0x5f
        /*0026*/ 	.short	0x0101


	//----- nvinfo : EIATTR_INT_WARP_WIDE_INSTR_OFFSETS
	.align		4
        /*0028*/ 	.byte	0x04, 0x31
        /*002a*/ 	.short	(.L_1577 - .L_1576)


	//   ....[0]....
.L_1576:
        /*002c*/ 	.word	0x00001840


	//   ....[1]....
        /*0030*/ 	.word	0x000018c0


	//   ....[2]....
        /*0034*/ 	.word	0x00001960


	//   ....[3]....
        /*0038*/ 	.word	0x00001a00


	//   ....[4]....
        /*003c*/ 	.word	0x00001aa0


	//   ....[5]....
        /*0040*/ 	.word	0x00001b40


	//   ....[6]....
        /*0044*/ 	.word	0x00001be0


	//   ....[7]....
        /*0048*/ 	.word	0x00001c80


	//   ....[8]....
        /*004c*/ 	.word	0x00001e90


	//   ....[9]....
        /*0050*/ 	.word	0x00001ef0


	//   ....[10]....
        /*0054*/ 	.word	0x00001f90


	//   ....[11]....
        /*0058*/ 	.word	0x00002030


	//   ....[12]....
        /*005c*/ 	.word	0x000021b0


	//   ....[13]....
        /*0060*/ 	.word	0x000021e0


	//----- nvinfo : EIATTR_COOP_GROUP_MASK_REGIDS
	.align		4
.L_1577:
        /*0064*/ 	.byte	0x04, 0x29
        /*0066*/ 	.short	(.L_1579 - .L_1578)


	//   ....[0]....
.L_1578:
        /*0068*/ 	.word	0xffffffff


	//   ....[1]....
        /*006c*/ 	.word	0xffffffff


	//   ....[2]....
        /*0070*/ 	.word	0xffffffff


	//   ....[3]....
        /*0074*/ 	.word	0xffffffff


	//   ....[4]....
        /*0078*/ 	.word	0xffffffff


	//   ....[5]....
        /*007c*/ 	.word	0xffffffff


	//   ....[6]....
        /*0080*/ 	.word	0xffffffff


	//   ....[7]....
        /*0084*/ 	.word	0xffffffff


	//   ....[8]....
        /*0088*/ 	.word	0xffffffff


	//   ....[9]....
        /*008c*/ 	.word	0xffffffff


	//----- nvinfo : EIATTR_COOP_GROUP_INSTR_OFFSETS
	.align		4
.L_1579:
        /*0090*/ 	.byte	0x04, 0x28
        /*0092*/ 	.short	(.L_1581 - .L_1580)


	//   ....[0]....
.L_1580:
        /*0094*/ 	.word	0x00001060


	//   ....[1]....
        /*0098*/ 	.word	0x00001070


	//   ....[2]....
        /*009c*/ 	.word	0x000010a0


	//   ....[3]....
        /*00a0*/ 	.word	0x000010b0


	//   ....[4]....
        /*00a4*/ 	.word	0x000010f0


	//   ....[5]....
        /*00a8*/ 	.word	0x00001100


	//   ....[6]....
        /*00ac*/ 	.word	0x00001140


	//   ....[7]....
        /*00b0*/ 	.word	0x00001150


	//   ....[8]....
        /*00b4*/ 	.word	0x000011d0


	//   ....[9]....
        /*00b8*/ 	.word	0x000011e0


	//----- nvinfo : EIATTR_VRC_CTA_INIT_COUNT
	.align		4
.L_1581:
        /*00bc*/ 	.byte	0x02, 0x4a
	.zero		1
	.zero		1


	//----- nvinfo : EIATTR_EXIT_INSTR_OFFSETS
	.align		4
        /*00c0*/ 	.byte	0x04, 0x1c
        /*00c2*/ 	.short	(.L_1583 - .L_1582)


	//   ....[0]....
.L_1582:
        /*00c4*/ 	.word	0x00000070


	//   ....[1]....
        /*00c8*/ 	.word	0x00004440


	//----- nvinfo : EIATTR_MAX_THREADS
	.align		4
.L_1583:
        /*00cc*/ 	.byte	0x04, 0x05
        /*00ce*/ 	.short	(.L_1585 - .L_1584)
.L_1584:
        /*00d0*/ 	.word	0x00000180
        /*00d4*/ 	.word	0x00000001
        /*00d8*/ 	.word	0x00000001


	//----- nvinfo : EIATTR_CRS_STACK_SIZE
	.align		4
.L_1585:
        /*00dc*/ 	.byte	0x04, 0x1e
        /*00de*/ 	.short	(.L_1587 - .L_1586)
.L_1586:
        /*00e0*/ 	.word	0x00000000


	//----- nvinfo : EIATTR_CBANK_PARAM_SIZE
	.align		4
.L_1587:
        /*00e4*/ 	.byte	0x03, 0x19
        /*00e6*/ 	.short	0x00a0


	//----- nvinfo : EIATTR_PARAM_CBANK
	.align		4
        /*00e8*/ 	.byte	0x04, 0x0a
        /*00ea*/ 	.short	(.L_1589 - .L_1588)
	.align		4
.L_1588:
        /*00ec*/ 	.word	index@(.nv.constant0._Z35group_norm_nhwc_fwd_one_pass_kernelI11Fp16IOBf16WLi512ELi12ELi384EEv26Group_norm_nhwc_fwd_params)
        /*00f0*/ 	.short	0x0380
        /*00f2*/ 	.short	0x00a0


	//----- nvinfo : EIATTR_SW_WAR
	.align		4
.L_1589:
        /*00f4*/ 	.byte	0x04, 0x36
        /*00f6*/ 	.short	(.L_1591 - .L_1590)
.L_1590:
        /*00f8*/ 	.word	0x00000008
.L_1591:


//--------------------- .nv.info._Z35group_norm_nhwc_fwd_one_pass_kernelI11Fp16IOFp16WLi64ELi12ELi384EEv26Group_norm_nhwc_fwd_params --------------------------
	.section	.nv.info._Z35group_norm_nhwc_fwd_one_pass_kernelI11Fp16IOFp16WLi64ELi12ELi384EEv26Group_norm_nhwc_fwd_params,"",@"SHT_CUDA_INFO"
	.sectionflags	@""
	.align	4


	//----- nvinfo : EIATTR_CUDA_API_VERSION
	.align		4
        /*0000*/ 	.byte	0x04, 0x37
        /*0002*/ 	.short	(.L_1593 - .L_1592)
.L_1592:
        /*0004*/ 	.word	0x00000082


	//----- nvinfo : EIATTR_KPARAM_INFO
	.align		4
.L_1593:
        /*0008*/ 	.byte	0x04, 0x17
        /*000a*/ 	.short	(.L_1595 - .L_1594)
.L_1594:
        /*000c*/ 	.word	0x00000000
        /*0010*/ 	.short	0x0000
        /*0012*/ 	.short	0x0000
        /*0014*/ 	.byte	0x00, 0xf0, 0x81, 0x02


	//----- nvinfo : EIATTR_SPARSE_MMA_MASK
	.align		4
.L_1595:
        /*0018*/ 	.byte	0x03, 0x50
        /*001a*/ 	.short	0x0000


	//----- nvinfo : EIATTR_MAXREG_COUNT
	.align		4
        /*001c*/ 	.byte	0x03, 0x1b
        /*001e*/ 	.short	0x00a8


	//----- nvinfo : EIATTR_NUM_BARRIERS
	.align		4
        /*0020*/ 	.byte	0x02, 0x4c
        /*0022*/ 	.byte	0x01
	.zero		1


	//----- nvinfo : EIATTR_MERCURY_ISA_VERSION
	.align		4
        /*0024*/ 	.byte	0x03, 0x5f
        /*0026*/ 	.short	0x0101


	//----- nvinfo : EIATTR_INT_WARP_WIDE_INSTR_OFFSETS
	.align		4
        /*0028*/ 	.byte	0x04, 0x31
        /*002a*/ 	.short	(.L_1597 - .L_1596)


	//   ....[0]....
.L_1596:
        /*002c*/ 	.word	0x00000e50


	//   ....[1]....
        /*0030*/ 	.word	0x00000e90


	//   ....[2]....
        /*0034*/ 	.word	0x00000ed0


	//   ....[3]....
        /*0038*/ 	.word	0x00000ee0


	//   ....[4]....
        /*003c*/ 	.word	0x000010b0


	//   ....[5]....
        /*0040*/ 	.word	0x00001110


	//   ....[6]....
        /*0044*/ 	.word	0x00001150


	//   ....[7]....
        /*0048*/ 	.word	0x00001160


	//   ....[8]....
        /*004c*/ 	.word	0x00001420


	//   ....[9]....
        /*0050*/ 	.word	0x00001500


	//   ....[10]....
        /*0054*/ 	.word	0x00001510


	//   ....[11]....
        /*0058*/ 	.word	0x000015f0


	//   ....[12]....
        /*005c*/ 	.word	0x00001760


	//   ....[13]....
        /*0060*/ 	.word	0x00001780


	//----- nvinfo : EIATTR_COOP_GROUP_MASK_REGIDS
	.align		4
.L_1597:
        /*0064*/ 	.byte	0x04, 0x29
        /*0066*/ 	.short	(.L_1599 - .L_1598)


	//   ....[0]....
.L_1598:
        /*0068*/ 	.word	0xffffffff


	//   ....[1]....
        /*006c*/ 	.word	0xffffffff


	//   ....[2]....
        /*0070*/ 	.word	0xffffffff


	//   ....[3]....
        /*0074*/ 	.word	0xffffffff


	//   ....[4]....
        /*0078*/ 	.word	0xffffffff


	//   ....[5]....
        /*007c*/ 	.word	0xffffffff


	//   ....[6]....
        /*0080*/ 	.word	0xffffffff


	//   ....[7]....
        /*0084*/ 	.word	0xffffffff


	//   ....[8]....
        /*0088*/ 	.word	0xffffffff


	//   ....[9]....
        /*008c*/ 	.word	0xffffffff


	//----- nvinfo : EIATTR_COOP_GROUP_INSTR_OFFSETS
	.align		4
.L_1599:
        /*0090*/ 	.byte	0x04, 0x28
        /*0092*/ 	.short	(.L_1601 - .L_1600)


	//   ....[0]....
.L_1600:
        /*0094*/ 	.word	0x00000620


	//   ....[1]....
        /*0098*/ 	.word	0x00000630


	//   ....[2]....
        /*009c*/ 	.word	0x00000660


	//   ....[3]....
        /*00a0*/ 	.word	0x00000680


	//   ....[4]....
        /*00a4*/ 	.word	0x000006b0


	//   ....[5]....
        /*00a8*/ 	.word	0x000006d0


	//   ....[6]....
        /*00ac*/ 	.word	0x00000700


	//   ....[7]....
        /*00b0*/ 	.word	0x00000720


	//   ....[8]....
        /*00b4*/ 	.word	0x00000770


	//   ....[9]....
        /*00b8*/ 	.word	0x00000780


	//----- nvinfo : EIATTR_VRC_CTA_INIT_COUNT
	.align		4
.L_1601:
        /*00bc*/ 	.byte	0x02, 0x4a
	.zero		1
	.zero		1


	//----- nvinfo : EIATTR_EXIT_INSTR_OFFSETS
	.align		4
        /*00c0*/ 	.byte	0x04, 0x1c
        /*00c2*/ 	.short	(.L_1603 - .L_1602)


	//   ....[0]....
.L_1602:
        /*00c4*/ 	.word	0x00000070


	//   ....[1]....
        /*00c8*/ 	.word	0x00001de0


	//----- nvinfo : EIATTR_MAX_THREADS
	.align		4
.L_1603:
        /*00cc*/ 	.byte	0x04, 0x05
        /*00ce*/ 	.short	(.L_1605 - .L_1604)
.L_1604:
        /*00d0*/ 	.word	0x00000180
        /*00d4*/ 	.word	0x00000001
        /*00d8*/ 	.word	0x00000001


	//----- nvinfo : EIATTR_CRS_STACK_SIZE
	.align		4
.L_1605:
        /*00dc*/ 	.byte	0x04, 0x1e
        /*00de*/ 	.short	(.L_1607 - .L_1606)
.L_1606:
        /*00e0*/ 	.word	0x00000000


	//----- nvinfo : EIATTR_CBANK_PARAM_SIZE
	.align		4
.L_1607:
        /*00e4*/ 	.byte	0x03, 0x19
        /*00e6*/ 	.short	0x00a0


	//----- nvinfo : EIATTR_PARAM_CBANK
	.align		4
        /*00e8*/ 	.byte	0x04, 0x0a
        /*00ea*/ 	.short	(.L_1609 - .L_1608)
	.align		4
.L_1608:
        /*00ec*/ 	.word	index@(.nv.constant0._Z35group_norm_nhwc_fwd_one_pass_kernelI11Fp16IOFp16WLi64ELi12ELi384EEv26Group_norm_nhwc_fwd_params)
        /*00f0*/ 	.short	0x0380
        /*00f2*/ 	.short	0x00a0


	//----- nvinfo : EIATTR_SW_WAR
	.align		4
.L_1609:
        /*00f4*/ 	.byte	0x04, 0x36
        /*00f6*/ 	.short	(.L_1611 - .L_1610)
.L_1610:
        /*00f8*/ 	.word	0x00000008
.L_1611:


//--------------------- .nv.info._Z35group_norm_nhwc_fwd_one_pass_kernelI11Fp16IOFp16WLi128ELi12ELi384EEv26Group_norm_nhwc_fwd_params --------------------------
	.section	.nv.info._Z35group_norm_nhwc_fwd_one_pass_kernelI11Fp16IOFp16WLi128ELi12ELi384EEv26Group_norm_nhwc_fwd_params,"",@"SHT_CUDA_INFO"
	.sectionflags	@""
	.align	4


	//----- nvinfo : EIATTR_CUDA_API_VERSION
	.align		4
        /*0000*/ 	.byte	0x04, 0x37
        /*0002*/ 	.short	(.L_1613 - .L_1612)
.L_1612:
        /*0004*/ 	.word	0x00000082


	//----- nvinfo : EIATTR_KPARAM_INFO
	.align		4
.L_1613:
        /*0008*/ 	.byte	0x04, 0x17
        /*000a*/ 	.short	(.L_1615 - .L_1614)
.L_1614:
        /*000c*/ 	.word	0x00000000
        /*0010*/ 	.short	0x0000
        /*0012*/ 	.short	0x0000
        /*0014*/ 	.byte	0x00, 0xf0, 0x81, 0x02


	//----- nvinfo : EIATTR_SPARSE_MMA_MASK
	.align		4
.L_1615:
        /*0018*/ 	.byte	0x03, 0x50
        /*001a*/ 	.short	0x0000


	//----- nvinfo : EIATTR_MAXREG_COUNT
	.align		4
        /*001c*/ 	.byte	0x03, 0x1b
        /*001e*/ 	.short	0x00a8


	//----- nvinfo : EIATTR_NUM_BARRIERS
	.align		4
        /*0020*/ 	.byte	0x02, 0x4c
        /*0022*/ 	.byte	0x01
	.zero		1


	//----- nvinfo : EIATTR_MERCURY_ISA_VERSION
	.align		4
        /*0024*/ 	.byte	0x03, 0x5f
        /*0026*/ 	.short	0x0101


	//----- nvinfo : EIATTR_INT_WARP_WIDE_INSTR_OFFSETS
	.align		4
        /*0028*/ 	.byte	0x04, 0x31
        /*002a*/ 	.short	(.L_1617 - .L_1616)


	//   ....[0]....
.L_1616:
        /*002c*/ 	.word	0x00000fe0


	//   ....[1]....
        /*0030*/ 	.word	0x00001010


	//   ....[2]....
        /*0034*/ 	.word	0x00001020


	//   ....[3]....
        /*0038*/ 	.word	0x00001070


	//   ....[4]....
        /*003c*/ 	.word	0x00001230


	//   ....[5]....
        /*0040*/ 	.word	0x00001290


	//   ....[6]....
        /*0044*/ 	.word	0x000012d0


	//   ....[7]....
        /*0048*/ 	.word	0x000012e0


	//   ....[8]....
        /*004c*/ 	.word	0x00001590


	//   ....[9]....
        /*0050*/ 	.word	0x00001670


	//   ....[10]....
        /*0054*/ 	.word	0x00001680


	//   ....[11]....
        /*0058*/ 	.word	0x00001760


	//   ....[12]....
        /*005c*/ 	.word	0x000018d0


	//   ....[13]....
        /*0060*/ 	.word	0x000018f0


	//----- nvinfo : EIATTR_COOP_GROUP_MASK_REGIDS
	.align		4
.L_1617:
        /*0064*/ 	.byte	0x04, 0x29
        /*0066*/ 	.short	(.L_1619 - .L_1618)


	//   ....[0]....
.L_1618:
        /*0068*/ 	.word	0xffffffff


	//   ....[1]....
        /*006c*/ 	.word	0xffffffff


	//   ....[2]....
        /*0070*/ 	.word	0xffffffff


	//   ....[3]....
        /*0074*/ 	.word	0xffffffff


	//   ....[4]....
        /*0078*/ 	.word	0xffffffff


	//   ....[5]....
        /*007c*/ 	.word	0xffffffff


	//   ....[6]....
        /*0080*/ 	.word	0xffffffff


	//   ....[7]....
        /*0084*/ 	.word	0xffffffff


	//   ....[8]....
        /*0088*/ 	.word	0xffffffff


	//   ....[9]....
        /*008c*/ 	.word	0xffffffff


	//----- nvinfo : EIATTR_COOP_GROUP_INSTR_OFFSETS
	.align		4
.L_1619:
        /*0090*/ 	.byte	0x04, 0x28
        /*0092*/ 	.short	(.L_1621 - .L_1620)


	//   ....[0]....
.L_1620:
        /*0094*/ 	.word	0x000007a0


	//   ....[1]....
        /*0098*/ 	.word	0x000007b0


	//   ....[2]....
        /*009c*/ 	.word	0x000007e0


	//   ....[3]....
        /*00a0*/ 	.word	0x00000800


	//   ....[4]....
        /*00a4*/ 	.word	0x00000830


	//   ....[5]....
        /*00a8*/ 	.word	0x00000850


	//   ....[6]....
        /*00ac*/ 	.word	0x00000880


	//   ....[7]....
        /*00b0*/ 	.word	0x000008a0


	//   ....[8]....
        /*00b4*/ 	.word	0x000008f0


	//   ....[9]....
        /*00b8*/ 	.word	0x00000900


	//----- nvinfo : EIATTR_VRC_CTA_INIT_COUNT
	.align		4
.L_1621:
        /*00bc*/ 	.byte	0x02, 0x4a
	.zero		1
	.zero		1


	//----- nvinfo : EIATTR_EXIT_INSTR_OFFSETS
	.align		4
        /*00c0*/ 	.byte	0x04, 0x1c
        /*00c2*/ 	.short	(.L_1623 - .L_1622)


	//   ....[0]....
.L_1622:
        /*00c4*/ 	.word	0x00000070


	//   ....[1]....
        /*00c8*/ 	.word	0x00002520


	//----- nvinfo : EIATTR_MAX_THREADS
	.align		4
.L_1623:
        /*00cc*/ 	.byte	0x04, 0x05
        /*00ce*/ 	.short	(.L_1625 - .L_1624)
.L_1624:
        /*00d0*/ 	.word	0x00000180
        /*00d4*/ 	.word	0x00000001
        /*00d8*/ 	.word	0x00000001


	//----- nvinfo : EIATTR_CRS_STACK_SIZE
	.align		4
.L_1625:
        /*00dc*/ 	.byte	0x04, 0x1e
        /*00de*/ 	.short	(.L_1627 - .L_1626)
.L_1626:
        /*00e0*/ 	.word	0x00000000


	//----- nvinfo : EIATTR_CBANK_PARAM_SIZE
	.align		4
.L_1627:
        /*00e4*/ 	.byte	0x03, 0x19
        /*00e6*/ 	.short	0x00a0


	//----- nvinfo : EIATTR_PARAM_CBANK
	.align		4
        /*00e8*/ 	.byte	0x04, 0x0a
        /*00ea*/ 	.short	(.L_1629 - .L_1628)
	.align		4
.L_1628:
        /*00ec*/ 	.word	index@(.nv.constant0._Z35group_norm_nhwc_fwd_one_pass_kernelI11Fp16IOFp16WLi128ELi12ELi384EEv26Group_norm_nhwc_fwd_params)
        /*00f0*/ 	.short	0x0380
        /*00f2*/ 	.short	0x00a0


	//----- nvinfo : EIATTR_SW_WAR
	.align		4
.L_1629:
        /*00f4*/ 	.byte	0x04, 0x36
        /*00f6*/ 	.short	(.L_1631 - .L_1630)
.L_1630:
        /*00f8*/ 	.word	0x00000008
.L_1631:


//--------------------- .nv.info._Z35group_norm_nhwc_fwd_one_pass_kernelI11Fp16IOFp16WLi256ELi12ELi384EEv26Group_norm_nhwc_fwd_params --------------------------
	.section	.nv.info._Z35group_norm_nhwc_fwd_one_pass_kernelI11Fp16IOFp16WLi256ELi12ELi384EEv26Group_norm_nhwc_fwd_params,"",@"SHT_CUDA_INFO"
	.sectionflags	@""
	.align	4


	//----- nvinfo : EIATTR_CUDA_API_VERSION
	.align		4
        /*0000*/ 	.byte	0x04, 0x37
        /*0002*/ 	.short	(.L_1633 - .L_1632)
.L_1632:
        /*0004*/ 	.word	0x00000082


	//----- nvinfo : EIATTR_KPARAM_INFO
	.align		4
.L_1633:
        /*0008*/ 	.byte	0x04, 0x17
        /*000a*/ 	.short	(.L_1635 - .L_1634)
.L_1634:
        /*000c*/ 	.word	0x00000000
        /*0010*/ 	.short	0x0000
        /*0012*/ 	.short	0x0000
        /*0014*/ 	.byte	0x00, 0xf0, 0x81, 0x02


	//----- nvinfo : EIATTR_SPARSE_MMA_MASK
	.align		4
.L_1635:
        /*0018*/ 	.byte	0x03, 0x50
        /*001a*/ 	.short	0x0000


	//----- nvinfo : EIATTR_MAXREG_COUNT
	.align		4
        /*001c*/ 	.byte	0x03, 0x1b
        /*001e*/ 	.short	0x00a8


	//----- nvinfo : EIATTR_NUM_BARRIERS
	.align		4
        /*0020*/ 	.byte	0x02, 0x4c
        /*0022*/ 	.byte	0x01
	.zero		1


	//----- nvinfo : EIATTR_MERCURY_ISA_VERSION
	.align		4
        /*0024*/ 	.byte	0x03, 0x5f
        /*0026*/ 	.short	0x0101


	//----- nvinfo : EIATTR_INT_WARP_WIDE_INSTR_OFFSETS
	.align		4
        /*0028*/ 	.byte	0x04, 0x31
        /*002a*/ 	.short	(.L_1637 - .L_1636)


	//   ....[0]....
.L_1636:
        /*002c*/ 	.word	0x00001280


	//   ....[1]....
        /*0030*/ 	.word	0x000012f0


	//   ....[2]....
        /*0034*/ 	.word	0x00001300


	//   ....[3]....
        /*0038*/ 	.word	0x00001330


	//   ....[4]....
        /*003c*/ 	.word	0x000014f0


	//   ....[5]....
        /*0040*/ 	.word	0x00001550


	//   ....[6]....
        /*0044*/ 	.word	0x00001570


	//   ....[7]....
        /*0048*/ 	.word	0x000015a0


	//   ....[8]....
        /*004c*/ 	.word	0x000018d0


	//   ....[9]....
        /*0050*/ 	.word	0x000018f0


	//   ....[10]....
        /*0054*/ 	.word	0x00001910


	//   ....[11]....
        /*0058*/ 	.word	0x00001930


	//   ....[12]....
        /*005c*/ 	.word	0x00001b90


	//   ....[13]....
        /*0060*/ 	.word	0x00001bb0


	//----- nvinfo : EIATTR_COOP_GROUP_MASK_REGIDS
	.align		4
.L_1637:
        /*0064*/ 	.byte	0x04, 0x29
        /*0066*/ 	.short	(.L_1639 - .L_1638)


	//   ....[0]....
.L_1638:
        /*0068*/ 	.word	0xffffffff


	//   ....[1]....
        /*006c*/ 	.word	0xffffffff


	//   ....[2]....
        /*0070*/ 	.word	0xffffffff


	//   ....[3]....
        /*0074*/ 	.word	0xffffffff


	//   ....[4]....
        /*0078*/ 	.word	0xffffffff


	//   ....[5]....
        /*007c*/ 	.word	0xffffffff


	//   ....[6]....
        /*0080*/ 	.word	0xffffffff


	//   ....[7]....
        /*0084*/ 	.word	0xffffffff


	//   ....[8]....
        /*0088*/ 	.word	0xffffffff


	//   ....[9]....
        /*008c*/ 	.word	0xffffffff


	//----- nvinfo : EIATTR_COOP_GROUP_INSTR_OFFSETS
	.align		4
.L_1639:
        /*0090*/ 	.byte	0x04, 0x28
        /*0092*/ 	.short	(.L_1641 - .L_1640)


	//   ....[0]....
.L_1640:
        /*0094*/ 	.word	0x00000a60


	//   ....[1]....
        /*0098*/ 	.word	0x00000a70


	//   ....[2]....
        /*009c*/ 	.word	0x00000aa0


	//   ....[3]....
        /*00a0*/ 	.word	0x00000ab0


	//   ....[4]....
        /*00a4*/ 	.word	0x00000af0


	//   ....[5]....
        /*00a8*/ 	.word	0x00000b00


	//   ....[6]....
        /*00ac*/ 	.word	0x00000b40


	//   ....[7]....
        /*00b0*/ 	.word	0x00000b50


	//   ....[8]....
        /*00b4*/ 	.word	0x00000bb0


	//   ....[9]....
        /*00b8*/ 	.word	0x00000bc0


	//----- nvinfo : EIATTR_VRC_CTA_INIT_COUNT
	.align		4
.L_1641:
        /*00bc*/ 	.byte	0x02, 0x4a
	.zero		1
	.zero		1


	//----- nvinfo : EIATTR_EXIT_INSTR_OFFSETS
	.align		4
        /*00c0*/ 	.byte	0x04, 0x1c
        /*00c2*/ 	.short	(.L_1643 - .L_1642)


	//   ....[0]....
.L_1642:
        /*00c4*/ 	.word	0x00000070


	//   ....[1]....
        /*00c8*/ 	.word	0x00002f90


	//----- nvinfo : EIATTR_MAX_THREADS
	.align		4
.L_1643:
        /*00cc*/ 	.byte	0x04, 0x05
        /*00ce*/ 	.short	(.L_1645 - .L_1644)
.L_1644:
        /*00d0*/ 	.word	0x00000180
        /*00d4*/ 	.word	0x00000001
        /*00d8*/ 	.word	0x00000001


	//----- nvinfo : EIATTR_CRS_STACK_SIZE
	.align		4
.L_1645:
        /*00dc*/ 	.byte	0x04, 0x1e
        /*00de*/ 	.short	(.L_1647 - .L_1646)
.L_1646:
        /*00e0*/ 	.word	0x00000000


	//----- nvinfo : EIATTR_CBANK_PARAM_SIZE
	.align		4
.L_1647:
        /*00e4*/ 	.byte	0x03, 0x19
        /*00e6*/ 	.short	0x00a0


	//----- nvinfo : EIATTR_PARAM_CBANK
	.align		4
        /*00e8*/ 	.byte	0x04, 0x0a
        /*00ea*/ 	.short	(.L_1649 - .L_1648)
	.align		4
.L_1648:
        /*00ec*/ 	.word	index@(.nv.constant0._Z35group_norm_nhwc_fwd_one_pass_kernelI11Fp16IOFp16WLi256ELi12ELi384EEv26Group_norm_nhwc_fwd_params)
        /*00f0*/ 	.short	0x0380
        /*00f2*/ 	.short	0x00a0


	//----- nvinfo : EIATTR_SW_WAR
	.align		4
.L_1649:
        /*00f4*/ 	.byte	0x04, 0x36
        /*00f6*/ 	.short	(.L_1651 - .L_1650)
.L_1650:
        /*00f8*/ 	.word	0x00000008
.L_1651:


//--------------------- .nv.info._Z35group_norm_nhwc_fwd_one_pass_kernelI11Fp16IOFp16WLi512ELi12ELi384EEv26Group_norm_nhwc_fwd_params --------------------------
	.section	.nv.info._Z35group_norm_nhwc_fwd_one_pass_kernelI11Fp16IOFp16WLi512ELi12ELi384EEv26Group_norm_nhwc_fwd_params,"",@"SHT_CUDA_INFO"
	.sectionflags	@""
	.align	4


	//----- nvinfo : EIATTR_CUDA_API_VERSION
	.align		4
        /*0000*/ 	.byte	0x04, 0x37
        /*0002*/ 	.short	(.L_1653 - .L_1652)
.L_1652:
        /*0004*/ 	.word	0x00000082


	//----- nvinfo : EIATTR_KPARAM_INFO
	.align		4
.L_1653:
        /*0008*/ 	.byte	0x04, 0x17
        /*000a*/ 	.short	(.L_1655 - .L_1654)
.L_1654:
        /*000c*/ 	.word	0x00000000
        /*0010*/ 	.short	0x0000
        /*0012*/ 	.short	0x0000
        /*0014*/ 	.byte	0x00, 0xf0, 0x81, 0x02


	//----- nvinfo : EIATTR_SPARSE_MMA_MASK
	.align		4
.L_1655:
        /*0018*/ 	.byte	0x03, 0x50
        /*001a*/ 	.short	0x0000


	//----- nvinfo : EIATTR_MAXREG_COUNT
	.align		4
        /*001c*/ 	.byte	0x03, 0x1b
        /*001e*/ 	.short	0x00a8


	//----- nvinfo : EIATTR_NUM_BARRIERS
	.align		4
        /*0020*/ 	.byte	0x02, 0x4c
        /*0022*/ 	.byte	0x01
	.zero		1


	//----- nvinfo : EIATTR_MERCURY_ISA_VERSION
	.align		4
        /*0024*/ 	.byte	0x03, 0x5f
        /*0026*/ 	.short	0x0101


	//----- nvinfo : EIATTR_INT_WARP_WIDE_INSTR_OFFSETS
	.align		4
        /*0028*/ 	.byte	0x04, 0x31
        /*002a*/ 	.short	(.L_1657 - .L_1656)


	//   ....[0]....
.L_1656:
        /*002c*/ 	.word	0x00001840


	//   ....[1]....
        /*0030*/ 	.word	0x000018c0


	//   ....[2]....
        /*0034*/ 	.word	0x00001960


	//   ....[3]....
        /*0038*/ 	.word	0x00001a00


	//   ....[4]....
        /*003c*/ 	.word	0x00001aa0


	//   ....[5]....
        /*0040*/ 	.word	0x00001b40


	//   ....[6]....
        /*0044*/ 	.word	0x00001be0


	//   ....[7]....
        /*0048*/ 	.word	0x00001c80


	//   ....[8]....
        /*004c*/ 	.word	0x00001e90


	//   ....[9]....
        /*0050*/ 	.word	0x00001ef0


	//   ....[10]....
        /*0054*/ 	.word	0x00001f90


	//   ....[11]....
        /*0058*/ 	.word	0x00002030


	//   ....[12]....
        /*005c*/ 	.word	0x000021b0


	//   ....[13]....
        /*0060*/ 	.word	0x000021e0


	//----- nvinfo : EIATTR_COOP_GROUP_MASK_REGIDS
	.align		4
.L_1657:
        /*0064*/ 	.byte	0x04, 0x29
        /*0066*/ 	.short	(.L_1659 - .L_1658)


	//   ....[0]....
.L_1658:
        /*0068*/ 	.word	0xffffffff


	//   ....[1]....
        /*006c*/ 	.word	0xffffffff


	//   ....[2]....
        /*0070*/ 	.word	0xffffffff


	//   ....[3]....
        /*0074*/ 	.word	0xffffffff


	//   ....[4]....
        /*0078*/ 	.word	0xffffffff


	//   ....[5]....
        /*007c*/ 	.word	0xffffffff


	//   ....[6]....
        /*0080*/ 	.word	0xffffffff


	//   ....[7]....
        /*0084*/ 	.word	0xffffffff


	//   ....[8]....
        /*0088*/ 	.word	0xffffffff


	//   ....[9]....
        /*008c*/ 	.word	0xffffffff


	//----- nvinfo : EIATTR_COOP_GROUP_INSTR_OFFSETS
	.align		4
.L_1659:
        /*0090*/ 	.byte	0x04, 0x28
        /*0092*/ 	.short	(.L_1661 - .L_1660)


	//   ....[0]....
.L_1660:
        /*0094*/ 	.word	0x00001060


	//   ....[1]....
        /*0098*/ 	.word	0x00001070


	//   ....[2]....
        /*009c*/ 	.word	0x000010a0


	//   ....[3]....
        /*00a0*/ 	.word	0x000010b0


	//   ....[4]....
        /*00a4*/ 	.word	0x000010f0


	//   ....[5]....
        /*00a8*/ 	.word	0x00001100


	//   ....[6]....
        /*00ac*/ 	.word	0x00001140


	//   ....[7]....
        /*00b0*/ 	.word	0x00001150


	//   ....[8]....
        /*00b4*/ 	.word	0x000011d0


	//   ....[9]....
        /*00b8*/ 	.word	0x000011e0


	//----- nvinfo : EIATTR_VRC_CTA_INIT_COUNT
	.align		4
.L_1661:
        /*00bc*/ 	.byte	0x02, 0x4a
	.zero		1
	.zero		1


	//----- nvinfo : EIATTR_EXIT_INSTR_OFFSETS
	.align		4
        /*00c0*/ 	.byte	0x04, 0x1c
        /*00c2*/ 	.short	(.L_1663 - .L_1662)


	//   ....[0]....
.L_1662:
        /*00c4*/ 	.word	0x00000070


	//   ....[1]....
        /*00c8*/ 	.word	0x00004440


	//----- nvinfo : EIATTR_MAX_THREADS
	.align		4
.L_1663:
        /*00cc*/ 	.byte	0x04, 0x05
        /*00ce*/ 	.short	(.L_1665 - .L_1664)
.L_1664:
        /*00d0*/ 	.word	0x00000180
        /*00d4*/ 	.word	0x00000001
        /*00d8*/ 	.word	0x00000001


	//----- nvinfo : EIATTR_CRS_STACK_SIZE
	.align		4
.L_1665:
        /*00dc*/ 	.byte	0x04, 0x1e
        /*00de*/ 	.short	(.L_1667 - .L_1666)
.L_1666:
        /*00e0*/ 	.word	0x00000000


	//----- nvinfo : EIATTR_CBANK_PARAM_SIZE
	.align		4
.L_1667:
        /*00e4*/ 	.byte	0x03, 0x19
        /*00e6*/ 	.short	0x00a0


	//----- nvinfo : EIATTR_PARAM_CBANK
	.align		4
        /*00e8*/ 	.byte	0x04, 0x0a
        /*00ea*/ 	.short	(.L_1669 - .L_1668)
	.align		4
.L_1668:
        /*00ec*/ 	.word	index@(.nv.constant0._Z35group_norm_nhwc_fwd_one_pass_kernelI11Fp16IOFp16WLi512ELi12ELi384EEv26Group_norm_nhwc_fwd_params)
        /*00f0*/ 	.short	0x0380
        /*00f2*/ 	.short	0x00a0


	//----- nvinfo : EIATTR_SW_WAR
	.align		4
.L_1669:
        /*00f4*/ 	.byte	0x04, 0x36
        /*00f6*/ 	.short	(.L_1671 - .L_1670)
.L_1670:
        /*00f8*/ 	.word	0x00000008
.L_1671:


//--------------------- .nv.info._Z35group_norm_nhwc_fwd_one_pass_kernelI11Fp32IOFp32WLi64ELi12ELi384EEv26Group_norm_nhwc_fwd_params --------------------------
	.section	.nv.info._Z35group_norm_nhwc_fwd_one_pass_kernelI11Fp32IOFp32WLi64ELi12ELi384EEv26Group_norm_nhwc_fwd_params,"",@"SHT_CUDA_INFO"
	.sectionflags	@""
	.align	4


	//----- nvinfo : EIATTR_CUDA_API_VERSION
	.align		4
        /*0000*/ 	.byte	0x04, 0x37
        /*0002*/ 	.short	(.L_1673 - .L_1672)
.L_1672:
        /*0004*/ 	.word	0x00000082


	//----- nvinfo : EIATTR_KPARAM_INFO
	.align		4
.L_1673:
        /*0008*/ 	.byte	0x04, 0x17
        /*000a*/ 	.short	(.L_1675 - .L_1674)
.L_1674:
        /*000c*/ 	.word	0x00000000
        /*0010*/ 	.short	0x0000
        /*0012*/ 	.short	0x0000
        /*0014*/ 	.byte	0x00, 0xf0, 0x81, 0x02


	//----- nvinfo : EIATTR_SPARSE_MMA_MASK
	.align		4
.L_1675:
        /*0018*/ 	.byte	0x03, 0x50
        /*001a*/ 	.short	0x0000


	//----- nvinfo : EIATTR_MAXREG_COUNT
	.align		4
        /*001c*/ 	.byte	0x03, 0x1b
        /*001e*/ 	.short	0x00a8


	//----- nvinfo : EIATTR_NUM_BARRIERS
	.align		4
        /*0020*/ 	.byte	0x02, 0x4c
        /*0022*/ 	.byte	0x01
	.zero		1


	//----- nvinfo : EIATTR_MERCURY_ISA_VERSION
	.align		4
        /*0024*/ 	.byte	0x03, 0x5f
        /*0026*/ 	.short	0x0101


	//----- nvinfo : EIATTR_INT_WARP_WIDE_INSTR_OFFSETS
	.align		4
        /*0028*/ 	.byte	0x04, 0x31
        /*002a*/ 	.short	(.L_1677 - .L_1676)


	//   ....[0]....
.L_1676:
        /*002c*/ 	.word	0x00000e10


	//   ....[1]....
        /*0030*/ 	.word	0x00000e50


	//   ....[2]....
        /*0034*/ 	.word	0x00000e80


	//   ....[3]....
        /*0038*/ 	.word	0x00000ea0


	//   ....[4]....
        /*003c*/ 	.word	0x00001070


	//   ....[5]....
        /*0040*/ 	.word	0x000010d0


	//   ....[6]....
        /*0044*/ 	.word	0x00001110


	//   ....[7]....
        /*0048*/ 	.word	0x00001120


	//   ....[8]....
        /*004c*/ 	.word	0x000013e0


	//   ....[9]....
        /*0050*/ 	.word	0x000014c0


	//   ....[10]....
        /*0054*/ 	.word	0x000014d0


	//   ....[11]....
        /*0058*/ 	.word	0x000015b0


	//   ....[12]....
        /*005c*/ 	.word	0x00001720


	//   ....[13]....
        /*0060*/ 	.word	0x00001740


	//----- nvinfo : EIATTR_COOP_GROUP_MASK_REGIDS
	.align		4
.L_1677:
        /*0064*/ 	.byte	0x04, 0x29
        /*0066*/ 	.short	(.L_1679 - .L_1678)


	//   ....[0]....
.L_1678:
        /*0068*/ 	.word	0xffffffff


	//   ....[1]....
        /*006c*/ 	.word	0xffffffff


	//   ....[2]....
        /*0070*/ 	.word	0xffffffff


	//   ....[3]....
        /*0074*/ 	.word	0xffffffff


	//   ....[4]....
        /*0078*/ 	.word	0xffffffff


	//   ....[5]....
        /*007c*/ 	.word	0xffffffff


	//   ....[6]....
        /*0080*/ 	.word	0xffffffff


	//   ....[7]....
        /*0084*/ 	.word	0xffffffff


	//   ....[8]....
        /*0088*/ 	.word	0xffffffff


	//   ....[9]....
        /*008c*/ 	.word	0xffffffff


	//----- nvinfo : EIATTR_COOP_GROUP_INSTR_OFFSETS
	.align		4
.L_1679:
        /*0090*/ 	.byte	0x04, 0x28
        /*0092*/ 	.short	(.L_1681 - .L_1680)


	//   ....[0]....
.L_1680:
        /*0094*/ 	.word	0x000005e0


	//   ....[1]....
        /*0098*/ 	.word	0x000005f0


	//   ....[2]....
        /*009c*/ 	.word	0x00000620


	//   ....[3]....
        /*00a0*/ 	.word	0x00000640


	//   ....[4]....
        /*00a4*/ 	.word	0x00000670


	//   ....[5]....
        /*00a8*/ 	.word	0x00000690


	//   ....[6]....
        /*00ac*/ 	.word	0x000006c0


	//   ....[7]....
        /*00b0*/ 	.word	0x000006e0


	//   ....[8]....
        /*00b4*/ 	.word	0x00000730


	//   ....[9]....
        /*00b8*/ 	.word	0x00000740


	//----- nvinfo : EIATTR_VRC_CTA_INIT_COUNT
	.align		4
.L_1681:
        /*00bc*/ 	.byte	0x02, 0x4a
	.zero		1
	.zero		1


	//----- nvinfo : EIATTR_EXIT_INSTR_OFFSETS
	.align		4
        /*00c0*/ 	.byte	0x04, 0x1c
        /*00c2*/ 	.short	(.L_1683 - .L_1682)


	//   ....[0]....
.L_1682:
        /*00c4*/ 	.word	0x00000070


	//   ....[1]....
        /*00c8*/ 	.word	0x00001d30


	//----- nvinfo : EIATTR_MAX_THREADS
	.align		4
.L_1683:
        /*00cc*/ 	.byte	0x04, 0x05
        /*00ce*/ 	.short	(.L_1685 - .L_1684)
.L_1684:
        /*00d0*/ 	.word	0x00000180
        /*00d4*/ 	.word	0x00000001
        /*00d8*/ 	.word	0x00000001


	//----- nvinfo : EIATTR_CRS_STACK_SIZE
	.align		4
.L_1685:
        /*00dc*/ 	.byte	0x04, 0x1e
        /*00de*/ 	.short	(.L_1687 - .L_1686)
.L_1686:
        /*00e0*/ 	.word	0x00000000


	//----- nvinfo : EIATTR_CBANK_PARAM_SIZE
	.align		4
.L_1687:
        /*00e4*/ 	.byte	0x03, 0x19
        /*00e6*/ 	.short	0x00a0


	//----- nvinfo : EIATTR_PARAM_CBANK
	.align		4
        /*00e8*/ 	.byte	0x04, 0x0a
        /*00ea*/ 	.short	(.L_1689 - .L_1688)
	.align		4
.L_1688:
        /*00ec*/ 	.word	index@(.nv.constant0._Z35group_norm_nhwc_fwd_one_pass_kernelI11Fp32IOFp32WLi64ELi12ELi384EEv26Group_norm_nhwc_fwd_params)
        /*00f0*/ 	.short	0x0380
        /*00f2*/ 	.short	0x00a0


	//----- nvinfo : EIATTR_SW_WAR
	.align		4
.L_1689:
        /*00f4*/ 	.byte	0x04, 0x36
        /*00f6*/ 	.short	(.L_1691 - .L_1690)
.L_1690:
        /*00f8*/ 	.word	0x00000008
.L_1691:


//--------------------- .nv.info._Z35group_norm_nhwc_fwd_one_pass_kernelI11Fp32IOFp32WLi128ELi12ELi384EEv26Group_norm_nhwc_fwd_params --------------------------
	.section	.nv.info._Z35group_norm_nhwc_fwd_one_pass_kernelI11Fp32IOFp32WLi128ELi12ELi384EEv26Group_norm_nhwc_fwd_params,"",@"SHT_CUDA_INFO"
	.sectionflags	@""
	.align	4


	//----- nvinfo : EIATTR_CUDA_API_VERSION
	.align		4
        /*0000*/ 	.byte	0x04, 0x37
        /*0002*/ 	.short	(.L_1693 - .L_1692)
.L_1692:
        /*0004*/ 	.word	0x00000082


	//----- nvinfo : EIATTR_KPARAM_INFO
	.align		4
.L_1693:
        /*0008*/ 	.byte	0x04, 0x17
        /*000a*/ 	.short	(.L_1695 - .L_1694)
.L_1694:
        /*000c*/ 	.word	0x00000000
        /*0010*/ 	.short	0x0000
        /*0012*/ 	.short	0x0000
        /*0014*/ 	.byte	0x00, 0xf0, 0x81, 0x02


	//----- nvinfo : EIATTR_SPARSE_MMA_MASK
	.align		4
.L_1695:
        /*0018*/ 	.byte	0x03, 0x50
        /*001a*/ 	.short	0x0000


	//----- nvinfo : EIATTR_MAXREG_COUNT
	.align		4
        /*001c*/ 	.byte	0x03, 0x1b
        /*001e*/ 	.short	0x00a8


	//----- nvinfo : EIATTR_NUM_BARRIERS
	.align		4
        /*0020*/ 	.byte	0x02, 0x4c
        /*0022*/ 	.byte	0x01
	.zero		1


	//----- nvinfo : EIATTR_MERCURY_ISA_VERSION
	.align		4
        /*0024*/ 	.byte	0x03, 0x5f
        /*0026*/ 	.short	0x0101


	//----- nvinfo : EIATTR_INT_WARP_WIDE_INSTR_OFFSETS
	.align		4
        /*0028*/ 	.byte	0x04, 0x31
        /*002a*/ 	.short	(.L_1697 - .L_1696)


	//   ....[0]....
.L_1696:
        /*002c*/ 	.word	0x00000fb0


	//   ....[1]....
        /*0030*/ 	.word	0x00000fe0


	//   ....[2]....
        /*0034*/ 	.word	0x00000ff0


	//   ....[3]....
        /*0038*/ 	.word	0x00001040


	//   ....[4]....
        /*003c*/ 	.word	0x00001200


	//   ....[5]....
        /*0040*/ 	.word	0x00001260


	//   ....[6]....
        /*0044*/ 	.word	0x000012a0


	//   ....[7]....
        /*0048*/ 	.word	0x000012b0


	//   ....[8]....
        /*004c*/ 	.word	0x00001560


	//   ....[9]....
        /*0050*/ 	.word	0x00001640


	//   ....[10]....
        /*0054*/ 	.word	0x00001650


	//   ....[11]....
        /*0058*/ 	.word	0x00001730


	//   ....[12]....
        /*005c*/ 	.word	0x000018a0


	//   ....[13]....
        /*0060*/ 	.word	0x000018c0


	//----- nvinfo : EIATTR_COOP_GROUP_MASK_REGIDS
	.align		4
.L_1697:
        /*0064*/ 	.byte	0x04, 0x29
        /*0066*/ 	.short	(.L_1699 - .L_1698)


	//   ....[0]....
.L_1698:
        /*0068*/ 	.word	0xffffffff


	//   ....[1]....
        /*006c*/ 	.word	0xffffffff


	//   ....[2]....
        /*0070*/ 	.word	0xffffffff


	//   ....[3]....
        /*0074*/ 	.word	0xffffffff


	//   ....[4]....
        /*0078*/ 	.word	0xffffffff


	//   ....[5]....
        /*007c*/ 	.word	0xffffffff


	//   ....[6]....
        /*0080*/ 	.word	0xffffffff


	//   ....[7]....
        /*0084*/ 	.word	0xffffffff


	//   ....[8]....
        /*0088*/ 	.word	0xffffffff


	//   ....[9]....
        /*008c*/ 	.word	0xffffffff


	//----- nvinfo : EIATTR_COOP_GROUP_INSTR_OFFSETS
	.align		4
.L_1699:
        /*0090*/ 	.byte	0x04, 0x28
        /*0092*/ 	.short	(.L_1701 - .L_1700)


	//   ....[0]....
.L_1700:
        /*0094*/ 	.word	0x00000760


	//   ....[1]....
        /*0098*/ 	.word	0x00000770


	//   ....[2]....
        /*009c*/ 	.word	0x000007a0


	//   ....[3]....
        /*00a0*/ 	.word	0x000007b0


	//   ....[4]....
        /*00a4*/ 	.word	0x000007f0


	//   ....[5]....
        /*00a8*/ 	.word	0x00000800


	//   ....[6]....
        /*00ac*/ 	.word	0x00000840


	//   ....[7]....
        /*00b0*/ 	.word	0x00000850


	//   ....[8]....
        /*00b4*/ 	.word	0x000008b0


	//   ....[9]....
        /*00b8*/ 	.word	0x000008c0


	//----- nvinfo : EIATTR_VRC_CTA_INIT_COUNT
	.align		4
.L_1701:
        /*00bc*/ 	.byte	0x02, 0x4a
	.zero		1
	.zero		1


	//----- nvinfo : EIATTR_EXIT_INSTR_OFFSETS
	.align		4
        /*00c0*/ 	.byte	0x04, 0x1c
        /*00c2*/ 	.short	(.L_1703 - .L_1702)


	//   ....[0]....
.L_1702:
        /*00c4*/ 	.word	0x00000070


	//   ....[1]....
        /*00c8*/ 	.word	0x00002450


	//----- nvinfo : EIATTR_MAX_THREADS
	.align		4
.L_1703:
        /*00cc*/ 	.byte	0x04, 0x05
        /*00ce*/ 	.short	(.L_1705 - .L_1704)
.L_1704:
        /*00d0*/ 	.word	0x00000180
        /*00d4*/ 	.word	0x00000001
        /*00d8*/ 	.word	0x00000001


	//----- nvinfo : EIATTR_CRS_STACK_SIZE
	.align		4
.L_1705:
        /*00dc*/ 	.byte	0x04, 0x1e
        /*00de*/ 	.short	(.L_1707 - .L_1706)
.L_1706:
        /*00e0*/ 	.word	0x00000000


	//----- nvinfo : EIATTR_CBANK_PARAM_SIZE
	.align		4
.L_1707:
        /*00e4*/ 	.byte	0x03, 0x19
        /*00e6*/ 	.short	0x00a0


	//----- nvinfo : EIATTR_PARAM_CBANK
	.align		4
        /*00e8*/ 	.byte	0x04, 0x0a
        /*00ea*/ 	.short	(.L_1709 - .L_1708)
	.align		4
.L_1708:
        /*00ec*/ 	.word	index@(.nv.constant0._Z35group_norm_nhwc_fwd_one_pass_kernelI11Fp32IOFp32WLi128ELi12ELi384EEv26Group_norm_nhwc_fwd_params)
        /*00f0*/ 	.short	0x0380
        /*00f2*/ 	.short	0x00a0


	//----- nvinfo : EIATTR_SW_WAR
	.align		4
.L_1709:
        /*00f4*/ 	.byte	0x04, 0x36
        /*00f6*/ 	.short	(.L_1711 - .L_1710)
.L_1710:
        /*00f8*/ 	.word	0x00000008
.L_1711:


//--------------------- .nv.info._Z35group_norm_nhwc_fwd_one_pass_kernelI11Fp32IOFp32WLi256ELi12ELi384EEv26Group_norm_nhwc_fwd_params --------------------------
	.section	.nv.info._Z35group_norm_nhwc_fwd_one_pass_kernelI11Fp32IOFp32WLi256ELi12ELi384EEv26Group_norm_nhwc_fwd_params,"",@"SHT_CUDA_INFO"
	.sectionflags	@""
	.align	4


	//----- nvinfo : EIATTR_CUDA_API_VERSION
	.align		4
        /*0000*/ 	.byte	0x04, 0x37
        /*0002*/ 	.short	(.L_1713 - .L_1712)
.L_1712:
        /*0004*/ 	.word	0x00000082


	//----- nvinfo : EIATTR_KPARAM_INFO
	.align		4
.L_1713:
        /*0008*/ 	.byte	0x04, 0x17
        /*000a*/ 	.short	(.L_1715 - .L_1714)
.L_1714:
        /*000c*/ 	.word	0x00000000
        /*0010*/ 	.short	0x0000
        /*0012*/ 	.short	0x0000
        /*0014*/ 	.byte	0x00, 0xf0, 0x81, 0x02


	//----- nvinfo : EIATTR_SPARSE_MMA_MASK
	.align		4
.L_1715:
        /*0018*/ 	.byte	0x03, 0x50
        /*001a*/ 	.short	0x0000


	//----- nvinfo : EIATTR_MAXREG_COUNT
	.align		4
        /*001c*/ 	.byte	0x03, 0x1b
        /*001e*/ 	.short	0x00a8


	//----- nvinfo : EIATTR_NUM_BARRIERS
	.align		4
        /*0020*/ 	.byte	0x02, 0x4c
        /*0022*/ 	.byte	0x01
	.zero		1


	//----- nvinfo : EIATTR_MERCURY_ISA_VERSION
	.align		4
        /*0024*/ 	.byte	0x03, 0x5f
        /*0026*/ 	.short	0x0101


	//----- nvinfo : EIATTR_INT_WARP_WIDE_INSTR_OFFSETS
	.align		4
        /*0028*/ 	.byte	0x04, 0x31
        /*002a*/ 	.short	(.L_1717 - .L_1716)


	//   ....[0]....
.L_1716:
        /*002c*/ 	.word	0x00001230


	//   ....[1]....
        /*0030*/ 	.word	0x00001260


	//   ....[2]....
        /*0034*/ 	.word	0x00001270


	//   ....[3]....
        /*0038*/ 	.word	0x000012b0


	//   ....[4]....
        /*003c*/ 	.word	0x00001480


	//   ....[5]....
        /*0040*/ 	.word	0x000014e0


	//   ....[6]....
        /*0044*/ 	.word	0x00001500


	//   ....[7]....
        /*0048*/ 	.word	0x00001530


	//   ....[8]....
        /*004c*/ 	.word	0x00001860


	//   ....[9]....
        /*0050*/ 	.word	0x00001880


	//   ....[10]....
        /*0054*/ 	.word	0x000018a0


	//   ....[11]....
        /*0058*/ 	.word	0x000018c0


	//   ....[12]....
        /*005c*/ 	.word	0x00001b20


	//   ....[13]....
        /*0060*/ 	.word	0x00001b40


	//----- nvinfo : EIATTR_COOP_GROUP_MASK_REGIDS
	.align		4
.L_1717:
        /*0064*/ 	.byte	0x04, 0x29
        /*0066*/ 	.short	(.L_1719 - .L_1718)


	//   ....[0]....
.L_1718:
        /*0068*/ 	.word	0xffffffff


	//   ....[1]....
        /*006c*/ 	.word	0xffffffff


	//   ....[2]....
        /*0070*/ 	.word	0xffffffff


	//   ....[3]....
        /*0074*/ 	.word	0xffffffff


	//   ....[4]....
        /*0078*/ 	.word	0xffffffff


	//   ....[5]....
        /*007c*/ 	.word	0xffffffff


	//   ....[6]....
        /*0080*/ 	.word	0xffffffff


	//   ....[7]....
        /*0084*/ 	.word	0xffffffff


	//   ....[8]....
        /*0088*/ 	.word	0xffffffff


	//   ....[9]....
        /*008c*/ 	.word	0xffffffff


	//----- nvinfo : EIATTR_COOP_GROUP_INSTR_OFFSETS
	.align		4
.L_1719:
        /*0090*/ 	.byte	0x04, 0x28
        /*0092*/ 	.short	(.L_1721 - .L_1720)


	//   ....[0]....
.L_1720:
        /*0094*/ 	.word	0x000009f0


	//   ....[1]....
        /*0098*/ 	.word	0x00000a00


	//   ....[2]....
        /*009c*/ 	.word	0x00000a30


	//   ....[3]....
        /*00a0*/ 	.word	0x00000a40


	//   ....[4]....
        /*00a4*/ 	.word	0x00000a80


	//   ....[5]....
        /*00a8*/ 	.word	0x00000a90


	//   ....[6]....
        /*00ac*/ 	.word	0x00000ad0


	//   ....[7]....
        /*00b0*/ 	.word	0x00000ae0


	//   ....[8]....
        /*00b4*/ 	.word	0x00000b40


	//   ....[9]....
        /*00b8*/ 	.word	0x00000b50


	//----- nvinfo : EIATTR_VRC_CTA_INIT_COUNT
	.align		4
.L_1721:
        /*00bc*/ 	.byte	0x02, 0x4a
	.zero		1
	.zero		1


	//----- nvinfo : EIATTR_EXIT_INSTR_OFFSETS
	.align		4
        /*00c0*/ 	.byte	0x04, 0x1c
        /*00c2*/ 	.short	(.L_1723 - .L_1722)


	//   ....[0]....
.L_1722:
        /*00c4*/ 	.word	0x00000070


	//   ....[1]....
        /*00c8*/ 	.word	0x00002e50


	//----- nvinfo : EIATTR_MAX_THREADS
	.align		4
.L_1723:
        /*00cc*/ 	.byte	0x04, 0x05
        /*00ce*/ 	.short	(.L_1725 - .L_1724)
.L_1724:
        /*00d0*/ 	.word	0x00000180
        /*00d4*/ 	.word	0x00000001
        /*00d8*/ 	.word	0x00000001


	//----- nvinfo : EIATTR_CRS_STACK_SIZE
	.align		4
.L_1725:
        /*00dc*/ 	.byte	0x04, 0x1e
        /*00de*/ 	.short	(.L_1727 - .L_1726)
.L_1726:
        /*00e0*/ 	.word	0x00000000


	//----- nvinfo : EIATTR_CBANK_PARAM_SIZE
	.align		4
.L_1727:
        /*00e4*/ 	.byte	0x03, 0x19
        /*00e6*/ 	.short	0x00a0


	//----- nvinfo : EIATTR_PARAM_CBANK
	.align		4
        /*00e8*/ 	.byte	0x04, 0x0a
        /*00ea*/ 	.short	(.L_1729 - .L_1728)
	.align		4
.L_1728:
        /*00ec*/ 	.word	index@(.nv.constant0._Z35group_norm_nhwc_fwd_one_pass_kernelI11Fp32IOFp32WLi256ELi12ELi384EEv26Group_norm_nhwc_fwd_params)
        /*00f0*/ 	.short	0x0380
        /*00f2*/ 	.short	0x00a0


	//----- nvinfo : EIATTR_SW_WAR
	.align		4
.L_1729:
        /*00f4*/ 	.byte	0x04, 0x36
        /*00f6*/ 	.short	(.L_1731 - .L_1730)
.L_1730:
        /*00f8*/ 	.word	0x00000008
.L_1731:


//--------------------- .nv.info._Z35group_norm_nhwc_fwd_one_pass_kernelI11Fp32IOFp32WLi512ELi12ELi384EEv26Group_norm_nhwc_fwd_params --------------------------
	.section	.nv.info._Z35group_norm_nhwc_fwd_one_pass_kernelI11Fp32IOFp32WLi512ELi12ELi384EEv26Group_norm_nhwc_fwd_params,"",@"SHT_CUDA_INFO"
	.sectionflags	@""
	.align	4


	//----- nvinfo : EIATTR_CUDA_API_VERSION
	.align		4
        /*0000*/ 	.byte	0x04, 0x37
        /*0002*/ 	.short	(.L_1733 - .L_1732)
.L_1732:
        /*0004*/ 	.word	0x00000082


	//----- nvinfo : EIATTR_KPARAM_INFO
	.align		4
.L_1733:
        /*0008*/ 	.byte	0x04, 0x17
        /*000a*/ 	.short	(.L_1735 - .L_1734)
.L_1734:
        /*000c*/ 	.word	0x00000000
        /*0010*/ 	.short	0x0000
        /*0012*/ 	.short	0x0000
        /*0014*/ 	.byte	0x00, 0xf0, 0x81, 0x02


	//----- nvinfo : EIATTR_SPARSE_MMA_MASK
	.align		4
.L_1735:
        /*0018*/ 	.byte	0x03, 0x50
        /*001a*/ 	.short	0x0000


	//----- nvinfo : EIATTR_MAXREG_COUNT
	.align		4
        /*001c*/ 	.byte	0x03, 0x1b
        /*001e*/ 	.short	0x00a8


	//----- nvinfo : EIATTR_NUM_BARRIERS
	.align		4
        /*0020*/ 	.byte	0x02, 0x4c
        /*0022*/ 	.byte	0x01
	.zero		1


	//----- nvinfo : EIATTR_MERCURY_ISA_VERSION
	.align		4
        /*0024*/ 	.byte	0x03, 0x5f
        /*0026*/ 	.short	0x0101


	//----- nvinfo : EIATTR_INT_WARP_WIDE_INSTR_OFFSETS
	.align		4
        /*0028*/ 	.byte	0x04, 0x31
        /*002a*/ 	.short	(.L_1737 - .L_1736)


	//   ....[0]....
.L_1736:
        /*002c*/ 	.word	0x00001760


	//   ....[1]....
        /*0030*/ 	.word	0x000017e0


	//   ....[2]....
        /*0034*/ 	.word	0x00001880


	//   ....[3]....
        /*0038*/ 	.word	0x00001920


	//   ....[4]....
        /*003c*/ 	.word	0x000019c0


	//   ....[5]....
        /*0040*/ 	.word	0x00001a60


	//   ....[6]....
        /*0044*/ 	.word	0x00001b00


	//   ....[7]....
        /*0048*/ 	.word	0x00001ba0


	//   ....[8]....
        /*004c*/ 	.word	0x00001db0


	//   ....[9]....
        /*0050*/ 	.word	0x00001e10


	//   ....[10]....
        /*0054*/ 	.word	0x00001eb0


	//   ....[11]....
        /*0058*/ 	.word	0x00001f50


	//   ....[12]....
        /*005c*/ 	.word	0x000020d0


	//   ....[13]....
        /*0060*/ 	.word	0x00002100


	//----- nvinfo : EIATTR_COOP_GROUP_MASK_REGIDS
	.align		4
.L_1737:
        /*0064*/ 	.byte	0x04, 0x29
        /*0066*/ 	.short	(.L_1739 - .L_1738)


	//   ....[0]....
.L_1738:
        /*0068*/ 	.word	0xffffffff


	//   ....[1]....
        /*006c*/ 	.word	0xffffffff


	//   ....[2]....
        /*0070*/ 	.word	0xffffffff


	//   ....[3]....
        /*0074*/ 	.word	0xffffffff


	//   ....[4]....
        /*0078*/ 	.word	0xffffffff


	//   ....[5]....
        /*007c*/ 	.word	0xffffffff


	//   ....[6]....
        /*0080*/ 	.word	0xffffffff


	//   ....[7]....
        /*0084*/ 	.word	0xffffffff


	//   ....[8]....
        /*0088*/ 	.word	0xffffffff


	//   ....[9]....
        /*008c*/ 	.word	0xffffffff


	//----- nvinfo : EIATTR_COOP_GROUP_INSTR_OFFSETS
	.align		4
.L_1739:
        /*0090*/ 	.byte	0x04, 0x28
        /*0092*/ 	.short	(.L_1741 - .L_1740)


	//   ....[0]....
.L_1740:
        /*0094*/ 	.word	0x00000f80


	//   ....[1]....
        /*0098*/ 	.word	0x00000f90


	//   ....[2]....
        /*009c*/ 	.word	0x00000fc0


	//   ....[3]....
        /*00a0*/ 	.word	0x00000fd0


	//   ....[4]....
        /*00a4*/ 	.word	0x00001010


	//   ....[5]....
        /*00a8*/ 	.word	0x00001020


	//   ....[6]....
        /*00ac*/ 	.word	0x00001060


	//   ....[7]....
        /*00b0*/ 	.word	0x00001070


	//   ....[8]....
        /*00b4*/ 	.word	0x000010f0


	//   ....[9]....
        /*00b8*/ 	.word	0x00001100


	//----- nvinfo : EIATTR_VRC_CTA_INIT_COUNT
	.align		4
.L_1741:
        /*00bc*/ 	.byte	0x02, 0x4a
	.zero		1
	.zero		1


	//----- nvinfo : EIATTR_EXIT_INSTR_OFFSETS
	.align		4
        /*00c0*/ 	.byte	0x04, 0x1c
        /*00c2*/ 	.short	(.L_1743 - .L_1742)


	//   ....[0]....
.L_1742:
        /*00c4*/ 	.word	0x00000070


	//   ....[1]....
        /*00c8*/ 	.word	0x000041f0


	//----- nvinfo : EIATTR_MAX_THREADS
	.align		4
.L_1743:
        /*00cc*/ 	.byte	0x04, 0x05
        /*00ce*/ 	.short	(.L_1745 - .L_1744)
.L_1744:
        /*00d0*/ 	.word	0x00000180
        /*00d4*/ 	.word	0x00000001
        /*00d8*/ 	.word	0x00000001


	//----- nvinfo : EIATTR_CRS_STACK_SIZE
	.align		4
.L_1745:
        /*00dc*/ 	.byte	0x04, 0x1e
        /*00de*/ 	.short	(.L_1747 - .L_1746)
.L_1746:
        /*00e0*/ 	.word	0x00000000


	//----- nvinfo : EIATTR_CBANK_PARAM_SIZE
	.align		4
.L_1747:
        /*00e4*/ 	.byte	0x03, 0x19
        /*00e6*/ 	.short	0x00a0


	//----- nvinfo : EIATTR_PARAM_CBANK
	.align		4
        /*00e8*/ 	.byte	0x04, 0x0a
        /*00ea*/ 	.short	(.L_1749 - .L_1748)
	.align		4
.L_1748:
        /*00ec*/ 	.word	index@(.nv.constant0._Z35group_norm_nhwc_fwd_one_pass_kernelI11Fp32IOFp32WLi512ELi12ELi384EEv26Group_norm_nhwc_fwd_params)
        /*00f0*/ 	.short	0x0380
        /*00f2*/ 	.short	0x00a0


	//----- nvinfo : EIATTR_SW_WAR
	.align		4
.L_1749:
        /*00f4*/ 	.byte	0x04, 0x36
        /*00f6*/ 	.short	(.L_1751 - .L_1750)
.L_1750:
        /*00f8*/ 	.word	0x00000008
.L_1751:


//--------------------- .nv.info._Z35group_norm_nhwc_fwd_one_pass_kernelI11Fp32IOBf16WLi64ELi12ELi384EEv26Group_norm_nhwc_fwd_params --------------------------
	.section	.nv.info._Z35group_norm_nhwc_fwd_one_pass_kernelI11Fp32IOBf16WLi64ELi12ELi384EEv26Group_norm_nhwc_fwd_params,"",@"SHT_CUDA_INFO"
	.sectionflags	@""
	.align	4


	//----- nvinfo : EIATTR_CUDA_API_VERSION
	.align		4
        /*0000*/ 	.byte	0x04, 0x37
        /*0002*/ 	.short	(.L_1753 - .L_1752)
.L_1752:
        /*0004*/ 	.word	0x00000082


	//----- nvinfo : EIATTR_KPARAM_INFO
	.align		4
.L_1753:
        /*0008*/ 	.byte	0x04, 0x17
        /*000a*/ 	.short	(.L_1755 - .L_1754)
.L_1754:
        /*000c*/ 	.word	0x00000000
        /*0010*/ 	.short	0x0000
        /*0012*/ 	.short	0x0000
        /*0014*/ 	.byte	0x00, 0xf0, 0x81, 0x02


	//----- nvinfo : EIATTR_SPARSE_MMA_MASK
	.align		4
.L_1755:
        /*0018*/ 	.byte	0x03, 0x50
        /*001a*/ 	.short	0x0000


	//----- nvinfo : EIATTR_MAXREG_COUNT
	.align		4
        /*001c*/ 	.byte	0x03, 0x1b
        /*001e*/ 	.short	0x00a8


	//----- nvinfo : EIATTR_NUM_BARRIERS
	.align		4
        /*0020*/ 	.byte	0x02, 0x4c
        /*0022*/ 	.byte	0x01
	.zero		1


	//----- nvinfo : EIATTR_MERCURY_ISA_VERSION
	.align		4
        /*0024*/ 	.byte	0x03, 0x5f
        /*0026*/ 	.short	0x0101


	//----- nvinfo : EIATTR_INT_WARP_WIDE_INSTR_OFFSETS
	.align		4
        /*0028*/ 	.byte	0x04, 0x31
        /*002a*/ 	.short	(.L_1757 - .L_1756)


	//   ....[0]....
.L_1756:
        /*002c*/ 	.word	0x00000e10


	//   ....[1]....
        /*0030*/ 	.word	0x00000e50


	//   ....[2]....
        /*0034*/ 	.word	0x00000e80


	//   ....[3]....
        /*0038*/ 	.word	0x00000ea0


	//   ....[4]....
        /*003c*/ 	.word	0x00001070


	//   ....[5]....
        /*0040*/ 	.word	0x000010d0


	//   ....[6]....
        /*0044*/ 	.word	0x00001110


	//   ....[7]....
        /*0048*/ 	.word	0x00001120


	//   ....[8]....
        /*004c*/ 	.word	0x000013e0


	//   ....[9]....
        /*0050*/ 	.word	0x000014c0


	//   ....[10]....
        /*0054*/ 	.word	0x000014d0


	//   ....[11]....
        /*0058*/ 	.word	0x000015b0


	//   ....[12]....
        /*005c*/ 	.word	0x00001720


	//   ....[13]....
        /*0060*/ 	.word	0x00001740


	//----- nvinfo : EIATTR_COOP_GROUP_MASK_REGIDS
	.align		4
.L_1757:
        /*0064*/ 	.byte	0x04, 0x29
        /*0066*/ 	.short	(.L_1759 - .L_1758)


	//   ....[0]....
.L_1758:
        /*0068*/ 	.word	0xffffffff


	//   ....[1]....
        /*006c*/ 	.word	0xffffffff


	//   ....[2]....
        /*0070*/ 	.word	0xffffffff


	//   ....[3]....
        /*0074*/ 	.word	0xffffffff


	//   ....[4]....
        /*0078*/ 	.word	0xffffffff


	//   ....[5]....
        /*007c*/ 	.word	0xffffffff


	//   ....[6]....
        /*0080*/ 	.word	0xffffffff


	//   ....[7]....
        /*0084*/ 	.word	0xffffffff


	//   ....[8]....
        /*0088*/ 	.word	0xffffffff


	//   ....[9]....
        /*008c*/ 	.word	0xffffffff


	//----- nvinfo : EIATTR_COOP_GROUP_INSTR_OFFSETS
	.align		4
.L_1759:
        /*0090*/ 	.byte	0x04, 0x28
        /*0092*/ 	.short	(.L_1761 - .L_1760)


	//   ....[0]....
.L_1760:
        /*0094*/ 	.word	0x000005e0


	//   ....[1]....
        /*0098*/ 	.word	0x000005f0


	//   ....[2]....
        /*009c*/ 	.word	0x00000620


	//   ....[3]....
        /*00a0*/ 	.word	0x00000640


	//   ....[4]....
        /*00a4*/ 	.word	0x00000670


	//   ....[5]....
        /*00a8*/ 	.word	0x00000690


	//   ....[6]....
        /*00ac*/ 	.word	0x000006c0


	//   ....[7]....
        /*00b0*/ 	.word	0x000006e0


	//   ....[8]....
        /*00b4*/ 	.word	0x00000730


	//   ....[9]....
        /*00b8*/ 	.word	0x00000740


	//----- nvinfo : EIATTR_VRC_CTA_INIT_COUNT
	.align		4
.L_1761:
        /*00bc*/ 	.byte	0x02, 0x4a
	.zero		1
	.zero		1


	//----- nvinfo : EIATTR_EXIT_INSTR_OFFSETS
	.align		4
        /*00c0*/ 	.byte	0x04, 0x1c
        /*00c2*/ 	.short	(.L_1763 - .L_1762)


	//   ....[0]....
.L_1762:
        /*00c4*/ 	.word	0x00000070


	//   ....[1]....
        /*00c8*/ 	.word	0x00001d90


	//----- nvinfo : EIATTR_MAX_THREADS
	.align		4
.L_1763:
        /*00cc*/ 	.byte	0x04, 0x05
        /*00ce*/ 	.short	(.L_1765 - .L_1764)
.L_1764:
        /*00d0*/ 	.word	0x00000180
        /*00d4*/ 	.word	0x00000001
        /*00d8*/ 	.word	0x00000001


	//----- nvinfo : EIATTR_CRS_STACK_SIZE
	.align		4
.L_1765:
        /*00dc*/ 	.byte	0x04, 0x1e
        /*00de*/ 	.short	(.L_1767 - .L_1766)
.L_1766:
        /*00e0*/ 	.word	0x00000000


	//----- nvinfo : EIATTR_CBANK_PARAM_SIZE
	.align		4
.L_1767:
        /*00e4*/ 	.byte	0x03, 0x19
        /*00e6*/ 	.short	0x00a0


	//----- nvinfo : EIATTR_PARAM_CBANK
	.align		4
        /*00e8*/ 	.byte	0x04, 0x0a
        /*00ea*/ 	.short	(.L_1769 - .L_1768)
	.align		4
.L_1768:
        /*00ec*/ 	.word	index@(.nv.constant0._Z35group_norm_nhwc_fwd_one_pass_kernelI11Fp32IOBf16WLi64ELi12ELi384EEv26Group_norm_nhwc_fwd_params)
        /*00f0*/ 	.short	0x0380
        /*00f2*/ 	.short	0x00a0


	//----- nvinfo : EIATTR_SW_WAR
	.align		4
.L_1769:
        /*00f4*/ 	.byte	0x04, 0x36
        /*00f6*/ 	.short	(.L_1771 - .L_1770)
.L_1770:
        /*00f8*/ 	.word	0x00000008
.L_1771:


//--------------------- .nv.info._Z35group_norm_nhwc_fwd_one_pass_kernelI11Fp32IOBf16WLi128ELi12ELi384EEv26Group_norm_nhwc_fwd_params --------------------------
	.section	.nv.info._Z35group_norm_nhwc_fwd_one_pass_kernelI11Fp32IOBf16WLi128ELi12ELi384EEv26Group_norm_nhwc_fwd_params,"",@"SHT_CUDA_INFO"
	.sectionflags	@""
	.align	4


	//----- nvinfo : EIATTR_CUDA_API_VERSION
	.align		4
        /*0000*/ 	.byte	0x04, 0x37
        /*0002*/ 	.short	(.L_1773 - .L_1772)
.L_1772:
        /*0004*/ 	.word	0x00000082


	//----- nvinfo : EIATTR_KPARAM_INFO
	.align		4
.L_1773:
        /*0008*/ 	.byte	0x04, 0x17
        /*000a*/ 	.short	(.L_1775 - .L_1774)
.L_1774:
        /*000c*/ 	.word	0x00000000
        /*0010*/ 	.short	0x0000
        /*0012*/ 	.short	0x0000
        /*0014*/ 	.byte	0x00, 0xf0, 0x81, 0x02


	//----- nvinfo : EIATTR_SPARSE_MMA_MASK
	.align		4
.L_1775:
        /*0018*/ 	.byte	0x03, 0x50
        /*001a*/ 	.short	0x0000


	//----- nvinfo : EIATTR_MAXREG_COUNT
	.align		4
        /*001c*/ 	.byte	0x03, 0x1b
        /*001e*/ 	.short	0x00a8


	//----- nvinfo : EIATTR_NUM_BARRIERS
	.align		4
        /*0020*/ 	.byte	0x02, 0x4c
        /*0022*/ 	.byte	0x01
	.zero		1


	//----- nvinfo : EIATTR_MERCURY_ISA_VERSION
	.align		4
        /*0024*/ 	.byte	0x03, 0x5f
        /*0026*/ 	.short	0x0101


	//----- nvinfo : EIATTR_INT_WARP_WIDE_INSTR_OFFSETS
	.align		4
        /*0028*/ 	.byte	0x04, 0x31
        /*002a*/ 	.short	(.L_1777 - .L_1776)


	//   ....[0]....
.L_1776:
        /*002c*/ 	.word	0x00000fa0


	//   ....[1]....
        /*0030*/ 	.word	0x00000fe0


	//   ....[2]....
        /*0034*/ 	.word	0x00001010


	//   ....[3]....
        /*0038*/ 	.word	0x00001030


	//   ....[4]....
        /*003c*/ 	.word	0x00001200


	//   ....[5]....
        /*0040*/ 	.word	0x00001260


	//   ....[6]....
        /*0044*/ 	.word	0x000012a0


	//   ....[7]....
        /*0048*/ 	.word	0x000012b0


	//   ....[8]....
        /*004c*/ 	.word	0x00001560


	//   ....[9]....
        /*0050*/ 	.word	0x00001640


	//   ....[10]....
        /*0054*/ 	.word	0x00001650


	//   ....[11]....
        /*0058*/ 	.word	0x00001730


	//   ....[12]....
        /*005c*/ 	.word	0x000018a0


	//   ....[13]....
        /*0060*/ 	.word	0x000018c0


	//----- nvinfo : EIATTR_COOP_GROUP_MASK_REGIDS
	.align		4
.L_1777:
        /*0064*/ 	.byte	0x04, 0x29
        /*0066*/ 	.short	(.L_1779 - .L_1778)


	//   ....[0]....
.L_1778:
        /*0068*/ 	.word	0xffffffff


	//   ....[1]....
        /*006c*/ 	.word	0xffffffff


	//   ....[2]....
        /*0070*/ 	.word	0xffffffff


	//   ....[3]....
        /*0074*/ 	.word	0xffffffff


	//   ....[4]....
        /*0078*/ 	.word	0xffffffff


	//   ....[5]....
        /*007c*/ 	.word	0xffffffff


	//   ....[6]....
        /*0080*/ 	.word	0xffffffff


	//   ....[7]....
        /*0084*/ 	.word	0xffffffff


	//   ....[8]....
        /*0088*/ 	.word	0xffffffff


	//   ....[9]....
        /*008c*/ 	.word	0xffffffff


	//----- nvinfo : EIATTR_COOP_GROUP_INSTR_OFFSETS
	.align		4
.L_1779:
        /*0090*/ 	.byte	0x04, 0x28
        /*0092*/ 	.short	(.L_1781 - .L_1780)


	//   ....[0]....
.L_1780:
        /*0094*/ 	.word	0x00000760


	//   ....[1]....
        /*0098*/ 	.word	0x00000770


	//   ....[2]....
        /*009c*/ 	.word	0x000007a0


	//   ....[3]....
        /*00a0*/ 	.word	0x000007c0


	//   ....[4]....
        /*00a4*/ 	.word	0x000007f0


	//   ....[5]....
        /*00a8*/ 	.word	0x00000810


	//   ....[6]....
        /*00ac*/ 	.word	0x00000840


	//   ....[7]....
        /*00b0*/ 	.word	0x00000860


	//   ....[8]....
        /*00b4*/ 	.word	0x000008b0


	//   ....[9]....
        /*00b8*/ 	.word	0x000008c0


	//----- nvinfo : EIATTR_VRC_CTA_INIT_COUNT
	.align		4
.L_1781:
        /*00bc*/ 	.byte	0x02, 0x4a
	.zero		1
	.zero		1


	//----- nvinfo : EIATTR_EXIT_INSTR_OFFSETS
	.align		4
        /*00c0*/ 	.byte	0x04, 0x1c
        /*00c2*/ 	.short	(.L_1783 - .L_1782)


	//   ....[0]....
.L_1782:
        /*00c4*/ 	.word	0x00000070


	//   ....[1]....
        /*00c8*/ 	.word	0x000024c0


	//----- nvinfo : EIATTR_MAX_THREADS
	.align		4
.L_1783:
        /*00cc*/ 	.byte	0x04, 0x05
        /*00ce*/ 	.short	(.L_1785 - .L_1784)
.L_1784:
        /*00d0*/ 	.word	0x00000180
        /*00d4*/ 	.word	0x00000001
        /*00d8*/ 	.word	0x00000001


	//----- nvinfo : EIATTR_CRS_STACK_SIZE
	.align		4
.L_1785:
        /*00dc*/ 	.byte	0x04, 0x1e
        /*00de*/ 	.short	(.L_1787 - .L_1786)
.L_1786:
        /*00e0*/ 	.word	0x00000000


	//----- nvinfo : EIATTR_CBANK_PARAM_SIZE
	.align		4
.L_1787:
        /*00e4*/ 	.byte	0x03, 0x19
        /*00e6*/ 	.short	0x00a0


	//----- nvinfo : EIATTR_PARAM_CBANK
	.align		4
        /*00e8*/ 	.byte	0x04, 0x0a
        /*00ea*/ 	.short	(.L_1789 - .L_1788)
	.align		4
.L_1788:
        /*00ec*/ 	.word	index@(.nv.constant0._Z35group_norm_nhwc_fwd_one_pass_kernelI11Fp32IOBf16WLi128ELi12ELi384EEv26Group_norm_nhwc_fwd_params)
        /*00f0*/ 	.short	0x0380
        /*00f2*/ 	.short	0x00a0


	//----- nvinfo : EIATTR_SW_WAR
	.align		4
.L_1789:
        /*00f4*/ 	.byte	0x04, 0x36
        /*00f6*/ 	.short	(.L_1791 - .L_1790)
.L_1790:
        /*00f8*/ 	.word	0x00000008
.L_1791:


//--------------------- .nv.info._Z35group_norm_nhwc_fwd_one_pass_kernelI11Fp32IOBf16WLi256ELi12ELi384EEv26Group_norm_nhwc_fwd_params --------------------------
	.section	.nv.info._Z35group_norm_nhwc_fwd_one_pass_kernelI11Fp32IOBf16WLi256ELi12ELi384EEv26Group_norm_nhwc_fwd_params,"",@"SHT_CUDA_INFO"
	.sectionflags	@""
	.align	4


	//----- nvinfo : EIATTR_CUDA_API_VERSION
	.align		4
        /*0000*/ 	.byte	0x04, 0x37
        /*0002*/ 	.short	(.L_1793 - .L_1792)
.L_1792:
        /*0004*/ 	.word	0x00000082


	//----- nvinfo : EIATTR_KPARAM_INFO
	.align		4
.L_1793:
        /*0008*/ 	.byte	0x04, 0x17
        /*000a*/ 	.short	(.L_1795 - .L_1794)
.L_1794:
        /*000c*/ 	.word	0x00000000
        /*0010*/ 	.short	0x0000
        /*0012*/ 	.short	0x0000
        /*0014*/ 	.byte	0x00, 0xf0, 0x81, 0x02


	//----- nvinfo : EIATTR_SPARSE_MMA_MASK
	.align		4
.L_1795:
        /*0018*/ 	.byte	0x03, 0x50
        /*001a*/ 	.short	0x0000


	//----- nvinfo : EIATTR_MAXREG_COUNT
	.align		4
        /*001c*/ 	.byte	0x03, 0x1b
        /*001e*/ 	.short	0x00a8


	//----- nvinfo : EIATTR_NUM_BARRIERS
	.align		4
        /*0020*/ 	.byte	0x02, 0x4c
        /*0022*/ 	.byte	0x01
	.zero		1


	//----- nvinfo : EIATTR_MERCURY_ISA_VERSION
	.align		4
        /*0024*/ 	.byte	0x03, 0x5f
        /*0026*/ 	.short	0x0101


	//----- nvinfo : EIATTR_INT_WARP_WIDE_INSTR_OFFSETS
	.align		4
        /*0028*/ 	.byte	0x04, 0x31
        /*002a*/ 	.short	(.L_1797 - .L_1796)


	//   ....[0]....
.L_1796:
        /*002c*/ 	.word	0x00001230


	//   ....[1]....
        /*0030*/ 	.word	0x00001260


	//   ....[2]....
        /*0034*/ 	.word	0x00001270


	//   ....[3]....
        /*0038*/ 	.word	0x000012c0


	//   ....[4]....
        /*003c*/ 	.word	0x00001480


	//   ....[5]....
        /*0040*/ 	.word	0x000014e0


	//   ....[6]....
        /*0044*/ 	.word	0x00001510


	//   ....[7]....
        /*0048*/ 	.word	0x00001530


	//   ....[8]....
        /*004c*/ 	.word	0x00001860


	//   ....[9]....
        /*0050*/ 	.word	0x00001880


	//   ....[10]....
        /*0054*/ 	.word	0x000018a0


	//   ....[11]....
        /*0058*/ 	.word	0x000018c0


	//   ....[12]....
        /*005c*/ 	.word	0x00001b20


	//   ....[13]....
        /*0060*/ 	.word	0x00001b40


	//----- nvinfo : EIATTR_COOP_GROUP_MASK_REGIDS
	.align		4
.L_1797:
        /*0064*/ 	.byte	0x04, 0x29
        /*0066*/ 	.short	(.L_1799 - .L_1798)


	//   ....[0]....
.L_1798:
        /*0068*/ 	.word	0xffffffff


	//   ....[1]....
        /*006c*/ 	.word	0xffffffff


	//   ....[2]....
        /*0070*/ 	.word	0xffffffff


	//   ....[3]....
        /*0074*/ 	.word	0xffffffff


	//   ....[4]....
        /*0078*/ 	.word	0xffffffff


	//   ....[5]....
        /*007c*/ 	.word	0xffffffff


	//   ....[6]....
        /*0080*/ 	.word	0xffffffff


	//   ....[7]....
        /*0084*/ 	.word	0xffffffff


	//   ....[8]....
        /*0088*/ 	.word	0xffffffff


	//   ....[9]....
        /*008c*/ 	.word	0xffffffff


	//----- nvinfo : EIATTR_COOP_GROUP_INSTR_OFFSETS
	.align		4
.L_1799:
        /*0090*/ 	.byte	0x04, 0x28
        /*0092*/ 	.short	(.L_1801 - .L_1800)


	//   ....[0]....
.L_1800:
        /*0094*/ 	.word	0x000009f0


	//   ....[1]....
        /*0098*/ 	.word	0x00000a00


	//   ....[2]....
        /*009c*/ 	.word	0x00000a30


	//   ....[3]....
        /*00a0*/ 	.word	0x00000a40


	//   ....[4]....
        /*00a4*/ 	.word	0x00000a80


	//   ....[5]....
        /*00a8*/ 	.word	0x00000a90


	//   ....[6]....
        /*00ac*/ 	.word	0x00000ad0


	//   ....[7]....
        /*00b0*/ 	.word	0x00000ae0


	//   ....[8]....
        /*00b4*/ 	.word	0x00000b40


	//   ....[9]....
        /*00b8*/ 	.word	0x00000b50


	//----- nvinfo : EIATTR_VRC_CTA_INIT_COUNT
	.align		4
.L_1801:
        /*00bc*/ 	.byte	0x02, 0x4a
	.zero		1
	.zero		1


	//----- nvinfo : EIATTR_EXIT_INSTR_OFFSETS
	.align		4
        /*00c0*/ 	.byte	0x04, 0x1c
        /*00c2*/ 	.short	(.L_1803 - .L_1802)


	//   ....[0]....
.L_1802:
        /*00c4*/ 	.word	0x00000070


	//   ....[1]....
        /*00c8*/ 	.word	0x00002eb0


	//----- nvinfo : EIATTR_MAX_THREADS
	.align		4
.L_1803:
        /*00cc*/ 	.byte	0x04, 0x05
        /*00ce*/ 	.short	(.L_1805 - .L_1804)
.L_1804:
        /*00d0*/ 	.word	0x00000180
        /*00d4*/ 	.word	0x00000001
        /*00d8*/ 	.word	0x00000001


	//----- nvinfo : EIATTR_CRS_STACK_SIZE
	.align		4
.L_1805:
        /*00dc*/ 	.byte	0x04, 0x1e
        /*00de*/ 	.short	(.L_1807 - .L_1806)
.L_1806:
        /*00e0*/ 	.word	0x00000000


	//----- nvinfo : EIATTR_CBANK_PARAM_SIZE
	.align		4
.L_1807:
        /*00e4*/ 	.byte	0x03, 0x19
        /*00e6*/ 	.short	0x00a0


	//----- nvinfo : EIATTR_PARAM_CBANK
	.align		4
        /*00e8*/ 	.byte	0x04, 0x0a
        /*00ea*/ 	.short	(.L_1809 - .L_1808)
	.align		4
.L_1808:
        /*00ec*/ 	.word	index@(.nv.constant0._Z35group_norm_nhwc_fwd_one_pass_kernelI11Fp32IOBf16WLi256ELi12ELi384EEv26Group_norm_nhwc_fwd_params)
        /*00f0*/ 	.short	0x0380
        /*00f2*/ 	.short	0x00a0


	//----- nvinfo : EIATTR_SW_WAR
	.align		4
.L_1809:
        /*00f4*/ 	.byte	0x04, 0x36
        /*00f6*/ 	.short	(.L_1811 - .L_1810)
.L_1810:
        /*00f8*/ 	.word	0x00000008
.L_1811:


//--------------------- .nv.info._Z35group_norm_nhwc_fwd_one_pass_kernelI11Fp32IOBf16WLi512ELi12ELi384EEv26Group_norm_nhwc_fwd_params --------------------------
	.section	.nv.info._Z35group_norm_nhwc_fwd_one_pass_kernelI11Fp32IOBf16WLi512ELi12ELi384EEv26Group_norm_nhwc_fwd_params,"",@"SHT_CUDA_INFO"
	.sectionflags	@""
	.align	4


	//----- nvinfo : EIATTR_CUDA_API_VERSION
	.align		4
        /*0000*/ 	.byte	0x04, 0x37
        /*0002*/ 	.short	(.L_1813 - .L_1812)
.L_1812:
        /*0004*/ 	.word	0x00000082


	//----- nvinfo : EIATTR_KPARAM_INFO
	.align		4
.L_1813:
        /*0008*/ 	.byte	0x04, 0x17
        /*000a*/ 	.short	(.L_1815 - .L_1814)
.L_1814:
        /*000c*/ 	.word	0x00000000
        /*0010*/ 	.short	0x0000
        /*0012*/ 	.short	0x0000
        /*0014*/ 	.byte	0x00, 0xf0, 0x81, 0x02


	//----- nvinfo : EIATTR_SPARSE_MMA_MASK
	.align		4
.L_1815:
        /*0018*/ 	.byte	0x03, 0x50
        /*001a*/ 	.short	0x0000


	//----- nvinfo : EIATTR_MAXREG_COUNT
	.align		4
        /*001c*/ 	.byte	0x03, 0x1b
        /*001e*/ 	.short	0x00a8


	//----- nvinfo : EIATTR_NUM_BARRIERS
	.align		4
        /*0020*/ 	.byte	0x02, 0x4c
        /*0022*/ 	.byte	0x01
	.zero		1


	//----- nvinfo : EIATTR_MERCURY_ISA_VERSION
	.align		4
        /*0024*/ 	.byte	0x03, 0x5f
        /*0026*/ 	.short	0x0101


	//----- nvinfo : EIATTR_INT_WARP_WIDE_INSTR_OFFSETS
	.align		4
        /*0028*/ 	.byte	0x04, 0x31
        /*002a*/ 	.short	(.L_1817 - .L_1816)


	//   ....[0]....
.L_1816:
        /*002c*/ 	.word	0x00001760


	//   ....[1]....
        /*0030*/ 	.word	0x000017e0


	//   ....[2]....
        /*0034*/ 	.word	0x00001880


	//   ....[3]....
        /*0038*/ 	.word	0x00001920


	//   ....[4]....
        /*003c*/ 	.word	0x000019c0


	//   ....[5]....
        /*0040*/ 	.word	0x00001a60


	//   ....[6]....
        /*0044*/ 	.word	0x00001b00


	//   ....[7]....
        /*0048*/ 	.word	0x00001ba0


	//   ....[8]....
        /*004c*/ 	.word	0x00001db0


	//   ....[9]....
        /*0050*/ 	.word	0x00001e10


	//   ....[10]....
        /*0054*/ 	.word	0x00001eb0


	//   ....[11]....
        /*0058*/ 	.word	0x00001f50


	//   ....[12]....
        /*005c*/ 	.word	0x000020d0


	//   ....[13]....
        /*0060*/ 	.word	0x00002100


	//----- nvinfo : EIATTR_COOP_GROUP_MASK_REGIDS
	.align		4
.L_1817:
        /*0064*/ 	.byte	0x04, 0x29
        /*0066*/ 	.short	(.L_1819 - .L_1818)


	//   ....[0]....
.L_1818:
        /*0068*/ 	.word	0xffffffff


	//   ....[1]....
        /*006c*/ 	.word	0xffffffff


	//   ....[2]....
        /*0070*/ 	.word	0xffffffff


	//   ....[3]....
        /*0074*/ 	.word	0xffffffff


	//   ....[4]....
        /*0078*/ 	.word	0xffffffff


	//   ....[5]....
        /*007c*/ 	.word	0xffffffff


	//   ....[6]....
        /*0080*/ 	.word	0xffffffff


	//   ....[7]....
        /*0084*/ 	.word	0xffffffff


	//   ....[8]....
        /*0088*/ 	.word	0xffffffff


	//   ....[9]....
        /*008c*/ 	.word	0xffffffff


	//----- nvinfo : EIATTR_COOP_GROUP_INSTR_OFFSETS
	.align		4
.L_1819:
        /*0090*/ 	.byte	0x04, 0x28
        /*0092*/ 	.short	(.L_1821 - .L_1820)


	//   ....[0]....
.L_1820:
        /*0094*/ 	.word	0x00000f80


	//   ....[1]....
        /*0098*/ 	.word	0x00000f90


	//   ....[2]....
        /*009c*/ 	.word	0x00000fc0


	//   ....[3]....
        /*00a0*/ 	.word	0x00000fd0


	//   ....[4]....
        /*00a4*/ 	.word	0x00001010


	//   ....[5]....
        /*00a8*/ 	.word	0x00001020


	//   ....[6]....
        /*00ac*/ 	.word	0x00001060


	//   ....[7]....
        /*00b0*/ 	.word	0x00001070


	//   ....[8]....
        /*00b4*/ 	.word	0x000010f0


	//   ....[9]....
        /*00b8*/ 	.word	0x00001100


	//----- nvinfo : EIATTR_VRC_CTA_INIT_COUNT
	.align		4
.L_1821:
        /*00bc*/ 	.byte	0x02, 0x4a
	.zero		1
	.zero		1


	//----- nvinfo : EIATTR_EXIT_INSTR_OFFSETS
	.align		4
        /*00c0*/ 	.byte	0x04, 0x1c
        /*00c2*/ 	.short	(.L_1823 - .L_1822)


	//   ....[0]....
.L_1822:
        /*00c4*/ 	.word	0x00000070


	//   ....[1]....
        /*00c8*/ 	.word	0x00004250


	//----- nvinfo : EIATTR_MAX_THREADS
	.align		4
.L_1823:
        /*00cc*/ 	.byte	0x04, 0x05
        /*00ce*/ 	.short	(.L_1825 - .L_1824)
.L_1824:
        /*00d0*/ 	.word	0x00000180
        /*00d4*/ 	.word	0x00000001
        /*00d8*/ 	.word	0x00000001


	//----- nvinfo : EIATTR_CRS_STACK_SIZE
	.align		4
.L_1825:
        /*00dc*/ 	.byte	0x04, 0x1e
        /*00de*/ 	.short	(.L_1827 - .L_1826)
.L_1826:
        /*00e0*/ 	.word	0x00000000


	//----- nvinfo : EIATTR_CBANK_PARAM_SIZE
	.align		4
.L_1827:
        /*00e4*/ 	.byte	0x03, 0x19
        /*00e6*/ 	.short	0x00a0


	//----- nvinfo : EIATTR_PARAM_CBANK
	.align		4
        /*00e8*/ 	.byte	0x04, 0x0a
        /*00ea*/ 	.short	(.L_1829 - .L_1828)
	.align		4
.L_1828:
        /*00ec*/ 	.word	index@(.nv.constant0._Z35group_norm_nhwc_fwd_one_pass_kernelI11Fp32IOBf16WLi512ELi12ELi384EEv26Group_norm_nhwc_fwd_params)
        /*00f0*/ 	.short	0x0380
        /*00f2*/ 	.short	0x00a0


	//----- nvinfo : EIATTR_SW_WAR
	.align		4
.L_1829:
        /*00f4*/ 	.byte	0x04, 0x36
        /*00f6*/ 	.short	(.L_1831 - .L_1830)
.L_1830:
        /*00f8*/ 	.word	0x00000008
.L_1831:


//--------------------- .nv.info._Z35group_norm_nhwc_fwd_one_pass_kernelI11Fp32IOFp16WLi64ELi12ELi384EEv26Group_norm_nhwc_fwd_params --------------------------
	.section	.nv.info._Z35group_norm_nhwc_fwd_one_pass_kernelI11Fp32IOFp16WLi64ELi12ELi384EEv26Group_norm_nhwc_fwd_params,"",@"SHT_CUDA_INFO"
	.sectionflags	@""
	.align	4


	//----- nvinfo : EIATTR_CUDA_API_VERSION
	.align		4
        /*0000*/ 	.byte	0x04, 0x37
        /*0002*/ 	.short	(.L_1833 - .L_1832)
.L_1832:
        /*0004*/ 	.word	0x00000082


	//----- nvinfo : EIATTR_KPARAM_INFO
	.align		4
.L_1833:
        /*0008*/ 	.byte	0x04, 0x17
        /*000a*/ 	.short	(.L_1835 - .L_1834)
.L_1834:
        /*000c*/ 	.word	0x00000000
        /*0010*/ 	.short	0x0000
        /*0012*/ 	.short	0x0000
        /*0014*/ 	.byte	0x00, 0xf0, 0x81, 0x02


	//----- nvinfo : EIATTR_SPARSE_MMA_MASK
	.align		4
.L_1835:
        /*0018*/ 	.byte	0x03, 0x50
        /*001a*/ 	.short	0x0000


	//----- nvinfo : EIATTR_MAXREG_COUNT
	.align		4
        /*001c*/ 	.byte	0x03, 0x1b
        /*001e*/ 	.short	0x00a8


	//----- nvinfo : EIATTR_NUM_BARRIERS
	.align		4
        /*0020*/ 	.byte	0x02, 0x4c
        /*0022*/ 	.byte	0x01
	.zero		1


	//----- nvinfo : EIATTR_MERCURY_ISA_VERSION
	.align		4
        /*0024*/ 	.byte	0x03, 0x5f
        /*0026*/ 	.short	0x0101


	//----- nvinfo : EIATTR_INT_WARP_WIDE_INSTR_OFFSETS
	.align		4
        /*0028*/ 	.byte	0x04, 0x31
        /*002a*/ 	.short	(.L_1837 - .L_1836)


	//   ....[0]....
.L_1836:
        /*002c*/ 	.word	0x00000e10


	//   ....[1]....
        /*0030*/ 	.word	0x00000e50


	//   ....[2]....
        /*0034*/ 	.word	0x00000e80


	//   ....[3]....
        /*0038*/ 	.word	0x00000ea0


	//   ....[4]....
        /*003c*/ 	.word	0x00001070


	//   ....[5]....
        /*0040*/ 	.word	0x000010d0


	//   ....[6]....
        /*0044*/ 	.word	0x00001100


	//   ....[7]....
        /*0048*/ 	.word	0x00001120


	//   ....[8]....
        /*004c*/ 	.word	0x000013e0


	//   ....[9]....
        /*0050*/ 	.word	0x000014c0


	//   ....[10]....
        /*0054*/ 	.word	0x000014d0


	//   ....[11]....
        /*0058*/ 	.word	0x000015b0


	//   ....[12]....
        /*005c*/ 	.word	0x00001720


	//   ....[13]....
        /*0060*/ 	.word	0x00001740


	//----- nvinfo : EIATTR_COOP_GROUP_MASK_REGIDS
	.align		4
.L_1837:
        /*0064*/ 	.byte	0x04, 0x29
        /*0066*/ 	.short	(.L_1839 - .L_1838)


	//   ....[0]....
.L_1838:
        /*0068*/ 	.word	0xffffffff


	//   ....[1]....
        /*006c*/ 	.word	0xffffffff


	//   ....[2]....
        /*0070*/ 	.word	0xffffffff


	//   ....[3]....
        /*0074*/ 	.word	0xffffffff


	//   ....[4]....
        /*0078*/ 	.word	0xffffffff


	//   ....[5]....
        /*007c*/ 	.word	0xffffffff


	//   ....[6]....
        /*0080*/ 	.word	0xffffffff


	//   ....[7]....
        /*0084*/ 	.word	0xffffffff


	//   ....[8]....
        /*0088*/ 	.word	0xffffffff


	//   ....[9]....
        /*008c*/ 	.word	0xffffffff


	//----- nvinfo : EIATTR_COOP_GROUP_INSTR_OFFSETS
	.align		4
.L_1839:
        /*0090*/ 	.byte	0x04, 0x28
        /*0092*/ 	.short	(.L_1841 - .L_1840)


	//   ....[0]....
.L_1840:
        /*0094*/ 	.word	0x000005e0


	//   ....[1]....
        /*0098*/ 	.word	0x000005f0


	//   ....[2]....
        /*009c*/ 	.word	0x00000620


	//   ....[3]....
        /*00a0*/ 	.word	0x00000640


	//   ....[4]....
        /*00a4*/ 	.word	0x00000670


	//   ....[5]....
        /*00a8*/ 	.word	0x00000690


	//   ....[6]....
        /*00ac*/ 	.word	0x000006c0


	//   ....[7]....
        /*00b0*/ 	.word	0x000006e0


	//   ....[8]....
        /*00b4*/ 	.word	0x00000730


	//   ....[9]....
        /*00b8*/ 	.word	0x00000740


	//----- nvinfo : EIATTR_VRC_CTA_INIT_COUNT
	.align		4
.L_1841:
        /*00bc*/ 	.byte	0x02, 0x4a
	.zero		1
	.zero		1


	//----- nvinfo : EIATTR_EXIT_INSTR_OFFSETS
	.align		4
        /*00c0*/ 	.byte	0x04, 0x1c
        /*00c2*/ 	.short	(.L_1843 - .L_1842)


	//   ....[0]....
.L_1842:
        /*00c4*/ 	.word	0x00000070


	//   ....[1]....
        /*00c8*/ 	.word	0x00001d90


	//----- nvinfo : EIATTR_MAX_THREADS
	.align		4
.L_1843:
        /*00cc*/ 	.byte	0x04, 0x05
        /*00ce*/ 	.short	(.L_1845 - .L_1844)
.L_1844:
        /*00d0*/ 	.word	0x00000180
        /*00d4*/ 	.word	0x00000001
        /*00d8*/ 	.word	0x00000001


	//----- nvinfo : EIATTR_CRS_STACK_SIZE
	.align		4
.L_1845:
        /*00dc*/ 	.byte	0x04, 0x1e
        /*00de*/ 	.short	(.L_1847 - .L_1846)
.L_1846:
        /*00e0*/ 	.word	0x00000000


	//----- nvinfo : EIATTR_CBANK_PARAM_SIZE
	.align		4
.L_1847:
        /*00e4*/ 	.byte	0x03, 0x19
        /*00e6*/ 	.short	0x00a0


	//----- nvinfo : EIATTR_PARAM_CBANK
	.align		4
        /*00e8*/ 	.byte	0x04, 0x0a
        /*00ea*/ 	.short	(.L_1849 - .L_1848)
	.align		4
.L_1848:
        /*00ec*/ 	.word	index@(.nv.constant0._Z35group_norm_nhwc_fwd_one_pass_kernelI11Fp32IOFp16WLi64ELi12ELi384EEv26Group_norm_nhwc_fwd_params)
        /*00f0*/ 	.short	0x0380
        /*00f2*/ 	.short	0x00a0


	//----- nvinfo : EIATTR_SW_WAR
	.align		4
.L_1849:
        /*00f4*/ 	.byte	0x04, 0x36
        /*00f6*/ 	.short	(.L_1851 - .L_1850)
.L_1850:
        /*00f8*/ 	.word	0x00000008
.L_1851:


//--------------------- .nv.info._Z35group_norm_nhwc_fwd_one_pass_kernelI11Fp32IOFp16WLi128ELi12ELi384EEv26Group_norm_nhwc_fwd_params --------------------------
	.section	.nv.info._Z35group_norm_nhwc_fwd_one_pass_kernelI11Fp32IOFp16WLi128ELi12ELi384EEv26Group_norm_nhwc_fwd_params,"",@"SHT_CUDA_INFO"
	.sectionflags	@""
	.align	4


	//----- nvinfo : EIATTR_CUDA_API_VERSION
	.align		4
        /*0000*/ 	.byte	0x04, 0x37
        /*0002*/ 	.short	(.L_1853 - .L_1852)
.L_1852:
        /*0004*/ 	.word	0x00000082


	//----- nvinfo : EIATTR_KPARAM_INFO
	.align		4
.L_1853:
        /*0008*/ 	.byte	0x04, 0x17
        /*000a*/ 	.short	(.L_1855 - .L_1854)
.L_1854:
        /*000c*/ 	.word	0x00000000
        /*0010*/ 	.short	0x0000
        /*0012*/ 	.short	0x0000
        /*0014*/ 	.byte	0x00, 0xf0, 0x81, 0x02


	//----- nvinfo : EIATTR_SPARSE_MMA_MASK
	.align		4
.L_1855:
        /*0018*/ 	.byte	0x03, 0x50
        /*001a*/ 	.short	0x0000


	//----- nvinfo : EIATTR_MAXREG_COUNT
	.align		4
        /*001c*/ 	.byte	0x03, 0x1b
        /*001e*/ 	.short	0x00a8


	//----- nvinfo : EIATTR_NUM_BARRIERS
	.align		4
        /*0020*/ 	.byte	0x02, 0x4c
        /*0022*/ 	.byte	0x01
	.zero		1


	//----- nvinfo : EIATTR_MERCURY_ISA_VERSION
	.align		4
        /*0024*/ 	.byte	0x03, 0x5f
        /*0026*/ 	.short	0x0101


	//----- nvinfo : EIATTR_INT_WARP_WIDE_INSTR_OFFSETS
	.align		4
        /*0028*/ 	.byte	0x04, 0x31
        /*002a*/ 	.short	(.L_1857 - .L_1856)


	//   ....[0]....
.L_1856:
        /*002c*/ 	.word	0x00000fa0


	//   ....[1]....
        /*0030*/ 	.word	0x00000fe0


	//   ....[2]....
        /*0034*/ 	.word	0x00001010


	//   ....[3]....
        /*0038*/ 	.word	0x00001030


	//   ....[4]....
        /*003c*/ 	.word	0x00001200


	//   ....[5]....
        /*0040*/ 	.word	0x00001260


	//   ....[6]....
        /*0044*/ 	.word	0x000012a0


	//   ....[7]....
        /*0048*/ 	.word	0x000012b0


	//   ....[8]....
        /*004c*/ 	.word	0x00001560


	//   ....[9]....
        /*0050*/ 	.word	0x00001640


	//   ....[10]....
        /*0054*/ 	.word	0x00001650


	//   ....[11]....
        /*0058*/ 	.word	0x00001730


	//   ....[12]....
        /*005c*/ 	.word	0x000018a0


	//   ....[13]....
        /*0060*/ 	.word	0x000018c0


	//----- nvinfo : EIATTR_COOP_GROUP_MASK_REGIDS
	.align		4
.L_1857:
        /*0064*/ 	.byte	0x04, 0x29
        /*0066*/ 	.short	(.L_1859 - .L_1858)


	//   ....[0]....
.L_1858:
        /*0068*/ 	.word	0xffffffff


	//   ....[1]....
        /*006c*/ 	.word	0xffffffff


	//   ....[2]....
        /*0070*/ 	.word	0xffffffff


	//   ....[3]....
        /*0074*/ 	.word	0xffffffff


	//   ....[4]....
        /*0078*/ 	.word	0xffffffff


	//   ....[5]....
        /*007c*/ 	.word	0xffffffff


	//   ....[6]....
        /*0080*/ 	.word	0xffffffff


	//   ....[7]....
        /*0084*/ 	.word	0xffffffff


	//   ....[8]....
        /*0088*/ 	.word	0xffffffff


	//   ....[9]....
        /*008c*/ 	.word	0xffffffff


	//----- nvinfo : EIATTR_COOP_GROUP_INSTR_OFFSETS
	.align		4
.L_1859:
        /*0090*/ 	.byte	0x04, 0x28
        /*0092*/ 	.short	(.L_1861 - .L_1860)


	//   ....[0]....
.L_1860:
        /*0094*/ 	.word	0x00000760


	//   ....[1]....
        /*0098*/ 	.word	0x00000770


	//   ....[2]....
        /*009c*/ 	.word	0x000007a0


	//   ....[3]....
        /*00a0*/ 	.word	0x000007c0


	//   ....[4]....
        /*00a4*/ 	.word	0x000007f0


	//   ....[5]....
        /*00a8*/ 	.word	0x00000810


	//   ....[6]....
        /*00ac*/ 	.word	0x00000840


	//   ....[7]....
        /*00b0*/ 	.word	0x00000860


	//   ....[8]....
        /*00b4*/ 	.word	0x000008b0


	//   ....[9]....
        /*00b8*/ 	.word	0x000008c0


	//----- nvinfo : EIATTR_VRC_CTA_INIT_COUNT
	.align		4
.L_1861:
        /*00bc*/ 	.byte	0x02, 0x4a
	.zero		1
	.zero		1


	//----- nvinfo : EIATTR_EXIT_INSTR_OFFSETS
	.align		4
        /*00c0*/ 	.byte	0x04, 0x1c
        /*00c2*/ 	.short	(.L_1863 - .L_1862)


	//   ....[0]....
.L_1862:
        /*00c4*/ 	.word	0x00000070


	//   ....[1]....
        /*00c8*/ 	.word	0x000024c0


	//----- nvinfo : EIATTR_MAX_THREADS
	.align		4
.L_1863:
        /*00cc*/ 	.byte	0x04, 0x05
        /*00ce*/ 	.short	(.L_1865 - .L_1864)
.L_1864:
        /*00d0*/ 	.word	0x00000180
        /*00d4*/ 	.word	0x00000001
        /*00d8*/ 	.word	0x00000001


	//----- nvinfo : EIATTR_CRS_STACK_SIZE
	.align		4
.L_1865:
        /*00dc*/ 	.byte	0x04, 0x1e
        /*00de*/ 	.short	(.L_1867 - .L_1866)
.L_1866:
        /*00e0*/ 	.word	0x00000000


	//----- nvinfo : EIATTR_CBANK_PARAM_SIZE
	.align		4
.L_1867:
        /*00e4*/ 	.byte	0x03, 0x19
        /*00e6*/ 	.short	0x00a0


	//----- nvinfo : EIATTR_PARAM_CBANK
	.align		4
        /*00e8*/ 	.byte	0x04, 0x0a
        /*00ea*/ 	.short	(.L_1869 - .L_1868)
	.align		4
.L_1868:
        /*00ec*/ 	.word	index@(.nv.constant0._Z35group_norm_nhwc_fwd_one_pass_kernelI11Fp32IOFp16WLi128ELi12ELi384EEv26Group_norm_nhwc_fwd_params)
        /*00f0*/ 	.short	0x0380
        /*00f2*/ 	.short	0x00a0


	//----- nvinfo : EIATTR_SW_WAR
	.align		4
.L_1869:
        /*00f4*/ 	.byte	0x04, 0x36
        /*00f6*/ 	.short	(.L_1871 - .L_1870)
.L_1870:
        /*00f8*/ 	.word	0x00000008
.L_1871:


//--------------------- .nv.info._Z35group_norm_nhwc_fwd_one_pass_kernelI11Fp32IOFp16WLi256ELi12ELi384EEv26Group_norm_nhwc_fwd_params --------------------------
	.section	.nv.info._Z35group_norm_nhwc_fwd_one_pass_kernelI11Fp32IOFp16WLi256ELi12ELi384EEv26Group_norm_nhwc_fwd_params,"",@"SHT_CUDA_INFO"
	.sectionflags	@""
	.align	4


	//----- nvinfo : EIATTR_CUDA_API_VERSION
	.align		4
        /*0000*/ 	.byte	0x04, 0x37
        /*0002*/ 	.short	(.L_1873 - .L_1872)
.L_1872:
        /*0004*/ 	.word	0x00000082


	//----- nvinfo : EIATTR_KPARAM_INFO
	.align		4
.L_1873:
        /*0008*/ 	.byte	0x04, 0x17
        /*000a*/ 	.short	(.L_1875 - .L_1874)
.L_1874:
        /*000c*/ 	.word	0x00000000
        /*0010*/ 	.short	0x0000
        /*0012*/ 	.short	0x0000
        /*0014*/ 	.byte	0x00, 0xf0, 0x81, 0x02


	//----- nvinfo : EIATTR_SPARSE_MMA_MASK
	.align		4
.L_1875:
        /*0018*/ 	.byte	0x03, 0x50
        /*001a*/ 	.short	0x0000


	//----- nvinfo : EIATTR_MAXREG_COUNT
	.align		4
        /*001c*/ 	.byte	0x03, 0x1b
        /*001e*/ 	.short	0x00a8


	//----- nvinfo : EIATTR_NUM_BARRIERS
	.align		4
        /*0020*/ 	.byte	0x02, 0x4c
        /*0022*/ 	.byte	0x01
	.zero		1


	//----- nvinfo : EIATTR_MERCURY_ISA_VERSION
	.align		4
        /*0024*/ 	.byte	0x03, 0x5f
        /*0026*/ 	.short	0x0101


	//----- nvinfo : EIATTR_INT_WARP_WIDE_INSTR_OFFSETS
	.align		4
        /*0028*/ 	.byte	0x04, 0x31
        /*002a*/ 	.short	(.L_1877 - .L_1876)


	//   ....[0]....
.L_1876:
        /*002c*/ 	.word	0x00001220


	//   ....[1]....
        /*0030*/ 	.word	0x00001260


	//   ....[2]....
        /*0034*/ 	.word	0x00001280


	//   ....[3]....
        /*0038*/ 	.word	0x000012b0


	//   ....[4]....
        /*003c*/ 	.word	0x00001490


	//   ....[5]....
        /*0040*/ 	.word	0x000014e0


	//   ....[6]....
        /*0044*/ 	.word	0x00001500


	//   ....[7]....
        /*0048*/ 	.word	0x00001530


	//   ....[8]....
        /*004c*/ 	.word	0x00001860


	//   ....[9]....
        /*0050*/ 	.word	0x00001880


	//   ....[10]....
        /*0054*/ 	.word	0x000018a0


	//   ....[11]....
        /*0058*/ 	.word	0x000018c0


	//   ....[12]....
        /*005c*/ 	.word	0x00001b20


	//   ....[13]....
        /*0060*/ 	.word	0x00001b40


	//----- nvinfo : EIATTR_COOP_GROUP_MASK_REGIDS
	.align		4
.L_1877:
        /*0064*/ 	.byte	0x04, 0x29
        /*0066*/ 	.short	(.L_1879 - .L_1878)


	//   ....[0]....
.L_1878:
        /*0068*/ 	.word	0xffffffff


	//   ....[1]....
        /*006c*/ 	.word	0xffffffff


	//   ....[2]....
        /*0070*/ 	.word	0xffffffff


	//   ....[3]....
        /*0074*/ 	.word	0xffffffff


	//   ....[4]....
        /*0078*/ 	.word	0xffffffff


	//   ....[5]....
        /*007c*/ 	.word	0xffffffff


	//   ....[6]....
        /*0080*/ 	.word	0xffffffff


	//   ....[7]....
        /*0084*/ 	.word	0xffffffff


	//   ....[8]....
        /*0088*/ 	.word	0xffffffff


	//   ....[9]....
        /*008c*/ 	.word	0xffffffff


	//----- nvinfo : EIATTR_COOP_GROUP_INSTR_OFFSETS
	.align		4
.L_1879:
        /*0090*/ 	.byte	0x04, 0x28
        /*0092*/ 	.short	(.L_1881 - .L_1880)


	//   ....[0]....
.L_1880:
        /*0094*/ 	.word	0x000009f0


	//   ....[1]....
        /*0098*/ 	.word	0x00000a00


	//   ....[2]....
        /*009c*/ 	.word	0x00000a30


	//   ....[3]....
        /*00a0*/ 	.word	0x00000a40


	//   ....[4]....
        /*00a4*/ 	.word	0x00000a80


	//   ....[5]....
        /*00a8*/ 	.word	0x00000a90


	//   ....[6]....
        /*00ac*/ 	.word	0x00000ad0


	//   ....[7]....
        /*00b0*/ 	.word	0x00000ae0


	//   ....[8]....
        /*00b4*/ 	.word	0x00000b40


	//   ....[9]....
        /*00b8*/ 	.word	0x00000b50


	//----- nvinfo : EIATTR_VRC_CTA_INIT_COUNT
	.align		4
.L_1881:
        /*00bc*/ 	.byte	0x02, 0x4a
	.zero		1
	.zero		1


	//----- nvinfo : EIATTR_EXIT_INSTR_OFFSETS
	.align		4
        /*00c0*/ 	.byte	0x04, 0x1c
        /*00c2*/ 	.short	(.L_1883 - .L_1882)


	//   ....[0]....
.L_1882:
        /*00c4*/ 	.word	0x00000070


	//   ....[1]....
        /*00c8*/ 	.word	0x00002eb0


	//----- nvinfo : EIATTR_MAX_THREADS
	.align		4
.L_1883:
        /*00cc*/ 	.byte	0x04, 0x05
        /*00ce*/ 	.short	(.L_1885 - .L_1884)
.L_1884:
        /*00d0*/ 	.word	0x00000180
        /*00d4*/ 	.word	0x00000001
        /*00d8*/ 	.word	0x00000001


	//----- nvinfo : EIATTR_CRS_STACK_SIZE
	.align		4
.L_1885:
        /*00dc*/ 	.byte	0x04, 0x1e
        /*00de*/ 	.short	(.L_1887 - .L_1886)
.L_1886:
        /*00e0*/ 	.word	0x00000000


	//----- nvinfo : EIATTR_CBANK_PARAM_SIZE
	.align		4
.L_1887:
        /*00e4*/ 	.byte	0x03, 0x19
        /*00e6*/ 	.short	0x00a0


	//----- nvinfo : EIATTR_PARAM_CBANK
	.align		4
        /*00e8*/ 	.byte	0x04, 0x0a
        /*00ea*/ 	.short	(.L_1889 - .L_1888)
	.align		4
.L_1888:
        /*00ec*/ 	.word	index@(.nv.constant0._Z35group_norm_nhwc_fwd_one_pass_kernelI11Fp32IOFp16WLi256ELi12ELi384EEv26Group_norm_nhwc_fwd_params)
        /*00f0*/ 	.short	0x0380
        /*00f2*/ 	.short	0x00a0


	//----- nvinfo : EIATTR_SW_WAR
	.align		4
.L_1889:
        /*00f4*/ 	.byte	0x04, 0x36
        /*00f6*/ 	.short	(.L_1891 - .L_1890)
.L_1890:
        /*00f8*/ 	.word	0x00000008
.L_1891:


//--------------------- .nv.info._Z35group_norm_nhwc_fwd_one_pass_kernelI11Fp32IOFp16WLi512ELi12ELi384EEv26Group_norm_nhwc_fwd_params --------------------------
	.section	.nv.info._Z35group_norm_nhwc_fwd_one_pass_kernelI11Fp32IOFp16WLi512ELi12ELi384EEv26Group_norm_nhwc_fwd_params,"",@"SHT_CUDA_INFO"
	.sectionflags	@""
	.align	4


	//----- nvinfo : EIATTR_CUDA_API_VERSION
	.align		4
        /*0000*/ 	.byte	0x04, 0x37
        /*0002*/ 	.short	(.L_1893 - .L_1892)
.L_1892:
        /*0004*/ 	.word	0x00000082


	//----- nvinfo : EIATTR_KPARAM_INFO
	.align		4
.L_1893:
        /*0008*/ 	.byte	0x04, 0x17
        /*000a*/ 	.short	(.L_1895 - .L_1894)
.L_1894:
        /*000c*/ 	.word	0x00000000
        /*0010*/ 	.short	0x0000
        /*0012*/ 	.short	0x0000
        /*0014*/ 	.byte	0x00, 0xf0, 0x81, 0x02


	//----- nvinfo : EIATTR_SPARSE_MMA_MASK
	.align		4
.L_1895:
        /*0018*/ 	.byte	0x03, 0x50
        /*001a*/ 	.short	0x0000


	//----- nvinfo : EIATTR_MAXREG_COUNT
	.align		4
        /*001c*/ 	.byte	0x03, 0x1b
        /*001e*/ 	.short	0x00a8


	//----- nvinfo : EIATTR_NUM_BARRIERS
	.align		4
        /*0020*/ 	.byte	0x02, 0x4c
        /*0022*/ 	.byte	0x01
	.zero		1


	//----- nvinfo : EIATTR_MERCURY_ISA_VERSION
	.align		4
        /*0024*/ 	.byte	0x03, 0x5f
        /*0026*/ 	.short	0x0101


	//----- nvinfo : EIATTR_INT_WARP_WIDE_INSTR_OFFSETS
	.align		4
        /*0028*/ 	.byte	0x04, 0x31
        /*002a*/ 	.short	(.L_1897 - .L_1896)


	//   ....[0]....
.L_1896:
        /*002c*/ 	.word	0x00001760


	//   ....[1]....
        /*0030*/ 	.word	0x000017e0


	//   ....[2]....
        /*0034*/ 	.word	0x00001880


	//   ....[3]....
        /*0038*/ 	.word	0x00001920


	//   ....[4]....
        /*003c*/ 	.word	0x000019c0


	//   ....[5]....
        /*0040*/ 	.word	0x00001a60


	//   ....[6]....
        /*0044*/ 	.word	0x00001b00


	//   ....[7]....
        /*0048*/ 	.word	0x00001ba0


	//   ....[8]....
        /*004c*/ 	.word	0x00001db0


	//   ....[9]....
        /*0050*/ 	.word	0x00001e10


	//   ....[10]....
        /*0054*/ 	.word	0x00001eb0


	//   ....[11]....
        /*0058*/ 	.word	0x00001f50


	//   ....[12]....
        /*005c*/ 	.word	0x000020d0


	//   ....[13]....
        /*0060*/ 	.word	0x00002100


	//----- nvinfo : EIATTR_COOP_GROUP_MASK_REGIDS
	.align		4
.L_1897:
        /*0064*/ 	.byte	0x04, 0x29
        /*0066*/ 	.short	(.L_1899 - .L_1898)


	//   ....[0]....
.L_1898:
        /*0068*/ 	.word	0xffffffff


	//   ....[1]....
        /*006c*/ 	.word	0xffffffff


	//   ....[2]....
        /*0070*/ 	.word	0xffffffff


	//   ....[3]....
        /*0074*/ 	.word	0xffffffff


	//   ....[4]....
        /*0078*/ 	.word	0xffffffff


	//   ....[5]....
        /*007c*/ 	.word	0xffffffff


	//   ....[6]....
        /*0080*/ 	.word	0xffffffff


	//   ....[7]....
        /*0084*/ 	.word	0xffffffff


	//   ....[8]....
        /*0088*/ 	.word	0xffffffff


	//   ....[9]....
        /*008c*/ 	.word	0xffffffff


	//----- nvinfo : EIATTR_COOP_GROUP_INSTR_OFFSETS
	.align		4
.L_1899:
        /*0090*/ 	.byte	0x04, 0x28
        /*0092*/ 	.short	(.L_1901 - .L_1900)


	//   ....[0]....
.L_1900:
        /*0094*/ 	.word	0x00000f80


	//   ....[1]....
        /*0098*/ 	.word	0x00000f90


	//   ....[2]....
        /*009c*/ 	.word	0x00000fc0


	//   ....[3]....
        /*00a0*/ 	.word	0x00000fd0


	//   ....[4]....
        /*00a4*/ 	.word	0x00001010


	//   ....[5]....
        /*00a8*/ 	.word	0x00001020


	//   ....[6]....
        /*00ac*/ 	.word	0x00001060


	//   ....[7]....
        /*00b0*/ 	.word	0x00001070


	//   ....[8]....
        /*00b4*/ 	.word	0x000010f0


	//   ....[9]....
        /*00b8*/ 	.word	0x00001100


	//----- nvinfo : EIATTR_VRC_CTA_INIT_COUNT
	.align		4
.L_1901:
        /*00bc*/ 	.byte	0x02, 0x4a
	.zero		1
	.zero		1


	//----- nvinfo : EIATTR_EXIT_INSTR_OFFSETS
	.align		4
        /*00c0*/ 	.byte	0x04, 0x1c
        /*00c2*/ 	.short	(.L_1903 - .L_1902)


	//   ....[0]....
.L_1902:
        /*00c4*/ 	.word	0x00000070


	//   ....[1]....
        /*00c8*/ 	.word	0x00004250


	//----- nvinfo : EIATTR_MAX_THREADS
	.align		4
.L_1903:
        /*00cc*/ 	.byte	0x04, 0x05
        /*00ce*/ 	.short	(.L_1905 - .L_1904)
.L_1904:
        /*00d0*/ 	.word	0x00000180
        /*00d4*/ 	.word	0x00000001
        /*00d8*/ 	.word	0x00000001


	//----- nvinfo : EIATTR_CRS_STACK_SIZE
	.align		4
.L_1905:
        /*00dc*/ 	.byte	0x04, 0x1e
        /*00de*/ 	.short	(.L_1907 - .L_1906)
.L_1906:
        /*00e0*/ 	.word	0x00000000


	//----- nvinfo : EIATTR_CBANK_PARAM_SIZE
	.align		4
.L_1907:
        /*00e4*/ 	.byte	0x03, 0x19
        /*00e6*/ 	.short	0x00a0


	//----- nvinfo : EIATTR_PARAM_CBANK
	.align		4
        /*00e8*/ 	.byte	0x04, 0x0a
        /*00ea*/ 	.short	(.L_1909 - .L_1908)
	.align		4
.L_1908:
        /*00ec*/ 	.word	index@(.nv.constant0._Z35group_norm_nhwc_fwd_one_pass_kernelI11Fp32IOFp16WLi512ELi12ELi384EEv26Group_norm_nhwc_fwd_params)
        /*00f0*/ 	.short	0x0380
        /*00f2*/ 	.short	0x00a0


	//----- nvinfo : EIATTR_SW_WAR
	.align		4
.L_1909:
        /*00f4*/ 	.byte	0x04, 0x36
        /*00f6*/ 	.short	(.L_1911 - .L_1910)
.L_1910:
        /*00f8*/ 	.word	0x00000008
.L_1911:


//--------------------- .nv.callgraph             --------------------------
	.section	.nv.callgraph,"",@"SHT_CUDA_CALLGRAPH"
	.align	4
	.sectionentsize	8
	.align		4
        /*0000*/ 	.word	0x00000000
	.align		4
        /*0004*/ 	.word	0xffffffff
	.align		4
        /*0008*/ 	.word	0x00000000
	.align		4
        /*000c*/ 	.word	0xfffffffe
	.align		4
        /*0010*/ 	.word	0x00000000
	.align		4
        /*0014*/ 	.word	0xfffffffd
	.align		4
        /*0018*/ 	.word	0x00000000
	.align		4
        /*001c*/ 	.word	0xfffffffc


//--------------------- .nv.constant4             --------------------------
	.section	.nv.constant4,"a",@progbits
	.align	8
	.align		8
.nv.constant4:
        /*0000*/ 	.dword	_ZN61_INTERNAL_6b3be3ff_30_group_norm_nhwc_one_pass_12_cu_dad538914cuda3std3__45__cpo5beginE
	.align		8
        /*0008*/ 	.dword	_ZN61_INTERNAL_6b3be3ff_30_group_norm_nhwc_one_pass_12_cu_dad538914cuda3std3__45__cpo3endE
	.align		8
        /*0010*/ 	.dword	_ZN61_INTERNAL_6b3be3ff_30_group_norm_nhwc_one_pass_12_cu_dad538914cuda3std3__45__cpo6cbeginE
	.align		8
        /*0018*/ 	.dword	_ZN61_INTERNAL_6b3be3ff_30_group_norm_nhwc_one_pass_12_cu_dad538914cuda3std3__45__cpo4cendE
	.align		8
        /*0020*/ 	.dword	_ZN61_INTERNAL_6b3be3ff_30_group_norm_nhwc_one_pass_12_cu_dad538914cuda3std3__45__cpo6rbeginE
	.align		8
        /*0028*/ 	.dword	_ZN61_INTERNAL_6b3be3ff_30_group_norm_nhwc_one_pass_12_cu_dad538914cuda3std3__45__cpo4rendE
	.align		8
        /*0030*/ 	.dword	_ZN61_INTERNAL_6b3be3ff_30_group_norm_nhwc_one_pass_12_cu_dad538914cuda3std3__45__cpo7crbeginE
	.align		8
        /*0038*/ 	.dword	_ZN61_INTERNAL_6b3be3ff_30_group_norm_nhwc_one_pass_12_cu_dad538914cuda3std3__45__cpo5crendE
	.align		8
        /*0040*/ 	.dword	_ZN61_INTERNAL_6b3be3ff_30_group_norm_nhwc_one_pass_12_cu_dad538914cuda3std3__463_GLOBAL__N__6b3be3ff_30_group_norm_nhwc_one_pass_12_cu_dad538916ignoreE
	.align		8
        /*0048*/ 	.dword	_ZN61_INTERNAL_6b3be3ff_30_group_norm_nhwc_one_pass_12_cu_dad538914cuda3std3__419piecewise_constructE
	.align		8
        /*0050*/ 	.dword	_ZN61_INTERNAL_6b3be3ff_30_group_norm_nhwc_one_pass_12_cu_dad538914cuda3std3__48in_placeE
	.align		8
        /*0058*/ 	.dword	_ZN61_INTERNAL_6b3be3ff_30_group_norm_nhwc_one_pass_12_cu_dad538914cuda3std3__420unreachable_sentinelE
	.align		8
        /*0060*/ 	.dword	_ZN61_INTERNAL_6b3be3ff_30_group_norm_nhwc_one_pass_12_cu_dad538914cuda3std3__47nulloptE
	.align		8
        /*0068*/ 	.dword	_ZN61_INTERNAL_6b3be3ff_30_group_norm_nhwc_one_pass_12_cu_dad538914cuda3std3__48unexpectE
	.align		8
        /*0070*/ 	.dword	_ZN61_INTERNAL_6b3be3ff_30_group_norm_nhwc_one_pass_12_cu_dad538914cuda3std6ranges3__45__cpo4swapE
	.align		8
        /*0078*/ 	.dword	_ZN61_INTERNAL_6b3be3ff_30_group_norm_nhwc_one_pass_12_cu_dad538914cuda3std6ranges3__45__cpo9iter_moveE
	.align		8
        /*0080*/ 	.dword	_ZN61_INTERNAL_6b3be3ff_30_group_norm_nhwc_one_pass_12_cu_dad538914cuda3std6ranges3__45__cpo5beginE
	.align		8
        /*0088*/ 	.dword	_ZN61_INTERNAL_6b3be3ff_30_group_norm_nhwc_one_pass_12_cu_dad538914cuda3std6ranges3__45__cpo3endE
	.align		8
        /*0090*/ 	.dword	_ZN61_INTERNAL_6b3be3ff_30_group_norm_nhwc_one_pass_12_cu_dad538914cuda3std6ranges3__45__cpo6cbeginE
	.align		8
        /*0098*/ 	.dword	_ZN61_INTERNAL_6b3be3ff_30_group_norm_nhwc_one_pass_12_cu_dad538914cuda3std6ranges3__45__cpo4cendE
	.align		8
        /*00a0*/ 	.dword	_ZN61_INTERNAL_6b3be3ff_30_group_norm_nhwc_one_pass_12_cu_dad538914cuda3std6ranges3__45__cpo7advanceE
	.align		8
        /*00a8*/ 	.dword	_ZN61_INTERNAL_6b3be3ff_30_group_norm_nhwc_one_pass_12_cu_dad538914cuda3std6ranges3__45__cpo9iter_swapE
	.align		8
        /*00b0*/ 	.dword	_ZN61_INTERNAL_6b3be3ff_30_group_norm_nhwc_one_pass_12_cu_dad538914cuda3std6ranges3__45__cpo4nextE
	.align		8
        /*00b8*/ 	.dword	_ZN61_INTERNAL_6b3be3ff_30_group_norm_nhwc_one_pass_12_cu_dad538914cuda3std6ranges3__45__cpo4prevE
	.align		8
        /*00c0*/ 	.dword	_ZN61_INTERNAL_6b3be3ff_30_group_norm_nhwc_one_pass_12_cu_dad538914cuda3std6ranges3__45__cpo4dataE
	.align		8
        /*00c8*/ 	.dword	_ZN61_INTERNAL_6b3be3ff_30_group_norm_nhwc_one_pass_12_cu_dad538914cuda3std6ranges3__45__cpo5cdataE
	.align		8
        /*00d0*/ 	.dword	_ZN61_INTERNAL_6b3be3ff_30_group_norm_nhwc_one_pass_12_cu_dad538914cuda3std6ranges3__45__cpo4sizeE
	.align		8
        /*00d8*/ 	.dword	_ZN61_INTERNAL_6b3be3ff_30_group_norm_nhwc_one_pass_12_cu_dad538914cuda3std6ranges3__45__cpo5ssizeE
	.align		8
        /*00e0*/ 	.dword	_ZN61_INTERNAL_6b3be3ff_30_group_norm_nhwc_one_pass_12_cu_dad538914cuda3std6ranges3__45__cpo8distanceE
	.align		8
        /*00e8*/ 	.dword	_ZN61_INTERNAL_6b3be3ff_30_group_norm_nhwc_one_pass_12_cu_dad538916thrust24THRUST_300001_SM_1030_NS6system6detail10sequential3seqE
	.align		8
        /*00f0*/ 	.dword	_ZN61_INTERNAL_6b3be3ff_30_group_norm_nhwc_one_pass_12_cu_dad538916thrust24THRUST_300001_SM_1030_NS12placeholders2_1E
	.align		8
        /*00f8*/ 	.dword	_ZN61_INTERNAL_6b3be3ff_30_group_norm_nhwc_one_pass_12_cu_dad538916thrust24THRUST_300001_SM_1030_NS12placeholders2_2E
	.align		8
        /*0100*/ 	.dword	_ZN61_INTERNAL_6b3be3ff_30_group_norm_nhwc_one_pass_12_cu_dad538916thrust24THRUST_300001_SM_1030_NS12placeholders2_3E
	.align		8
        /*0108*/ 	.dword	_ZN61_INTERNAL_6b3be3ff_30_group_norm_nhwc_one_pass_12_cu_dad538916thrust24THRUST_300001_SM_1030_NS12placeholders2_4E
	.align		8
        /*0110*/ 	.dword	_ZN61_INTERNAL_6b3be3ff_30_group_norm_nhwc_one_pass_12_cu_dad538916thrust24THRUST_300001_SM_1030_NS12placeholders2_5E
	.align		8
        /*0118*/ 	.dword	_ZN61_INTERNAL_6b3be3ff_30_group_norm_nhwc_one_pass_12_cu_dad538916thrust24THRUST_300001_SM_1030_NS12placeholders2_6E
	.align		8
        /*0120*/ 	.dword	_ZN61_INTERNAL_6b3be3ff_30_group_norm_nhwc_one_pass_12_cu_dad538916thrust24THRUST_300001_SM_1030_NS12placeholders2_7E
	.align		8
        /*0128*/ 	.dword	_ZN61_INTERNAL_6b3be3ff_30_group_norm_nhwc_one_pass_12_cu_dad538916thrust24THRUST_300001_SM_1030_NS12placeholders2_8E
	.align		8
        /*0130*/ 	.dword	_ZN61_INTERNAL_6b3be3ff_30_group_norm_nhwc_one_pass_12_cu_dad538916thrust24THRUST_300001_SM_1030_NS12placeholders2_9E
	.align		8
        /*0138*/ 	.dword	_ZN61_INTERNAL_6b3be3ff_30_group_norm_nhwc_one_pass_12_cu_dad538916thrust24THRUST_300001_SM_1030_NS12placeholders3_10E


//--------------------- .text._ZN3cub18CUB_300001_SM_10306detail11EmptyKernelIvEEvv --------------------------
	.section	.text._ZN3cub18CUB_300001_SM_10306detail11EmptyKernelIvEEvv,"ax",@progbits
	.align	128
        .global         _ZN3cub18CUB_300001_SM_10306detail11EmptyKernelIvEEvv
        .type           _ZN3cub18CUB_300001_SM_10306detail11EmptyKernelIvEEvv,@function
        .size           _ZN3cub18CUB_300001_SM_10306detail11EmptyKernelIvEEvv,(.L_x_2458 - _ZN3cub18CUB_300001_SM_10306detail11EmptyKernelIvEEvv)
        .other          _ZN3cub18CUB_300001_SM_10306detail11EmptyKernelIvEEvv,@"STO_CUDA_ENTRY STV_DEFAULT"
_ZN3cub18CUB_300001_SM_10306detail11EmptyKernelIvEEvv:
.text._ZN3cub18CUB_300001_SM_10306detail11EmptyKernelIvEEvv:
[----:B------:R-:W-:Y:S01]  /*0000*/  LDC R1, c[0x0][0x37c] ;  /* 0x0000df00ff017b82 */ /* 0x000fe20000000800 */
[----:B------:R-:W-:Y:S05]  /*0010*/  EXIT ;  /* 0x000000000000794d */ /* 0x000fea0003800000 */
.L_x_0:
[----:B------:R-:W-:-:S00]  /*0020*/  BRA `(.L_x_0) ;  /* 0xfffffffc00fc7947 */ /* 0x000fc0000383ffff */
[----:B------:R-:W-:-:S00]  /*0030*/  NOP ;  /* 0x0000000000007918 */ /* 0x000fc00000000000 */
        /* <DEDUP_REMOVED lines=12> */
.L_x_2458:


//--------------------- .text._Z35group_norm_nhwc_bwd_one_pass_kernelI11Bf16IOFp32WLi64ELi12ELi384EEv26Group_norm_nhwc_bwd_params --------------------------
	.section	.text._Z35group_norm_nhwc_bwd_one_pass_kernelI11Bf16IOFp32WLi64ELi12ELi384EEv26Group_norm_nhwc_bwd_params,"ax",@progbits
	.align	128
        .global         _Z35group_norm_nhwc_bwd_one_pass_kernelI11Bf16IOFp32WLi64ELi12ELi384EEv26Group_norm_nhwc_bwd_params
        .type           _Z35group_norm_nhwc_bwd_one_pass_kernelI11Bf16IOFp32WLi64ELi12ELi384EEv26Group_norm_nhwc_bwd_params,@function
        .size           _Z35group_norm_nhwc_bwd_one_pass_kernelI11Bf16IOFp32WLi64ELi12ELi384EEv26Group_norm_nhwc_bwd_params,(.L_x_2459 - _Z35group_norm_nhwc_bwd_one_pass_kernelI11Bf16IOFp32WLi64ELi12ELi384EEv26Group_norm_nhwc_bwd_params)
        .other          _Z35group_norm_nhwc_bwd_one_pass_kernelI11Bf16IOFp32WLi64ELi12ELi384EEv26Group_norm_nhwc_bwd_params,@"STO_CUDA_ENTRY STV_DEFAULT"
_Z35group_norm_nhwc_bwd_one_pass_kernelI11Bf16IOFp32WLi64ELi12ELi384EEv26Group_norm_nhwc_bwd_params:
.text._Z35group_norm_nhwc_bwd_one_pass_kernelI11Bf16IOFp32WLi64ELi12ELi384EEv26Group_norm_nhwc_bwd_params:
[----:B------:R-:W-:Y:S08]  /*0000*/  LDC R1, c[0x0][0x37c] ;  /* 0x0000df00ff017b82 */ /* 0x000ff00000000800 */
[----:B------:R-:W0:Y:S01]  /*0010*/  S2UR UR8, SR_CTAID.Y ;  /* 0x00000000000879c3 */ /* 0x000e220000002600 */
[----:B------:R-:W1:Y:S01]  /*0020*/  LDCU UR6, c[0x0][0x410] ;  /* 0x00008200ff0677ac */ /* 0x000e620008000800 */
[----:B------:R-:W2:Y:S01]  /*0030*/  S2R R25, SR_TID.X ;  /* 0x0000000000197919 */ /* 0x000ea20000002100 */
[----:B------:R-:W1:Y:S05]  /*0040*/  LDCU UR4, c[0x0][0x3e0] ;  /* 0x00007c00ff0477ac */ /* 0x000e6a0008000800 */
[----:B------:R-:W3:Y:S01]  /*0050*/  S2UR UR11, SR_CTAID.X ;  /* 0x00000000000b79c3 */ /* 0x000ee20000002500 */
[----:B------:R-:W4:Y:S01]  /*0060*/  LDCU.64 UR12, c[0x0][0x358] ;  /* 0x00006b00ff0c77ac */ /* 0x000f220008000a00 */
[----:B-1----:R-:W-:-:S04]  /*0070*/  UIMAD UR6, UR6, UR4, URZ ;  /* 0x00000004060672a4 */ /* 0x002fc8000f8e02ff */
[----:B0-----:R-:W-:-:S09]  /*0080*/  UISETP.GE.AND UP0, UPT, UR8, UR6, UPT ;  /* 0x000000060800728c */ /* 0x001fd2000bf06270 */
[----:B--234-:R-:W-:Y:S05]  /*0090*/  BRA.U UP0, `(.L_x_1) ;  /* 0x00000031007c7547 */ /* 0x01cfea000b800000 */
[----:B------:R-:W-:Y:S01]  /*00a0*/  LOP3.LUT R0, R25, 0xffff, RZ, 0xc0, !PT ;  /* 0x0000ffff19007812 */ /* 0x000fe200078ec0ff */
[----:B------:R-:W0:Y:S01]  /*00b0*/  LDC R3, c[0x0][0x41c] ;  /* 0x00010700ff037b82 */ /* 0x000e220000000800 */
[----:B------:R-:W1:Y:S01]  /*00c0*/  S2R R24, SR_LANEID ;  /* 0x0000000000187919 */ /* 0x000e620000000000 */
[----:B------:R-:W-:Y:S01]  /*00d0*/  HFMA2 R28, -RZ, RZ, 0, 0 ;  /* 0x00000000ff1c7431 */ /* 0x000fe200000001ff */
[----:B------:R-:W2:Y:S01]  /*00e0*/  LDCU.U8 UR15, c[0x0][0x414] ;  /* 0x00008280ff0f77ac */ /* 0x000ea20008000000 */
[----:B------:R-:W-:Y:S01]  /*00f0*/  IMAD R0, R0, 0x2aab, RZ ;  /* 0x00002aab00007824 */ /* 0x000fe200078e02ff */
[----:B------:R-:W-:-:S03]  /*0100*/  UMOV UR7, UR8 ;  /* 0x0000000800077c82 */ /* 0x000fc60008000000 */
[----:B------:R-:W3:Y:S01]  /*0110*/  LDC R22, c[0x0][0x370] ;  /* 0x0000dc00ff167b82 */ /* 0x000ee20000000800 */
[----:B------:R-:W-:Y:S01]  /*0120*/  SHF.R.U32.HI R30, RZ, 0x10, R0 ;  /* 0x00000010ff1e7819 */ /* 0x000fe20000011600 */
[----:B------:R-:W4:Y:S03]  /*0130*/  LDCU UR14, c[0x0][0x374] ;  /* 0x00006e80ff0e77ac */ /* 0x000f260008000800 */
[----:B------:R-:W-:-:S05]  /*0140*/  PRMT R0, R30, 0x9910, RZ ;  /* 0x000099101e007816 */ /* 0x000fca00000000ff */
[----:B------:R-:W-:-:S05]  /*0150*/  IMAD R0, R0, 0x6, RZ ;  /* 0x0000000600007824 */ /* 0x000fca00078e02ff */
[----:B------:R-:W-:Y:S01]  /*0160*/  IADD3 R0, PT, PT, RZ, -R0, RZ ;  /* 0x80000000ff007210 */ /* 0x000fe20007ffe0ff */
[----:B0-----:R-:W-:-:S03]  /*0170*/  IMAD R30, R3, UR11, R30 ;  /* 0x0000000b031e7c24 */ /* 0x001fc6000f8e021e */
[----:B------:R-:W-:Y:S02]  /*0180*/  PRMT R0, R0, 0x7710, RZ ;  /* 0x0000771000007816 */ /* 0x000fe400000000ff */
[----:B------:R-:W-:Y:S02]  /*0190*/  SHF.R.S32.HI R23, RZ, 0x1f, R30 ;  /* 0x0000001fff177819 */ /* 0x000fe4000001141e */
[----:B------:R-:W-:-:S04]  /*01a0*/  IADD3 R29, PT, PT, R0, R25, RZ ;  /* 0x00000019001d7210 */ /* 0x000fc80007ffe0ff */
[----:B------:R-:W-:-:S04]  /*01b0*/  SHF.L.U32 R29, R29, 0x1, RZ ;  /* 0x000000011d1d7819 */ /* 0x000fc800000006ff */
[----:B-1234-:R-:W-:-:S07]  /*01c0*/  LOP3.LUT R2, R29, 0xffff, RZ, 0xc0, !PT ;  /* 0x0000ffff1d027812 */ /* 0x01efce00078ec0ff */
.L_x_22:
[----:B0-----:R-:W0:Y:S01]  /*01d0*/  LDC R10, c[0x0][0x410] ;  /* 0x00010400ff0a7b82 */ /* 0x001e220000000800 */
[----:B-1----:R-:W1:Y:S01]  /*01e0*/  LDCU.64 UR4, c[0x0][0x3b8] ;  /* 0x00007700ff0477ac */ /* 0x002e620008000a00 */
[----:B------:R-:W-:Y:S01]  /*01f0*/  ISETP.LE.AND P1, PT, RZ, UR7, PT ;  /* 0x00000007ff007c0c */ /* 0x000fe2000bf23270 */
[----:B--2---:R-:W2:Y:S01]  /*0200*/  LDCU.128 UR16, c[0x0][0x400] ;  /* 0x00008000ff1077ac */ /* 0x004ea20008000c00 */
[----:B-1----:R-:W-:Y:S01]  /*0210*/  UIMAD.WIDE UR4, UR7, 0x8, UR4 ;  /* 0x00000008070478a5 */ /* 0x002fe2000f8e0204 */
[----:B--2---:R-:W-:Y:S02]  /*0220*/  ISETP.GE.U32.AND P0, PT, R30, UR16, PT ;  /* 0x000000101e007c0c */ /* 0x004fe4000bf06070 */
[----:B0-----:R-:W-:-:S03]  /*0230*/  IABS R3, R10 ;  /* 0x0000000a00037213 */ /* 0x001fc60000000000 */
[----:B------:R-:W-:Y:S01]  /*0240*/  MOV R8, UR4 ;  /* 0x0000000400087c02 */ /* 0x000fe20008000f00 */
[----:B------:R-:W0:Y:S01]  /*0250*/  I2F.RP R0, R3 ;  /* 0x0000000300007306 */ /* 0x000e220000209400 */
[----:B------:R-:W-:Y:S02]  /*0260*/  MOV R9, UR5 ;  /* 0x0000000500097c02 */ /* 0x000fe40008000f00 */
[----:B------:R-:W-:-:S04]  /*0270*/  ISETP.GE.AND.EX P0, PT, R23, UR17, PT, P0 ;  /* 0x0000001117007c0c */ /* 0x000fc8000bf06300 */
[----:B------:R-:W2:Y:S01]  /*0280*/  LDG.E.64 R8, desc[UR12][R8.64] ;  /* 0x0000000c08087981 */ /* 0x000ea2000c1e1b00 */
[----:B0-----:R-:W0:Y:S02]  /*0290*/  MUFU.RCP R0, R0 ;  /* 0x0000000000007308 */ /* 0x001e240000001000 */
[----:B0-----:R-:W-:-:S06]  /*02a0*/  IADD3 R4, PT, PT, R0, 0xffffffe, RZ ;  /* 0x0ffffffe00047810 */ /* 0x001fcc0007ffe0ff */
[----:B------:R0:W1:Y:S02]  /*02b0*/  F2I.FTZ.U32.TRUNC.NTZ R5, R4 ;  /* 0x0000000400057305 */ /* 0x000064000021f000 */
[----:B0-----:R-:W-:Y:S02]  /*02c0*/  MOV R4, RZ ;  /* 0x000000ff00047202 */ /* 0x001fe40000000f00 */
[----:B-1----:R-:W-:-:S05]  /*02d0*/  IADD3 R6, PT, PT, RZ, -R5, RZ ;  /* 0x80000005ff067210 */ /* 0x002fca0007ffe0ff */
[----:B------:R-:W-:Y:S01]  /*02e0*/  IMAD R7, R6, R3, RZ ;  /* 0x0000000306077224 */ /* 0x000fe200078e02ff */
[----:B------:R-:W-:-:S03]  /*02f0*/  IABS R6, UR7 ;  /* 0x0000000700067c13 */ /* 0x000fc60008000000 */
[----:B------:R-:W-:Y:S01]  /*0300*/  IMAD.HI.U32 R5, R5, R7, R4 ;  /* 0x0000000705057227 */ /* 0x000fe200078e0004 */
[----:B------:R-:W-:-:S05]  /*0310*/  LOP3.LUT R4, R10, UR7, RZ, 0x3c, !PT ;  /* 0x000000070a047c12 */ /* 0x000fca000f8e3cff */
[----:B------:R-:W-:-:S05]  /*0320*/  IMAD.HI.U32 R5, R5, R6, RZ ;  /* 0x0000000605057227 */ /* 0x000fca00078e00ff */
[----:B------:R-:W-:-:S05]  /*0330*/  IADD3 R0, PT, PT, -R5, RZ, RZ ;  /* 0x000000ff05007210 */ /* 0x000fca0007ffe1ff */
[----:B------:R-:W-:-:S05]  /*0340*/  IMAD R0, R3, R0, R6 ;  /* 0x0000000003007224 */ /* 0x000fca00078e0206 */
[----:B------:R-:W-:-:S13]  /*0350*/  ISETP.GT.U32.AND P4, PT, R3, R0, PT ;  /* 0x000000000300720c */ /* 0x000fda0003f84070 */
[----:B------:R-:W-:-:S04]  /*0360*/  @!P4 IADD3 R0, PT, PT, R0, -R3, RZ ;  /* 0x800000030000c210 */ /* 0x000fc80007ffe0ff */
[CC--:B------:R-:W-:Y:S02]  /*0370*/  ISETP.GE.U32.AND P3, PT, R0.reuse, R3.reuse, PT ;  /* 0x000000030000720c */ /* 0x0c0fe40003f66070 */
[----:B------:R-:W-:Y:S02]  /*0380*/  @!P4 IADD3 R5, PT, PT, R5, 0x1, RZ ;  /* 0x000000010505c810 */ /* 0x000fe40007ffe0ff */
[-C--:B------:R-:W-:Y:S02]  /*0390*/  ISETP.GT.U32.AND P4, PT, R3, R0.reuse, PT ;  /* 0x000000000300720c */ /* 0x080fe40003f84070 */
[----:B------:R-:W-:Y:S02]  /*03a0*/  IADD3 R3, PT, PT, R0, -R3, RZ ;  /* 0x8000000300037210 */ /* 0x000fe40007ffe0ff */
[----:B------:R-:W-:Y:S02]  /*03b0*/  ISETP.GE.AND P2, PT, R4, RZ, PT ;  /* 0x000000ff0400720c */ /* 0x000fe40003f46270 */
[----:B------:R-:W-:-:S03]  /*03c0*/  SEL R0, R3, R0, !P4 ;  /* 0x0000000003007207 */ /* 0x000fc60006000000 */
[----:B------:R-:W-:Y:S02]  /*03d0*/  @P3 IADD3 R5, PT, PT, R5, 0x1, RZ ;  /* 0x0000000105053810 */ /* 0x000fe40007ffe0ff */
[----:B------:R-:W-:Y:S02]  /*03e0*/  ISETP.NE.AND P3, PT, R10, RZ, PT ;  /* 0x000000ff0a00720c */ /* 0x000fe40003f65270 */
[----:B------:R-:W-:Y:S02]  /*03f0*/  LOP3.LUT R3, RZ, R10, RZ, 0x33, !PT ;  /* 0x0000000aff037212 */ /* 0x000fe400078e33ff */
[----:B------:R-:W-:Y:S02]  /*0400*/  @!P1 IADD3 R0, PT, PT, -R0, RZ, RZ ;  /* 0x000000ff00009210 */ /* 0x000fe40007ffe1ff */
[----:B------:R-:W-:Y:S02]  /*0410*/  MOV R6, R5 ;  /* 0x0000000500067202 */ /* 0x000fe40000000f00 */
[----:B------:R-:W0:Y:S01]  /*0420*/  @!P0 LDC.64 R4, c[0x0][0x3f8] ;  /* 0x0000fe00ff048b82 */ /* 0x000e220000000a00 */
[----:B------:R-:W-:-:S02]  /*0430*/  SEL R32, R3, R0, !P3 ;  /* 0x0000000003207207 */ /* 0x000fc40005800000 */
[----:B------:R-:W-:-:S03]  /*0440*/  @!P2 IADD3 R6, PT, PT, -R6, RZ, RZ ;  /* 0x000000ff0606a210 */ /* 0x000fc60007ffe1ff */
[----:B------:R-:W-:Y:S01]  /*0450*/  IMAD R11, R32, 0xc, RZ ;  /* 0x0000000c200b7824 */ /* 0x000fe200078e02ff */
[----:B------:R-:W-:Y:S02]  /*0460*/  SEL R13, R3, R6, !P3 ;  /* 0x00000006030d7207 */ /* 0x000fe40005800000 */
[----:B------:R-:W1:Y:S02]  /*0470*/  @!P0 LDC.64 R6, c[0x0][0x398] ;  /* 0x0000e600ff068b82 */ /* 0x000e640000000a00 */
[----:B------:R-:W-:Y:S02]  /*0480*/  SHF.R.S32.HI R0, RZ, 0x1f, R13 ;  /* 0x0000001fff007819 */ /* 0x000fe4000001140d */
[----:B------:R-:W-:-:S03]  /*0490*/  IADD3 R34, P1, PT, R11, R2, RZ ;  /* 0x000000020b227210 */ /* 0x000fc60007f3e0ff */
[----:B------:R-:W-:Y:S01]  /*04a0*/  IMAD R0, R0, UR18, RZ ;  /* 0x0000001200007c24 */ /* 0x000fe2000f8e02ff */
[----:B------:R-:W-:Y:S01]  /*04b0*/  LEA.HI.X.SX32 R35, R11, RZ, 0x1, P1 ;  /* 0x000000ff0b237211 */ /* 0x000fe200008f0eff */
[----:B---3--:R-:W3:Y:S02]  /*04c0*/  @!P0 LDC.64 R2, c[0x0][0x3a0] ;  /* 0x0000e800ff028b82 */ /* 0x008ee40000000a00 */
[C---:B------:R-:W-:Y:S02]  /*04d0*/  IMAD R37, R13.reuse, UR19, R0 ;  /* 0x000000130d257c24 */ /* 0x040fe4000f8e0200 */
[----:B------:R-:W-:-:S04]  /*04e0*/  IMAD.WIDE.U32 R34, R13, UR18, R34 ;  /* 0x000000120d227c25 */ /* 0x000fc8000f8e0022 */
[----:B0-----:R-:W-:Y:S01]  /*04f0*/  @!P0 IMAD R0, R23, R4, RZ ;  /* 0x0000000417008224 */ /* 0x001fe200078e02ff */
[----:B------:R-:W-:Y:S02]  /*0500*/  IADD3 R37, PT, PT, R35, R37, RZ ;  /* 0x0000002523257210 */ /* 0x000fe40007ffe0ff */
[----:B------:R-:W-:Y:S01]  /*0510*/  @!P0 MOV R36, R34 ;  /* 0x0000002200248202 */ /* 0x000fe20000000f00 */
[----:B------:R-:W-:-:S04]  /*0520*/  @!P0 IMAD R13, R30, R5, R0 ;  /* 0x000000051e0d8224 */ /* 0x000fc800078e0200 */
[----:B------:R-:W-:-:S05]  /*0530*/  @!P0 IMAD.WIDE.U32 R4, R30, R4, R36 ;  /* 0x000000041e048225 */ /* 0x000fca00078e0024 */
[----:B------:R-:W-:Y:S02]  /*0540*/  @!P0 IADD3 R5, PT, PT, R5, R13, RZ ;  /* 0x0000000d05058210 */ /* 0x000fe40007ffe0ff */
[C---:B------:R-:W-:Y:S02]  /*0550*/  @!P0 SHF.L.U32 R15, R4.reuse, 0x1, RZ ;  /* 0x00000001040f8819 */ /* 0x040fe400000006ff */
[----:B------:R-:W-:Y:S02]  /*0560*/  @!P0 SHF.L.U64.HI R0, R4, 0x1, R5 ;  /* 0x0000000104008819 */ /* 0x000fe40000010205 */
[----:B------:R-:W0:Y:S01]  /*0570*/  LDC.64 R4, c[0x0][0x3a8] ;  /* 0x0000ea00ff047b82 */ /* 0x000e220000000a00 */
[C---:B---3--:R-:W-:Y:S02]  /*0580*/  @!P0 IADD3 R12, P1, PT, R15.reuse, R2, RZ ;  /* 0x000000020f0c8210 */ /* 0x048fe40007f3e0ff */
[----:B-1----:R-:W-:Y:S02]  /*0590*/  @!P0 IADD3 R14, P2, PT, R15, R6, RZ ;  /* 0x000000060f0e8210 */ /* 0x002fe40007f5e0ff */
[----:B------:R-:W-:-:S02]  /*05a0*/  @!P0 IADD3.X R13, PT, PT, R0, R3, RZ, P1, !PT ;  /* 0x00000003000d8210 */ /* 0x000fc40000ffe4ff */
[----:B------:R-:W-:-:S03]  /*05b0*/  @!P0 IADD3.X R15, PT, PT, R0, R7, RZ, P2, !PT ;  /* 0x00000007000f8210 */ /* 0x000fc600017fe4ff */
[----:B------:R-:W3:Y:S01]  /*05c0*/  @!P0 LDG.E R12, desc[UR12][R12.64] ;  /* 0x0000000c0c0c8981 */ /* 0x000ee2000c1e1900 */
[----:B------:R-:W-:-:S03]  /*05d0*/  LOP3.LUT R2, R29, 0xffff, RZ, 0xc0, !PT ;  /* 0x0000ffff1d027812 */ /* 0x000fc600078ec0ff */
[----:B------:R-:W4:Y:S01]  /*05e0*/  @!P0 LDG.E R14, desc[UR12][R14.64] ;  /* 0x0000000c0e0e8981 */ /* 0x000f22000c1e1900 */
[----:B------:R-:W-:-:S05]  /*05f0*/  IADD3 R3, PT, PT, R11, R2, RZ ;  /* 0x000000020b037210 */ /* 0x000fca0007ffe0ff */
[----:B0-----:R-:W-:-:S06]  /*0600*/  IMAD.WIDE R4, R3, 0x4, R4 ;  /* 0x0000000403047825 */ /* 0x001fcc00078e0204 */
[----:B------:R-:W5:Y:S01]  /*0610*/  LDG.E.64 R4, desc[UR12][R4.64] ;  /* 0x0000000c04047981 */ /* 0x000f62000c1e1b00 */
[----:B------:R-:W-:-:S13]  /*0620*/  ISETP.NE.AND P2, PT, RZ, UR15, PT ;  /* 0x0000000fff007c0c */ /* 0x000fda000bf45270 */
[----:B------:R-:W0:Y:S01]  /*0630*/  @P2 LDC.64 R10, c[0x0][0x3b0] ;  /* 0x0000ec00ff0a2b82 */ /* 0x000e220000000a00 */
[----:B------:R-:W-:Y:S02]  /*0640*/  PRMT R27, RZ, 0x7610, R27 ;  /* 0x00007610ff1b7816 */ /* 0x000fe4000000001b */
[----:B------:R-:W-:Y:S02]  /*0650*/  CS2R R6, SRZ ;  /* 0x0000000000067805 */ /* 0x000fe4000001ff00 */
[----:B------:R-:W-:Y:S01]  /*0660*/  PRMT R26, RZ, 0x7610, R26 ;  /* 0x00007610ff1a7816 */ /* 0x000fe2000000001a */
[----:B------:R-:W-:Y:S01]  /*0670*/  UMOV UR9, 0x3f800000 ;  /* 0x3f80000000097882 */ /* 0x000fe20000000000 */
[----:B0-----:R-:W-:Y:S01]  /*0680*/  @P2 IMAD.WIDE R10, R3, 0x4, R10 ;  /* 0x00000004030a2825 */ /* 0x001fe200078e020a */
[----:B------:R-:W-:-:S04]  /*0690*/  PRMT R3, RZ, 0x7610, R3 ;  /* 0x00007610ff037816 */ /* 0x000fc80000000003 */
[----:B------:R0:W5:Y:S01]  /*06a0*/  @P2 LDG.E.64 R6, desc[UR12][R10.64] ;  /* 0x0000000c0a062981 */ /* 0x000162000c1e1b00 */
[----:B--2---:R-:W-:-:S05]  /*06b0*/  FFMA.FTZ R9, -R8, R8, R9 ;  /* 0x0000000808097223 */ /* 0x004fca0000010109 */
[----:B------:R-:W-:-:S13]  /*06c0*/  FSETP.GTU.FTZ.AND P1, PT, R9, RZ, PT ;  /* 0x000000ff0900720b */ /* 0x000fda0003f3c000 */
[----:B------:R-:W-:-:S05]  /*06d0*/  VOTEU.ANY UP0, P1 ;  /* 0x0000000000ff7886 */ /* 0x000fca0000800100 */
[----:B------:R-:W1:Y:S01]  /*06e0*/  @UP0 LDCU UR4, c[0x0][0x3c0] ;  /* 0x00007800ff0407ac */ /* 0x000e620008000800 */
[----:B------:R-:W-:-:S13]  /*06f0*/  PLOP3.LUT P1, PT, PT, PT, UP0, 0x80, 0x8 ;  /* 0x000000000008781c */ /* 0x000fda0003f2f008 */
[----:B-1----:R-:W-:-:S06]  /*0700*/  @P1 FADD.FTZ R0, R9, UR4 ;  /* 0x0000000409001e21 */ /* 0x002fcc0008010000 */
[----:B------:R-:W1:Y:S01]  /*0710*/  @P1 MUFU.RSQ R0, R0 ;  /* 0x0000000000001308 */ /* 0x000e620000001400 */
[----:B------:R-:W-:Y:S02]  /*0720*/  PRMT R9, RZ, 0x7610, R9 ;  /* 0x00007610ff097816 */ /* 0x000fe40000000009 */
[----:B-1----:R-:W-:-:S13]  /*0730*/  @P1 R2UR UR4, R0 ;  /* 0x00000000000412ca */ /* 0x002fda00000e0000 */
[----:B------:R-:W-:Y:S01]  /*0740*/  @UP0 UMOV UR9, UR4 ;  /* 0x0000000400090c82 */ /* 0x000fe20008000000 */
[C---:B---3--:R-:W-:Y:S02]  /*0750*/  @!P0 PRMT R9, R12.reuse, 0x7610, R9 ;  /* 0x000076100c098816 */ /* 0x048fe40000000009 */
[----:B------:R-:W-:Y:S02]  /*0760*/  @!P0 PRMT R3, R12, 0x7632, R3 ;  /* 0x000076320c038816 */ /* 0x000fe40000000003 */
[----:B------:R-:W-:Y:S02]  /*0770*/  SHF.L.U32 R9, R9, 0x10, RZ ;  /* 0x0000001009097819 */ /* 0x000fe400000006ff */
[----:B------:R-:W-:Y:S02]  /*0780*/  SHF.L.U32 R3, R3, 0x10, RZ ;  /* 0x0000001003037819 */ /* 0x000fe400000006ff */
[C---:B----4-:R-:W-:Y:S02]  /*0790*/  @!P0 PRMT R27, R14.reuse, 0x7610, R27 ;  /* 0x000076100e1b8816 */ /* 0x050fe4000000001b */
[----:B------:R-:W-:Y:S01]  /*07a0*/  @!P0 PRMT R26, R14, 0x7632, R26 ;  /* 0x000076320e1a8816 */ /* 0x000fe2000000001a */
[C---:B------:R-:W-:Y:S01]  /*07b0*/  FADD.FTZ R0, -R8.reuse, R9 ;  /* 0x0000000908007221 */ /* 0x040fe20000010100 */
[----:B------:R-:W-:Y:S01]  /*07c0*/  SHF.L.U32 R27, R27, 0x10, RZ ;  /* 0x000000101b1b7819 */ /* 0x000fe200000006ff */
[----:B0-----:R-:W-:Y:S01]  /*07d0*/  FADD.FTZ R10, -R8, R3 ;  /* 0x00000003080a7221 */ /* 0x001fe20000010100 */
[----:B------:R-:W-:Y:S01]  /*07e0*/  SHF.L.U32 R26, R26, 0x10, RZ ;  /* 0x000000101a1a7819 */ /* 0x000fe200000006ff */
[----:B------:R-:W-:Y:S01]  /*07f0*/  FMUL.FTZ R3, R0, UR9 ;  /* 0x0000000900037c20 */ /* 0x000fe20008410000 */
[----:B------:R-:W-:Y:S01]  /*0800*/  MOV R8, R27 ;  /* 0x0000001b00087202 */ /* 0x000fe20000000f00 */
[----:B------:R-:W-:Y:S01]  /*0810*/  FMUL.FTZ R0, R10, UR9 ;  /* 0x000000090a007c20 */ /* 0x000fe20008410000 */
[----:B------:R-:W-:Y:S01]  /*0820*/  MOV R9, R26 ;  /* 0x0000001a00097202 */ /* 0x000fe20000000f00 */
[----:B------:R-:W-:Y:S06]  /*0830*/  @!P2 BRA `(.L_x_2) ;  /* 0x000000000048a947 */ /* 0x000fec0003800000 */
[----:B-----5:R-:W-:Y:S01]  /*0840*/  FFMA.FTZ R9, R5, R0, R7 ;  /* 0x0000000005097223 */ /* 0x020fe20000010007 */
[----:B------:R-:W-:-:S03]  /*0850*/  FFMA.FTZ R8, R4, R3, R6 ;  /* 0x0000000304087223 */ /* 0x000fc60000010006 */
[----:B------:R-:W-:Y:S01]  /*0860*/  FMUL.FTZ R13, R9, -1.4426950216293334961 ;  /* 0xbfb8aa3b090d7820 */ /* 0x000fe20000410000 */
[----:B------:R-:W-:-:S05]  /*0870*/  FMUL.FTZ R10, R8, -1.4426950216293334961 ;  /* 0xbfb8aa3b080a7820 */ /* 0x000fca0000410000 */
[----:B------:R-:W0:Y:S04]  /*0880*/  MUFU.EX2 R13, R13 ;  /* 0x0000000d000d7308 */ /* 0x000e280000000800 */
[----:B------:R-:W1:Y:S01]  /*0890*/  MUFU.EX2 R10, R10 ;  /* 0x0000000a000a7308 */ /* 0x000e620000000800 */
[----:B0-----:R-:W-:Y:S01]  /*08a0*/  FADD.FTZ R14, R13, 1 ;  /* 0x3f8000000d0e7421 */ /* 0x001fe20000010000 */
[----:B-1----:R-:W-:-:S03]  /*08b0*/  FADD.FTZ R11, R10, 1 ;  /* 0x3f8000000a0b7421 */ /* 0x002fc60000010000 */
[----:B------:R-:W0:Y:S08]  /*08c0*/  MUFU.RCP R15, R14 ;  /* 0x0000000e000f7308 */ /* 0x000e300000001000 */
[----:B------:R-:W1:Y:S01]  /*08d0*/  MUFU.RCP R12, R11 ;  /* 0x0000000b000c7308 */ /* 0x000e620000001000 */
[----:B0-----:R-:W-:-:S04]  /*08e0*/  FADD.FTZ R16, -R15, 1 ;  /* 0x3f8000000f107421 */ /* 0x001fc80000010100 */
[----:B------:R-:W-:Y:S01]  /*08f0*/  FFMA.FTZ R16, R9, R16, 1 ;  /* 0x3f80000009107423 */ /* 0x000fe20000010010 */
[----:B------:R-:W-:Y:S01]  /*0900*/  FMUL.FTZ R9, R26, R15 ;  /* 0x0000000f1a097220 */ /* 0x000fe20000410000 */
[----:B-1----:R-:W-:Y:S01]  /*0910*/  FADD.FTZ R17, -R12, 1 ;  /* 0x3f8000000c117421 */ /* 0x002fe20000010100 */
[----:B------:R-:W-:Y:S02]  /*0920*/  FMUL.FTZ R12, R27, R12 ;  /* 0x0000000c1b0c7220 */ /* 0x000fe40000410000 */
[----:B------:R-:W-:Y:S01]  /*0930*/  FMUL.FTZ R9, R9, R16 ;  /* 0x0000001009097220 */ /* 0x000fe20000410000 */
[----:B------:R-:W-:-:S04]  /*0940*/  FFMA.FTZ R17, R8, R17, 1 ;  /* 0x3f80000008117423 */ /* 0x000fc80000010011 */
[----:B------:R-:W-:-:S07]  /*0950*/  FMUL.FTZ R8, R12, R17 ;  /* 0x000000110c087220 */ /* 0x000fce0000410000 */
.L_x_2:
[----:B-----5:R-:W-:Y:S01]  /*0960*/  FMUL.FTZ R10, R4, R8 ;  /* 0x00000008040a7220 */ /* 0x020fe20000410000 */
[----:B------:R-:W-:Y:S01]  /*0970*/  FMUL.FTZ R21, R5, R9 ;  /* 0x0000000905157220 */ /* 0x000fe20000410000 */
[C---:B------:R-:W-:Y:S01]  /*0980*/  ISETP.GT.AND P1, PT, R24.reuse, 0x1e, PT ;  /* 0x0000001e1800780c */ /* 0x040fe20003f24270 */
[----:B------:R-:W0:Y:S01]  /*0990*/  S2UR UR10, SR_CgaCtaId ;  /* 0x00000000000a79c3 */ /* 0x000e220000008800 */
[----:B------:R-:W-:Y:S01]  /*09a0*/  FFMA.FTZ R11, R3, R10, RZ ;  /* 0x0000000a030b7223 */ /* 0x000fe200000100ff */
[----:B------:R-:W-:Y:S01]  /*09b0*/  FADD.FTZ R10, RZ, R10 ;  /* 0x0000000aff0a7221 */ /* 0x000fe20000010000 */
[----:B------:R-:W-:Y:S01]  /*09c0*/  UMOV UR5, 0x400 ;  /* 0x0000040000057882 */ /* 0x000fe20000000000 */
[----:B------:R-:W-:Y:S01]  /*09d0*/  ISETP.GT.AND P6, PT, R24, 0xf, PT ;  /* 0x0000000f1800780c */ /* 0x000fe20003fc4270 */
[----:B------:R-:W-:Y:S01]  /*09e0*/  FFMA.FTZ R20, R0, R21, R11 ;  /* 0x0000001500147223 */ /* 0x000fe2000001000b */
[----:B------:R-:W-:Y:S01]  /*09f0*/  FADD.FTZ R21, R21, R10 ;  /* 0x0000000a15157221 */ /* 0x000fe20000010000 */
[----:B------:R-:W-:Y:S01]  /*0a00*/  UIADD3 UR4, UPT, UPT, UR5, 0x80, URZ ;  /* 0x0000008005047890 */ /* 0x000fe2000fffe0ff */
[----:B------:R-:W-:Y:S01]  /*0a10*/  ISETP.GT.AND P5, PT, R24, 0x17, PT ;  /* 0x000000171800780c */ /* 0x000fe20003fa4270 */
[----:B------:R-:W-:Y:S01]  /*0a20*/  BSSY.RECONVERGENT B0, `(.L_x_3) ;  /* 0x000002a000007945 */ /* 0x000fe20003800200 */
[----:B------:R-:W1:Y:S01]  /*0a30*/  SHFL.DOWN PT, R11, R20, 0x1, 0x1f ;  /* 0x08201f00140b7f89 */ /* 0x000e6200000e0000 */
[----:B------:R-:W-:-:S02]  /*0a40*/  ISETP.NE.AND P3, PT, R25, RZ, PT ;  /* 0x000000ff1900720c */ /* 0x000fc40003f65270 */
[----:B------:R-:W-:Y:S01]  /*0a50*/  ISETP.GE.U32.AND P4, PT, R22, 0x2, PT ;  /* 0x000000021600780c */ /* 0x000fe20003f86070 */
[----:B------:R-:W2:Y:S01]  /*0a60*/  SHFL.DOWN PT, R10, R21, 0x1, 0x1f ;  /* 0x08201f00150a7f89 */ /* 0x000ea200000e0000 */
[----:B0-----:R-:W-:-:S06]  /*0a70*/  ULEA UR4, UR10, UR4, 0x18 ;  /* 0x000000040a047291 */ /* 0x001fcc000f8ec0ff */
[----:B------:R-:W-:Y:S01]  /*0a80*/  LEA R31, R25, UR4, 0x4 ;  /* 0x00000004191f7c11 */ /* 0x000fe2000f8e20ff */
[----:B-1----:R-:W-:Y:S01]  /*0a90*/  @!P1 FADD.FTZ R20, R20, R11 ;  /* 0x0000000b14149221 */ /* 0x002fe20000010000 */
[----:B--2---:R-:W-:-:S04]  /*0aa0*/  @!P1 FADD.FTZ R21, R21, R10 ;  /* 0x0000000a15159221 */ /* 0x004fc80000010000 */
[----:B------:R-:W0:Y:S01]  /*0ab0*/  SHFL.DOWN PT, R11, R20, 0x2, 0x1f ;  /* 0x08401f00140b7f89 */ /* 0x000e2200000e0000 */
[----:B------:R-:W-:-:S03]  /*0ac0*/  ISETP.GT.AND P1, PT, R24, 0x1d, PT ;  /* 0x0000001d1800780c */ /* 0x000fc60003f24270 */
[----:B------:R-:W1:Y:S10]  /*0ad0*/  SHFL.DOWN PT, R10, R21, 0x2, 0x1f ;  /* 0x08401f00150a7f89 */ /* 0x000e7400000e0000 */
[----:B0-----:R-:W-:Y:S01]  /*0ae0*/  @!P1 FADD.FTZ R20, R20, R11 ;  /* 0x0000000b14149221 */ /* 0x001fe20000010000 */
[----:B-1----:R-:W-:-:S04]  /*0af0*/  @!P1 FADD.FTZ R21, R21, R10 ;  /* 0x0000000a15159221 */ /* 0x002fc80000010000 */
[----:B------:R-:W0:Y:S01]  /*0b00*/  SHFL.DOWN PT, R11, R20, 0x4, 0x1f ;  /* 0x08801f00140b7f89 */ /* 0x000e2200000e0000 */
[----:B------:R-:W-:-:S03]  /*0b10*/  ISETP.GT.AND P1, PT, R24, 0x1b, PT ;  /* 0x0000001b1800780c */ /* 0x000fc60003f24270 */
[----:B------:R-:W1:Y:S10]  /*0b20*/  SHFL.DOWN PT, R10, R21, 0x4, 0x1f ;  /* 0x08801f00150a7f89 */ /* 0x000e7400000e0000 */
[----:B0-----:R-:W-:Y:S01]  /*0b30*/  @!P1 FADD.FTZ R20, R20, R11 ;  /* 0x0000000b14149221 */ /* 0x001fe20000010000 */
[----:B-1----:R-:W-:-:S04]  /*0b40*/  @!P1 FADD.FTZ R21, R21, R10 ;  /* 0x0000000a15159221 */ /* 0x002fc80000010000 */
[----:B------:R-:W0:Y:S01]  /*0b50*/  SHFL.DOWN PT, R11, R20, 0x8, 0x1f ;  /* 0x09001f00140b7f89 */ /* 0x000e2200000e0000 */
[----:B------:R-:W-:Y:S01]  /*0b60*/  FADD.FTZ R10, RZ, R8 ;  /* 0x00000008ff0a7221 */ /* 0x000fe20000010000 */
[----:B------:R-:W-:Y:S01]  /*0b70*/  FFMA.FTZ R8, R3, R8, RZ ;  /* 0x0000000803087223 */ /* 0x000fe200000100ff */
[----:B------:R-:W-:Y:S01]  /*0b80*/  ISETP.GT.U32.AND P1, PT, R25, 0x5, PT ;  /* 0x000000051900780c */ /* 0x000fe20003f24070 */
[----:B------:R-:W1:Y:S01]  /*0b90*/  SHFL.DOWN PT, R12, R21, 0x8, 0x1f ;  /* 0x09001f00150c7f89 */ /* 0x000e6200000e0000 */
[----:B0-----:R-:W-:Y:S01]  /*0ba0*/  FADD.FTZ R13, R20, R11 ;  /* 0x0000000b140d7221 */ /* 0x001fe20000010000 */
[----:B------:R-:W-:Y:S01]  /*0bb0*/  FADD.FTZ R11, RZ, R9 ;  /* 0x00000009ff0b7221 */ /* 0x000fe20000010000 */
[----:B------:R-:W-:Y:S01]  /*0bc0*/  FFMA.FTZ R9, R0, R9, RZ ;  /* 0x0000000900097223 */ /* 0x000fe200000100ff */
[----:B-1----:R-:W-:Y:S02]  /*0bd0*/  FADD.FTZ R14, R21, R12 ;  /* 0x0000000c150e7221 */ /* 0x002fe40000010000 */
[----:B------:R-:W-:-:S02]  /*0be0*/  FSEL R20, R20, R13, P5 ;  /* 0x0000000d14147208 */ /* 0x000fc40002800000 */
[----:B------:R0:W-:Y:S01]  /*0bf0*/  STS.128 [R31], R8 ;  /* 0x000000081f007388 */ /* 0x0001e20000000c00 */
[----:B------:R-:W-:-:S03]  /*0c00*/  FSEL R21, R21, R14, P5 ;  /* 0x0000000e15157208 */ /* 0x000fc60002800000 */
[----:B------:R0:W1:Y:S04]  /*0c10*/  SHFL.DOWN PT, R16, R20, 0x10, 0x1f ;  /* 0x0a001f0014107f89 */ /* 0x00006800000e0000 */
[----:B------:R0:W2:Y:S01]  /*0c20*/  SHFL.DOWN PT, R15, R21, 0x10, 0x1f ;  /* 0x0a001f00150f7f89 */ /* 0x0000a200000e0000 */
[----:B------:R-:W-:Y:S05]  /*0c30*/  @P6 BRA `(.L_x_4) ;  /* 0x0000000000206947 */ /* 0x000fea0003800000 */
[----:B------:R-:W-:Y:S01]  /*0c40*/  ISETP.NE.AND P5, PT, R24, RZ, PT ;  /* 0x000000ff1800720c */ /* 0x000fe20003fa5270 */
[----:B01----:R-:W-:Y:S01]  /*0c50*/  FADD.FTZ R20, R13, R16 ;  /* 0x000000100d147221 */ /* 0x003fe20000010000 */
[----:B--2---:R-:W-:-:S11]  /*0c60*/  FADD.FTZ R21, R14, R15 ;  /* 0x0000000f0e157221 */ /* 0x004fd60000010000 */
[----:B------:R-:W-:Y:S01]  /*0c70*/  VOTEU.ALL UP0, P5 ;  /* 0x0000000000ff7886 */ /* 0x000fe20002800000 */
[----:B------:R-:W-:-:S04]  /*0c80*/  @!P5 SHF.R.U32.HI R12, RZ, 0x2, R25 ;  /* 0x00000002ff0cd819 */ /* 0x000fc80000011619 */
[----:B------:R-:W-:Y:S01]  /*0c90*/  @!UP0 ULEA UR4, UR10, UR5, 0x18 ;  /* 0x000000050a048291 */ /* 0x000fe2000f8ec0ff */
[----:B------:R-:W-:-:S08]  /*0ca0*/  @!P5 LOP3.LUT R12, R12, 0xf8, RZ, 0xc0, !PT ;  /* 0x000000f80c0cd812 */ /* 0x000fd000078ec0ff */
[----:B------:R3:W-:Y:S03]  /*0cb0*/  @!P5 STS.64 [R12+UR4+0x10], R20 ;  /* 0x000010140c00d988 */ /* 0x0007e60008000a04 */
.L_x_4:
[----:B------:R-:W-:Y:S05]  /*0cc0*/  BSYNC.RECONVERGENT B0 ;  /* 0x0000000000007941 */ /* 0x000fea0003800200 */
.L_x_3:
[----:B------:R-:W-:Y:S06]  /*0cd0*/  BAR.SYNC.DEFER_BLOCKING 0x0 ;  /* 0x0000000000007b1d */ /* 0x000fec0000010000 */
[----:B------:R-:W-:Y:S04]  /*0ce0*/  BSSY.RECONVERGENT B0, `(.L_x_5) ;  /* 0x000001f000007945 */ /* 0x000fe80003800200 */
[----:B------:R-:W-:Y:S05]  /*0cf0*/  @P3 BRA `(.L_x_6) ;  /* 0x0000000000743947 */ /* 0x000fea0003800000 */
[----:B------:R-:W-:-:S09]  /*0d00*/  ULEA UR4, UR10, UR5, 0x18 ;  /* 0x000000050a047291 */ /* 0x000fd2000f8ec0ff */
[----:B-1----:R-:W1:Y:S04]  /*0d10*/  LDS.64 R16, [UR4+0x18] ;  /* 0x00001804ff107984 */ /* 0x002e680008000a00 */
[----:B--23--:R-:W2:Y:S01]  /*0d20*/  LDS.128 R12, [UR4+0x20] ;  /* 0x00002004ff0c7984 */ /* 0x00cea20008000c00 */
[----:B-1----:R-:W-:Y:S01]  /*0d30*/  FADD.FTZ R19, R20, R16 ;  /* 0x0000001014137221 */ /* 0x002fe20000010000 */
[----:B0-----:R-:W-:-:S03]  /*0d40*/  FADD.FTZ R20, R21, R17 ;  /* 0x0000001115147221 */ /* 0x001fc60000010000 */
[----:B--2---:R-:W-:Y:S01]  /*0d50*/  FADD.FTZ R21, R19, R12 ;  /* 0x0000000c13157221 */ /* 0x004fe20000010000 */
[----:B------:R-:W-:Y:S01]  /*0d60*/  FADD.FTZ R20, R20, R13 ;  /* 0x0000000d14147221 */ /* 0x000fe20000010000 */
[----:B------:R-:W0:Y:S02]  /*0d70*/  LDS.128 R16, [UR4+0x30] ;  /* 0x00003004ff107984 */ /* 0x000e240008000c00 */
[----:B------:R-:W-:Y:S01]  /*0d80*/  FADD.FTZ R21, R21, R14 ;  /* 0x0000000e15157221 */ /* 0x000fe20000010000 */
[----:B------:R-:W-:Y:S02]  /*0d90*/  FADD.FTZ R20, R20, R15 ;  /* 0x0000000f14147221 */ /* 0x000fe40000010000 */
[----:B------:R-:W1:Y:S01]  /*0da0*/  LDS.128 R12, [UR4+0x40] ;  /* 0x00004004ff0c7984 */ /* 0x000e620008000c00 */
[----:B0-----:R-:W-:Y:S01]  /*0db0*/  FADD.FTZ R21, R21, R16 ;  /* 0x0000001015157221 */ /* 0x001fe20000010000 */
[----:B------:R-:W-:-:S03]  /*0dc0*/  FADD.FTZ R20, R20, R17 ;  /* 0x0000001114147221 */ /* 0x000fc60000010000 */
[----:B------:R-:W-:Y:S01]  /*0dd0*/  FADD.FTZ R21, R21, R18 ;  /* 0x0000001215157221 */ /* 0x000fe20000010000 */
[----:B------:R-:W-:Y:S02]  /*0de0*/  FADD.FTZ R20, R20, R19 ;  /* 0x0000001314147221 */ /* 0x000fe40000010000 */
[----:B------:R-:W0:Y:S01]  /*0df0*/  LDS.128 R16, [UR4+0x50] ;  /* 0x00005004ff107984 */ /* 0x000e220008000c00 */
[----:B-1----:R-:W-:Y:S01]  /*0e00*/  FADD.FTZ R21, R21, R12 ;  /* 0x0000000c15157221 */ /* 0x002fe20000010000 */
[----:B------:R-:W-:-:S03]  /*0e10*/  FADD.FTZ R20, R20, R13 ;  /* 0x0000000d14147221 */ /* 0x000fc60000010000 */
[----:B------:R-:W-:Y:S01]  /*0e20*/  FADD.FTZ R21, R21, R14 ;  /* 0x0000000e15157221 */ /* 0x000fe20000010000 */
[----:B------:R-:W-:Y:S02]  /*0e30*/  FADD.FTZ R20, R20, R15 ;  /* 0x0000000f14147221 */ /* 0x000fe40000010000 */
[----:B------:R-:W1:Y:S01]  /*0e40*/  LDS.128 R12, [UR4+0x60] ;  /* 0x00006004ff0c7984 */ /* 0x000e620008000c00 */
[----:B0-----:R-:W-:Y:S01]  /*0e50*/  FADD.FTZ R21, R21, R16 ;  /* 0x0000001015157221 */ /* 0x001fe20000010000 */
[----:B------:R-:W-:-:S03]  /*0e60*/  FADD.FTZ R20, R20, R17 ;  /* 0x0000001114147221 */ /* 0x000fc60000010000 */
[----:B------:R-:W-:Y:S01]  /*0e70*/  FADD.FTZ R21, R21, R18 ;  /* 0x0000001215157221 */ /* 0x000fe20000010000 */
[----:B------:R-:W-:-:S03]  /*0e80*/  FADD.FTZ R20, R20, R19 ;  /* 0x0000001314147221 */ /* 0x000fc60000010000 */
[----:B-1----:R-:W-:Y:S01]  /*0e90*/  FADD.FTZ R21, R21, R12 ;  /* 0x0000000c15157221 */ /* 0x002fe20000010000 */
[----:B------:R-:W-:-:S03]  /*0ea0*/  FADD.FTZ R12, R20, R13 ;  /* 0x0000000d140c7221 */ /* 0x000fc60000010000 */
[----:B------:R-:W-:Y:S01]  /*0eb0*/  FADD.FTZ R20, R21, R14 ;  /* 0x0000000e15147221 */ /* 0x000fe20000010000 */
[----:B------:R-:W-:-:S07]  /*0ec0*/  FADD.FTZ R21, R12, R15 ;  /* 0x0000000f0c157221 */ /* 0x000fce0000010000 */
.L_x_6:
[----:B------:R-:W-:Y:S05]  /*0ed0*/  BSYNC.RECONVERGENT B0 ;  /* 0x0000000000007941 */ /* 0x000fea0003800200 */
.L_x_5:
[----:B------:R-:W-:Y:S06]  /*0ee0*/  BAR.SYNC.DEFER_BLOCKING 0x0 ;  /* 0x0000000000007b1d */ /* 0x000fec0000010000 */
[----:B------:R-:W-:Y:S04]  /*0ef0*/  BSSY.RECONVERGENT B0, `(.L_x_7) ;  /* 0x000013d000007945 */ /* 0x000fe80003800200 */
[----:B------:R-:W-:Y:S05]  /*0f00*/  @P1 BRA `(.L_x_8) ;  /* 0x0000001000ec1947 */ /* 0x000fea0003800000 */
[----:B--23--:R-:W2:Y:S04]  /*0f10*/  LDS.128 R12, [R31+0x60] ;  /* 0x000060001f0c7984 */ /* 0x00cea80000000c00 */
[----:B-1----:R-:W1:Y:S01]  /*0f20*/  LDS.128 R16, [R31+0xc0] ;  /* 0x0000c0001f107984 */ /* 0x002e620000000c00 */
[----:B--2---:R-:W-:Y:S01]  /*0f30*/  FADD.FTZ R33, R8, R12 ;  /* 0x0000000c08217221 */ /* 0x004fe20000010000 */
[----:B------:R-:W-:Y:S01]  /*0f40*/  FADD.FTZ R12, R9, R13 ;  /* 0x0000000d090c7221 */ /* 0x000fe20000010000 */
[----:B------:R-:W-:Y:S01]  /*0f50*/  FADD.FTZ R13, R10, R14 ;  /* 0x0000000e0a0d7221 */ /* 0x000fe20000010000 */
[----:B------:R-:W-:Y:S01]  /*0f60*/  FADD.FTZ R14, R11, R15 ;  /* 0x0000000f0b0e7221 */ /* 0x000fe20000010000 */
[----:B-1----:R-:W-:Y:S01]  /*0f70*/  FADD.FTZ R33, R33, R16 ;  /* 0x0000001021217221 */ /* 0x002fe20000010000 */
[----:B0-----:R-:W0:Y:S01]  /*0f80*/  LDS.128 R8, [R31+0x120] ;  /* 0x000120001f087984 */ /* 0x001e220000000c00 */
[----:B------:R-:W-:Y:S01]  /*0f90*/  FADD.FTZ R16, R12, R17 ;  /* 0x000000110c107221 */ /* 0x000fe20000010000 */
[----:B------:R-:W-:Y:S01]  /*0fa0*/  FADD.FTZ R17, R13, R18 ;  /* 0x000000120d117221 */ /* 0x000fe20000010000 */
[----:B------:R-:W-:-:S02]  /*0fb0*/  FADD.FTZ R18, R14, R19 ;  /* 0x000000130e127221 */ /* 0x000fc40000010000 */
[----:B------:R-:W1:Y:S01]  /*0fc0*/  LDS.128 R12, [R31+0x180] ;  /* 0x000180001f0c7984 */ /* 0x000e620000000c00 */
[----:B0-----:R-:W-:Y:S01]  /*0fd0*/  FADD.FTZ R33, R33, R8 ;  /* 0x0000000821217221 */ /* 0x001fe20000010000 */
[----:B------:R-:W-:Y:S01]  /*0fe0*/  FADD.FTZ R16, R16, R9 ;  /* 0x0000000910107221 */ /* 0x000fe20000010000 */
[----:B------:R-:W-:Y:S01]  /*0ff0*/  FADD.FTZ R17, R17, R10 ;  /* 0x0000000a11117221 */ /* 0x000fe20000010000 */
[----:B------:R-:W-:Y:S02]  /*1000*/  FADD.FTZ R18, R18, R11 ;  /* 0x0000000b12127221 */ /* 0x000fe40000010000 */
[----:B------:R-:W0:Y:S01]  /*1010*/  LDS.128 R8, [R31+0x1e0] ;  /* 0x0001e0001f087984 */ /* 0x000e220000000c00 */
[----:B-1----:R-:W-:Y:S01]  /*1020*/  FADD.FTZ R33, R33, R12 ;  /* 0x0000000c21217221 */ /* 0x002fe20000010000 */
        /* <DEDUP_REMOVED lines=292> */
[----:B------:R-:W-:Y:S01]  /*2270*/  FADD.FTZ R18, R18, R15 ;  /* 0x0000000f12127221 */ /* 0x000fe20000010000 */
[----:B0-----:R-:W-:Y:S01]  /*2280*/  FADD.FTZ R8, R17, R8 ;  /* 0x0000000811087221 */ /* 0x001fe20000010000 */
[----:B------:R-:W-:Y:S01]  /*2290*/  FADD.FTZ R9, R16, R9 ;  /* 0x0000000910097221 */ /* 0x000fe20000010000 */
[----:B------:R-:W-:Y:S01]  /*22a0*/  FADD.FTZ R10, R19, R10 ;  /* 0x0000000a130a7221 */ /* 0x000fe20000010000 */
[----:B------:R-:W-:-:S07]  /*22b0*/  FADD.FTZ R11, R18, R11 ;  /* 0x0000000b120b7221 */ /* 0x000fce0000010000 */
.L_x_8:
[----:B------:R-:W-:Y:S05]  /*22c0*/  BSYNC.RECONVERGENT B0 ;  /* 0x0000000000007941 */ /* 0x000fea0003800200 */
.L_x_7:
[----:B------:R-:W-:Y:S04]  /*22d0*/  BSSY.RECONVERGENT B0, `(.L_x_9) ;  /* 0x000001d000007945 */ /* 0x000fe80003800200 */
[----:B------:R-:W-:Y:S05]  /*22e0*/  @P1 BRA `(.L_x_10) ;  /* 0x00000000006c1947 */ /* 0x000fea0003800000 */
[----:B---3--:R-:W1:Y:S08]  /*22f0*/  LDC.64 R12, c[0x0][0x3f8] ;  /* 0x0000fe00ff0c7b82 */ /* 0x008e700000000a00 */
[----:B--2---:R-:W2:Y:S01]  /*2300*/  LDC.64 R14, c[0x0][0x3d8] ;  /* 0x0000f600ff0e7b82 */ /* 0x004ea20000000a00 */
[----:B-1----:R-:W-:Y:S01]  /*2310*/  IMAD.WIDE.U32 R16, R12, 0x3, RZ ;  /* 0x000000030c107825 */ /* 0x002fe200078e00ff */
[----:B------:R-:W-:-:S04]  /*2320*/  LEA R19, R13, R13, 0x1 ;  /* 0x0000000d0d137211 */ /* 0x000fc800078e08ff */
[----:B------:R-:W-:Y:S01]  /*2330*/  IADD3 R17, PT, PT, R17, R19, RZ ;  /* 0x0000001311117210 */ /* 0x000fe20007ffe0ff */
[----:B------:R-:W-:-:S03]  /*2340*/  IMAD R19, R32, 0x6, R25 ;  /* 0x0000000620137824 */ /* 0x000fc600078e0219 */
[----:B------:R-:W-:Y:S01]  /*2350*/  LEA.HI R16, P1, R17, R16, RZ, 0x1 ;  /* 0x0000001011107211 */ /* 0x000fe200078308ff */
[----:B--2---:R-:W-:-:S03]  /*2360*/  IMAD.WIDE R18, R19, 0x4, R14 ;  /* 0x0000000413127825 */ /* 0x004fc600078e020e */
[----:B0-----:R-:W-:Y:S02]  /*2370*/  IADD3.X R31, PT, PT, RZ, R17, RZ, P1, !PT ;  /* 0x00000011ff1f7210 */ /* 0x001fe40000ffe4ff */
[----:B------:R-:W-:Y:S01]  /*2380*/  LEA.HI R17, P1, R13, R12, RZ, 0x1 ;  /* 0x0000000c0d117211 */ /* 0x000fe200078308ff */
[----:B------:R4:W-:Y:S01]  /*2390*/  REDG.E.ADD.F32.FTZ.RN.STRONG.GPU desc[UR12][R18.64], R8 ;  /* 0x00000008120079a6 */ /* 0x0009e2000c12f30c */
[----:B------:R-:W-:Y:S02]  /*23a0*/  SHF.L.U32 R33, R16, 0x1, RZ ;  /* 0x0000000110217819 */ /* 0x000fe400000006ff */
[----:B------:R-:W-:Y:S02]  /*23b0*/  IADD3.X R14, PT, PT, RZ, R13, RZ, P1, !PT ;  /* 0x0000000dff0e7210 */ /* 0x000fe40000ffe4ff */
[C---:B------:R-:W-:Y:S02]  /*23c0*/  SHF.L.U32 R15, R17.reuse, 0x1, RZ ;  /* 0x00000001110f7819 */ /* 0x040fe400000006ff */
[----:B------:R-:W-:-:S02]  /*23d0*/  SHF.L.U64.HI R17, R17, 0x1, R14 ;  /* 0x0000000111117819 */ /* 0x000fc4000001020e */
[----:B------:R-:W-:Y:S02]  /*23e0*/  LOP3.LUT R15, R15, 0xfffffffc, RZ, 0xc0, !PT ;  /* 0xfffffffc0f0f7812 */ /* 0x000fe400078ec0ff */
[----:B------:R-:W-:Y:S02]  /*23f0*/  LEA R14, P5, R12, R18, 0x2 ;  /* 0x000000120c0e7211 */ /* 0x000fe400078a10ff */
[----:B------:R-:W-:Y:S02]  /*2400*/  LOP3.LUT R33, R33, 0xfffffffc, RZ, 0xc0, !PT ;  /* 0xfffffffc21217812 */ /* 0x000fe400078ec0ff */
[----:B------:R-:W-:Y:S02]  /*2410*/  SHF.L.U64.HI R31, R16, 0x1, R31 ;  /* 0x00000001101f7819 */ /* 0x000fe4000001021f */
[----:B------:R-:W-:Y:S02]  /*2420*/  IADD3 R16, P1, PT, R18, R15, RZ ;  /* 0x0000000f12107210 */ /* 0x000fe40007f3e0ff */
[----:B------:R-:W-:-:S02]  /*2430*/  LEA.HI.X R15, R12, R19, R13, 0x2, P5 ;  /* 0x000000130c0f7211 */ /* 0x000fc400028f140d */
[----:B------:R-:W-:Y:S02]  /*2440*/  IADD3 R12, P5, PT, R18, R33, RZ ;  /* 0x00000021120c7210 */ /* 0x000fe40007fbe0ff */
[C---:B------:R-:W-:Y:S02]  /*2450*/  IADD3.X R17, PT, PT, R19.reuse, R17, RZ, P1, !PT ;  /* 0x0000001113117210 */ /* 0x040fe40000ffe4ff */
[----:B------:R-:W-:-:S03]  /*2460*/  IADD3.X R13, PT, PT, R19, R31, RZ, P5, !PT ;  /* 0x0000001f130d7210 */ /* 0x000fc60002ffe4ff */
[----:B------:R4:W-:Y:S04]  /*2470*/  REDG.E.ADD.F32.FTZ.RN.STRONG.GPU desc[UR12][R16.64], R9 ;  /* 0x00000009100079a6 */ /* 0x0009e8000c12f30c */
[----:B------:R4:W-:Y:S04]  /*2480*/  REDG.E.ADD.F32.FTZ.RN.STRONG.GPU desc[UR12][R14.64], R10 ;  /* 0x0000000a0e0079a6 */ /* 0x0009e8000c12f30c */
[----:B------:R4:W-:Y:S02]  /*2490*/  REDG.E.ADD.F32.FTZ.RN.STRONG.GPU desc[UR12][R12.64], R11 ;  /* 0x0000000b0c0079a6 */ /* 0x0009e4000c12f30c */
.L_x_10:
[----:B------:R-:W-:Y:S05]  /*24a0*/  BSYNC.RECONVERGENT B0 ;  /* 0x0000000000007941 */ /* 0x000fea0003800200 */
.L_x_9:
[----:B------:R-:W-:Y:S05]  /*24b0*/  @!P4 BRA `(.L_x_11) ;  /* 0x0000000800a4c947 */ /* 0x000fea0003800000 */
[----:B----4-:R-:W4:Y:S01]  /*24c0*/  LDC.64 R18, c[0x0][0x3d0] ;  /* 0x0000f400ff127b82 */ /* 0x010f220000000a00 */
[----:B0-----:R-:W-:Y:S02]  /*24d0*/  LOP3.LUT R8, R28, 0x1, RZ, 0xc0, !PT ;  /* 0x000000011c087812 */ /* 0x001fe400078ec0ff */
[----:B------:R-:W-:-:S03]  /*24e0*/  ISETP.GE.U32.AND P4, PT, R22, 0x8, PT ;  /* 0x000000081600780c */ /* 0x000fc60003f86070 */
[----:B------:R-:W-:-:S04]  /*24f0*/  IMAD R11, R8, UR14, RZ ;  /* 0x0000000e080b7c24 */ /* 0x000fc8000f8e02ff */
[----:B------:R-:W-:-:S05]  /*2500*/  IMAD R8, R11, R22, RZ ;  /* 0x000000160b087224 */ /* 0x000fca00078e02ff */
[----:B------:R-:W-:-:S05]  /*2510*/  SHF.L.U32 R9, R8, 0x1, RZ ;  /* 0x0000000108097819 */ /* 0x000fca00000006ff */
[----:B----4-:R-:W-:Y:S01]  /*2520*/  IMAD.WIDE R18, R9, 0x4, R18 ;  /* 0x0000000409127825 */ /* 0x010fe200078e0212 */
[----:B------:R-:W-:Y:S06]  /*2530*/  @P3 BRA `(.L_x_12) ;  /* 0x0000000000543947 */ /* 0x000fec0003800000 */
[----:B------:R-:W0:Y:S01]  /*2540*/  LDC.64 R8, c[0x0][0x3c8] ;  /* 0x0000f200ff087b82 */ /* 0x000e220000000a00 */
[----:B---3--:R-:W-:Y:S01]  /*2550*/  LOP3.LUT P1, R12, R28, 0x2, RZ, 0xc0, !PT ;  /* 0x000000021c0c7812 */ /* 0x008fe2000782c0ff */
[----:B------:R-:W-:Y:S02]  /*2560*/  UIMAD UR4, UR11, UR14, UR8 ;  /* 0x0000000e0b0472a4 */ /* 0x000fe4000f8e0208 */
[----:B------:R-:W-:Y:S02]  /*2570*/  IADD3 R11, PT, PT, R11, UR8, RZ ;  /* 0x000000080b0b7c10 */ /* 0x000fe4000fffe0ff */
[----:B--2---:R-:W-:Y:S02]  /*2580*/  SEL R15, R22, RZ, !P1 ;  /* 0x000000ff160f7207 */ /* 0x004fe40004800000 */
[----:B------:R-:W-:Y:S02]  /*2590*/  MOV R13, UR4 ;  /* 0x00000004000d7c02 */ /* 0x000fe40008000f00 */
[----:B------:R-:W-:Y:S01]  /*25a0*/  ISETP.NE.AND P1, PT, R15, -0x1, PT ;  /* 0xffffffff0f00780c */ /* 0x000fe20003f25270 */
[----:B0-----:R-:W-:-:S04]  /*25b0*/  IMAD.WIDE.U32 R8, R11, 0x4, R8 ;  /* 0x000000040b087825 */ /* 0x001fc800078e0008 */
[----:B------:R-:W-:Y:S01]  /*25c0*/  IMAD.WIDE.U32 R10, R13, 0x8, R18 ;  /* 0x000000080d0a7825 */ /* 0x000fe200078e0012 */
[----:B------:R-:W-:-:S04]  /*25d0*/  IADD3 R13, PT, PT, -R12, 0x1, RZ ;  /* 0x000000010c0d7810 */ /* 0x000fc80007ffe1ff */
[----:B------:R0:W-:Y:S01]  /*25e0*/  STG.E.64 desc[UR12][R10.64], R20 ;  /* 0x000000140a007986 */ /* 0x0001e2000c101b0c */
[----:B------:R-:W-:Y:S06]  /*25f0*/  MEMBAR.ALL.GPU ;  /* 0x0000000000007992 */ /* 0x000fec000000a000 */
[----:B------:R-:W-:-:S00]  /*2600*/  ERRBAR ;  /* 0x00000000000079ab */ /* 0x000fc00000000000 */
[----:B------:R-:W-:Y:S06]  /*2610*/  CGAERRBAR ;  /* 0x00000000000075ab */ /* 0x000fec0000000000 */
[----:B------:R0:W-:Y:S01]  /*2620*/  REDG.E.ADD.S32.STRONG.GPU desc[UR12][R8.64], R13 ;  /* 0x0000000d0800798e */ /* 0x0001e2000c12e30c */
[----:B------:R-:W-:Y:S05]  /*2630*/  @!P1 BRA `(.L_x_12) ;  /* 0x0000000000149947 */ /* 0x000fea0003800000 */
.L_x_13:
[----:B0-----:R-:W2:Y:S04]  /*2640*/  LDG.E.STRONG.GPU R10, desc[UR12][R8.64] ;  /* 0x0000000c080a7981 */ /* 0x001ea8000c1ef900 */
[----:B--2---:R-:W-:Y:S01]  /*2650*/  CCTL.IVALL ;  /* 0x00000000ff00798f */ /* 0x004fe20002000000 */
[----:B------:R-:W-:Y:S05]  /*2660*/  YIELD ;  /* 0x0000000000007946 */ /* 0x000fea0003800000 */
[----:B------:R-:W-:-:S13]  /*2670*/  ISETP.NE.AND P1, PT, R10, R15, PT ;  /* 0x0000000f0a00720c */ /* 0x000fda0003f25270 */
[----:B------:R-:W-:Y:S05]  /*2680*/  @P1 BRA `(.L_x_13) ;  /* 0xfffffffc00ec1947 */ /* 0x000fea000383ffff */
.L_x_12:
[----:B------:R-:W-:Y:S05]  /*2690*/  WARPSYNC.ALL ;  /* 0x0000000000007948 */ /* 0x000fea0003800000 */
[----:B------:R-:W-:Y:S01]  /*26a0*/  BAR.SYNC.DEFER_BLOCKING 0x0 ;  /* 0x0000000000007b1d */ /* 0x000fe20000010000 */
[----:B-1----:R-:W-:-:S05]  /*26b0*/  HFMA2 R16, -RZ, RZ, 0, 0 ;  /* 0x00000000ff107431 */ /* 0x002fca00000001ff */
[----:B------:R-:W-:Y:S05]  /*26c0*/  @!P4 BRA `(.L_x_14) ;  /* 0x00000004000cc947 */ /* 0x000fea0003800000 */
[----:B------:R-:W-:Y:S02]  /*26d0*/  MOV R17, RZ ;  /* 0x000000ff00117202 */ /* 0x000fe40000000f00 */
[----:B------:R-:W-:-:S07]  /*26e0*/  LOP3.LUT R16, R22, 0x7ffffff8, RZ, 0xc0, !PT ;  /* 0x7ffffff816107812 */ /* 0x000fce00078ec0ff */
.L_x_15:
[C---:B------:R-:W-:Y:S02]  /*26f0*/  ISETP.EQ.OR P1, PT, R17.reuse, UR11, P3 ;  /* 0x0000000b11007c0c */ /* 0x040fe40009f22670 */
[C---:B0-----:R-:W-:Y:S02]  /*2700*/  IADD3 R11, PT, PT, R17.reuse, 0x1, RZ ;  /* 0x00000001110b7810 */ /* 0x041fe40007ffe0ff */
[----:B---3--:R-:W-:Y:S02]  /*2710*/  IADD3 R12, PT, PT, R17, 0x2, RZ ;  /* 0x00000002110c7810 */ /* 0x008fe40007ffe0ff */
[----:B------:R-:W-:Y:S02]  /*2720*/  ISETP.EQ.OR P4, PT, R11, UR11, P3 ;  /* 0x0000000b0b007c0c */ /* 0x000fe40009f82670 */
[----:B------:R-:W-:Y:S02]  /*2730*/  MOV R8, UR14 ;  /* 0x0000000e00087c02 */ /* 0x000fe40008000f00 */
[----:B------:R-:W-:-:S02]  /*2740*/  ISETP.EQ.OR P6, PT, R12, UR11, P3 ;  /* 0x0000000b0c007c0c */ /* 0x000fc40009fc2670 */
[C---:B------:R-:W-:Y:S01]  /*2750*/  IADD3 R14, PT, PT, R17.reuse, 0x3, RZ ;  /* 0x00000003110e7810 */ /* 0x040fe20007ffe0ff */
[----:B------:R-:W-:Y:S01]  /*2760*/  @!P1 IMAD R9, R17, R8, UR8 ;  /* 0x0000000811099e24 */ /* 0x000fe2000f8e0208 */
[----:B------:R-:W-:Y:S02]  /*2770*/  MOV R10, UR14 ;  /* 0x0000000e000a7c02 */ /* 0x000fe40008000f00 */
[----:B------:R-:W-:Y:S01]  /*2780*/  ISETP.EQ.OR P5, PT, R14, UR11, P3 ;  /* 0x0000000b0e007c0c */ /* 0x000fe20009fa2670 */
[----:B------:R-:W-:Y:S01]  /*2790*/  @!P1 IMAD.WIDE.U32 R8, R9, 0x8, R18 ;  /* 0x0000000809089825 */ /* 0x000fe200078e0012 */
[----:B------:R-:W-:-:S03]  /*27a0*/  MOV R13, UR14 ;  /* 0x0000000e000d7c02 */ /* 0x000fc60008000f00 */
[----:B------:R-:W-:Y:S01]  /*27b0*/  @!P4 IMAD R11, R11, R10, UR8 ;  /* 0x000000080b0bce24 */ /* 0x000fe2000f8e020a */
[----:B--2---:R-:W-:Y:S01]  /*27c0*/  MOV R15, UR14 ;  /* 0x0000000e000f7c02 */ /* 0x004fe20008000f00 */
[----:B------:R-:W2:Y:S01]  /*27d0*/  @!P1 LDG.E.64 R8, desc[UR12][R8.64] ;  /* 0x0000000c08089981 */ /* 0x000ea2000c1e1b00 */
[----:B------:R-:W-:Y:S02]  /*27e0*/  @!P6 IMAD R13, R12, R13, UR8 ;  /* 0x000000080c0dee24 */ /* 0x000fe4000f8e020d */
[----:B------:R-:W-:-:S04]  /*27f0*/  @!P4 IMAD.WIDE.U32 R10, R11, 0x8, R18 ;  /* 0x000000080b0ac825 */ /* 0x000fc800078e0012 */
[--C-:B------:R-:W-:Y:S02]  /*2800*/  @!P6 IMAD.WIDE.U32 R12, R13, 0x8, R18.reuse ;  /* 0x000000080d0ce825 */ /* 0x100fe400078e0012 */
[----:B------:R-:W3:Y:S02]  /*2810*/  @!P4 LDG.E.64 R10, desc[UR12][R10.64] ;  /* 0x0000000c0a0ac981 */ /* 0x000ee4000c1e1b00 */
[----:B------:R-:W-:Y:S02]  /*2820*/  @!P5 IMAD R15, R14, R15, UR8 ;  /* 0x000000080e0fde24 */ /* 0x000fe4000f8e020f */
[----:B------:R-:W4:Y:S02]  /*2830*/  @!P6 LDG.E.64 R12, desc[UR12][R12.64] ;  /* 0x0000000c0c0ce981 */ /* 0x000f24000c1e1b00 */
[----:B------:R-:W-:-:S06]  /*2840*/  @!P5 IMAD.WIDE.U32 R14, R15, 0x8, R18 ;  /* 0x000000080f0ed825 */ /* 0x000fcc00078e0012 */
[----:B------:R-:W5:Y:S01]  /*2850*/  @!P5 LDG.E.64 R14, desc[UR12][R14.64] ;  /* 0x0000000c0e0ed981 */ /* 0x000f62000c1e1b00 */
[----:B--2---:R-:W-:Y:S01]  /*2860*/  @!P1 FADD.FTZ R21, R21, R9 ;  /* 0x0000000915159221 */ /* 0x004fe20000010000 */
[C---:B------:R-:W-:Y:S01]  /*2870*/  IADD3 R9, PT, PT, R17.reuse, 0x4, RZ ;  /* 0x0000000411097810 */ /* 0x040fe20007ffe0ff */
[----:B------:R-:W-:Y:S01]  /*2880*/  @!P1 FADD.FTZ R20, R20, R8 ;  /* 0x0000000814149221 */ /* 0x000fe20000010000 */
[----:B------:R-:W-:Y:S02]  /*2890*/  IADD3 R8, PT, PT, R17, 0x5, RZ ;  /* 0x0000000511087810 */ /* 0x000fe40007ffe0ff */
[----:B------:R-:W-:Y:S01]  /*28a0*/  ISETP.EQ.OR P1, PT, R9, UR11, P3 ;  /* 0x0000000b09007c0c */ /* 0x000fe20009f22670 */
[----:B---3--:R-:W-:Y:S01]  /*28b0*/  @!P4 FADD.FTZ R20, R20, R10 ;  /* 0x0000000a1414c221 */ /* 0x008fe20000010000 */
[----:B------:R-:W-:Y:S01]  /*28c0*/  @!P4 FADD.FTZ R21, R21, R11 ;  /* 0x0000000b1515c221 */ /* 0x000fe20000010000 */
[----:B------:R-:W-:Y:S02]  /*28d0*/  ISETP.EQ.OR P4, PT, R8, UR11, P3 ;  /* 0x0000000b08007c0c */ /* 0x000fe40009f82670 */
[----:B----4-:R-:W-:Y:S01]  /*28e0*/  @!P6 FADD.FTZ R20, R20, R12 ;  /* 0x0000000c1414e221 */ /* 0x010fe20000010000 */
[----:B------:R-:W-:Y:S01]  /*28f0*/  @!P6 FADD.FTZ R21, R21, R13 ;  /* 0x0000000d1515e221 */ /* 0x000fe20000010000 */
[----:B------:R-:W-:-:S02]  /*2900*/  IADD3 R11, PT, PT, R17, 0x6, RZ ;  /* 0x00000006110b7810 */ /* 0x000fc40007ffe0ff */
[----:B------:R-:W-:Y:S02]  /*2910*/  IADD3 R10, PT, PT, R17, 0x7, RZ ;  /* 0x00000007110a7810 */ /* 0x000fe40007ffe0ff */
[----:B------:R-:W-:Y:S01]  /*2920*/  MOV R12, UR14 ;  /* 0x0000000e000c7c02 */ /* 0x000fe20008000f00 */
[----:B-----5:R-:W-:Y:S01]  /*2930*/  @!P5 FADD.FTZ R20, R20, R14 ;  /* 0x0000000e1414d221 */ /* 0x020fe20000010000 */
[----:B------:R-:W-:Y:S01]  /*2940*/  @!P5 FADD.FTZ R21, R21, R15 ;  /* 0x0000000f1515d221 */ /* 0x000fe20000010000 */
[----:B------:R-:W-:Y:S02]  /*2950*/  ISETP.EQ.OR P6, PT, R11, UR11, P3 ;  /* 0x0000000b0b007c0c */ /* 0x000fe40009fc2670 */
[----:B------:R-:W-:Y:S02]  /*2960*/  ISETP.EQ.OR P5, PT, R10, UR11, P3 ;  /* 0x0000000b0a007c0c */ /* 0x000fe40009fa2670 */
[----:B------:R-:W-:Y:S01]  /*2970*/  MOV R13, UR14 ;  /* 0x0000000e000d7c02 */ /* 0x000fe20008000f00 */
[----:B------:R-:W-:Y:S01]  /*2980*/  @!P1 IMAD R9, R9, R12, UR8 ;  /* 0x0000000809099e24 */ /* 0x000fe2000f8e020c */
[----:B------:R-:W-:-:S03]  /*2990*/  MOV R15, UR14 ;  /* 0x0000000e000f7c02 */ /* 0x000fc60008000f00 */
[----:B------:R-:W-:Y:S02]  /*29a0*/  @!P4 IMAD R13, R8, R13, UR8 ;  /* 0x00000008080dce24 */ /* 0x000fe4000f8e020d */
[----:B------:R-:W-:-:S04]  /*29b0*/  @!P1 IMAD.WIDE.U32 R8, R9, 0x8, R18 ;  /* 0x0000000809089825 */ /* 0x000fc800078e0012 */
[----:B------:R-:W-:Y:S02]  /*29c0*/  @!P6 IMAD R31, R11, R12, UR8 ;  /* 0x000000080b1fee24 */ /* 0x000fe4000f8e020c */
[----:B------:R-:W2:Y:S01]  /*29d0*/  @!P1 LDG.E.64 R8, desc[UR12][R8.64] ;  /* 0x0000000c08089981 */ /* 0x000ea2000c1e1b00 */
[----:B------:R-:W-:Y:S02]  /*29e0*/  @!P5 IMAD R15, R10, R15, UR8 ;  /* 0x000000080a0fde24 */ /* 0x000fe4000f8e020f */
[----:B------:R-:W-:-:S04]  /*29f0*/  @!P4 IMAD.WIDE.U32 R10, R13, 0x8, R18 ;  /* 0x000000080d0ac825 */ /* 0x000fc800078e0012 */
[--C-:B------:R-:W-:Y:S02]  /*2a00*/  @!P6 IMAD.WIDE.U32 R12, R31, 0x8, R18.reuse ;  /* 0x000000081f0ce825 */ /* 0x100fe400078e0012 */
[----:B------:R-:W3:Y:S02]  /*2a10*/  @!P4 LDG.E.64 R10, desc[UR12][R10.64] ;  /* 0x0000000c0a0ac981 */ /* 0x000ee4000c1e1b00 */
[----:B------:R-:W-:Y:S02]  /*2a20*/  @!P5 IMAD.WIDE.U32 R14, R15, 0x8, R18 ;  /* 0x000000080f0ed825 */ /* 0x000fe400078e0012 */
[----:B------:R-:W4:Y:S04]  /*2a30*/  @!P6 LDG.E.64 R12, desc[UR12][R12.64] ;  /* 0x0000000c0c0ce981 */ /* 0x000f28000c1e1b00 */
[----:B------:R-:W5:Y:S01]  /*2a40*/  @!P5 LDG.E.64 R14, desc[UR12][R14.64] ;  /* 0x0000000c0e0ed981 */ /* 0x000f62000c1e1b00 */
[----:B------:R-:W-:Y:S01]  /*2a50*/  IADD3 R17, PT, PT, R17, 0x8, RZ ;  /* 0x0000000811117810 */ /* 0x000fe20007ffe0ff */
[----:B--2---:R-:W-:Y:S01]  /*2a60*/  @!P1 FADD.FTZ R20, R20, R8 ;  /* 0x0000000814149221 */ /* 0x004fe20000010000 */
[----:B------:R-:W-:-:S02]  /*2a70*/  @!P1 FADD.FTZ R21, R21, R9 ;  /* 0x0000000915159221 */ /* 0x000fc40000010000 */
[----:B------:R-:W-:Y:S01]  /*2a80*/  ISETP.NE.AND P1, PT, R17, R16, PT ;  /* 0x000000101100720c */ /* 0x000fe20003f25270 */
[----:B---3--:R-:W-:Y:S01]  /*2a90*/  @!P4 FADD.FTZ R20, R20, R10 ;  /* 0x0000000a1414c221 */ /* 0x008fe20000010000 */
[----:B------:R-:W-:-:S03]  /*2aa0*/  @!P4 FADD.FTZ R21, R21, R11 ;  /* 0x0000000b1515c221 */ /* 0x000fc60000010000 */
[----:B----4-:R-:W-:Y:S01]  /*2ab0*/  @!P6 FADD.FTZ R20, R20, R12 ;  /* 0x0000000c1414e221 */ /* 0x010fe20000010000 */
[----:B------:R-:W-:-:S03]  /*2ac0*/  @!P6 FADD.FTZ R21, R21, R13 ;  /* 0x0000000d1515e221 */ /* 0x000fc60000010000 */
[----:B-----5:R-:W-:Y:S01]  /*2ad0*/  @!P5 FADD.FTZ R20, R20, R14 ;  /* 0x0000000e1414d221 */ /* 0x020fe20000010000 */
[----:B------:R-:W-:-:S03]  /*2ae0*/  @!P5 FADD.FTZ R21, R21, R15 ;  /* 0x0000000f1515d221 */ /* 0x000fc60000010000 */
[----:B------:R-:W-:Y:S05]  /*2af0*/  @P1 BRA `(.L_x_15) ;  /* 0xfffffff800fc1947 */ /* 0x000fea000383ffff */
.L_x_14:
[----:B0-----:R-:W-:-:S13]  /*2b00*/  LOP3.LUT P1, R8, R22, 0x7, RZ, 0xc0, !PT ;  /* 0x0000000716087812 */ /* 0x001fda000782c0ff */
[----:B------:R-:W-:Y:S05]  /*2b10*/  @!P1 BRA `(.L_x_11) ;  /* 0x00000004000c9947 */ /* 0x000fea0003800000 */
[----:B------:R-:W-:-:S04]  /*2b20*/  IADD3 R8, PT, PT, R8, -0x1, RZ ;  /* 0xffffffff08087810 */ /* 0x000fc80007ffe0ff */
[----:B------:R-:W-:-:S13]  /*2b30*/  ISETP.GE.U32.AND P1, PT, R8, 0x3, PT ;  /* 0x000000030800780c */ /* 0x000fda0003f26070 */
[----:B------:R-:W-:Y:S05]  /*2b40*/  @!P1 BRA `(.L_x_16) ;  /* 0x0000000000809947 */ /* 0x000fea0003800000 */
[C---:B------:R-:W-:Y:S02]  /*2b50*/  IADD3 R11, PT, PT, R16.reuse, 0x1, RZ ;  /* 0x00000001100b7810 */ /* 0x040fe40007ffe0ff */
[C---:B------:R-:W-:Y:S02]  /*2b60*/  ISETP.EQ.OR P1, PT, R16.reuse, UR11, P3 ;  /* 0x0000000b10007c0c */ /* 0x040fe40009f22670 */
[C---:B------:R-:W-:Y:S02]  /*2b70*/  IADD3 R13, PT, PT, R16.reuse, 0x2, RZ ;  /* 0x00000002100d7810 */ /* 0x040fe40007ffe0ff */
[----:B------:R-:W-:Y:S02]  /*2b80*/  ISETP.EQ.OR P4, PT, R11, UR11, P3 ;  /* 0x0000000b0b007c0c */ /* 0x000fe40009f82670 */
[----:B---3--:R-:W-:Y:S02]  /*2b90*/  IADD3 R12, PT, PT, R16, 0x3, RZ ;  /* 0x00000003100c7810 */ /* 0x008fe40007ffe0ff */
[----:B------:R-:W-:-:S02]  /*2ba0*/  ISETP.EQ.OR P5, PT, R13, UR11, P3 ;  /* 0x0000000b0d007c0c */ /* 0x000fc40009fa2670 */
[----:B------:R-:W-:Y:S02]  /*2bb0*/  MOV R9, UR14 ;  /* 0x0000000e00097c02 */ /* 0x000fe40008000f00 */
[----:B------:R-:W-:Y:S02]  /*2bc0*/  MOV R8, UR14 ;  /* 0x0000000e00087c02 */ /* 0x000fe40008000f00 */
[----:B------:R-:W-:Y:S01]  /*2bd0*/  ISETP.EQ.OR P6, PT, R12, UR11, P3 ;  /* 0x0000000b0c007c0c */ /* 0x000fe20009fc2670 */
[----:B------:R-:W-:Y:S01]  /*2be0*/  @!P1 IMAD R9, R16, R9, UR8 ;  /* 0x0000000810099e24 */ /* 0x000fe2000f8e0209 */
[----:B------:R-:W-:Y:S01]  /*2bf0*/  MOV R10, UR14 ;  /* 0x0000000e000a7c02 */ /* 0x000fe20008000f00 */
[----:B------:R-:W-:Y:S01]  /*2c00*/  @!P4 IMAD R11, R11, R8, UR8 ;  /* 0x000000080b0bce24 */ /* 0x000fe2000f8e0208 */
[----:B--2---:R-:W-:Y:S01]  /*2c10*/  MOV R15, UR14 ;  /* 0x0000000e000f7c02 */ /* 0x004fe20008000f00 */
[----:B------:R-:W-:-:S04]  /*2c20*/  @!P1 IMAD.WIDE.U32 R8, R9, 0x8, R18 ;  /* 0x0000000809089825 */ /* 0x000fc800078e0012 */
[----:B------:R-:W-:Y:S02]  /*2c30*/  @!P5 IMAD R13, R13, R10, UR8 ;  /* 0x000000080d0dde24 */ /* 0x000fe4000f8e020a */
[--C-:B------:R-:W-:Y:S01]  /*2c40*/  @!P4 IMAD.WIDE.U32 R10, R11, 0x8, R18.reuse ;  /* 0x000000080b0ac825 */ /* 0x100fe200078e0012 */
[----:B------:R-:W2:Y:S03]  /*2c50*/  @!P1 LDG.E.64 R8, desc[UR12][R8.64] ;  /* 0x0000000c08089981 */ /* 0x000ea6000c1e1b00 */
[----:B------:R-:W-:Y:S02]  /*2c60*/  @!P6 IMAD R15, R12, R15, UR8 ;  /* 0x000000080c0fee24 */ /* 0x000fe4000f8e020f */
[--C-:B------:R-:W-:Y:S01]  /*2c70*/  @!P5 IMAD.WIDE.U32 R12, R13, 0x8, R18.reuse ;  /* 0x000000080d0cd825 */ /* 0x100fe200078e0012 */
[----:B------:R-:W3:Y:S03]  /*2c80*/  @!P4 LDG.E.64 R10, desc[UR12][R10.64] ;  /* 0x0000000c0a0ac981 */ /* 0x000ee6000c1e1b00 */
[----:B------:R-:W-:-:S02]  /*2c90*/  @!P6 IMAD.WIDE.U32 R14, R15, 0x8, R18 ;  /* 0x000000080f0ee825 */ /* 0x000fc400078e0012 */
[----:B------:R-:W4:Y:S04]  /*2ca0*/  @!P5 LDG.E.64 R12, desc[UR12][R12.64] ;  /* 0x0000000c0c0cd981 */ /* 0x000f28000c1e1b00 */
[----:B------:R-:W5:Y:S01]  /*2cb0*/  @!P6 LDG.E.64 R14, desc[UR12][R14.64] ;  /* 0x0000000c0e0ee981 */ /* 0x000f62000c1e1b00 */
[----:B------:R-:W-:Y:S01]  /*2cc0*/  IADD3 R16, PT, PT, R16, 0x4, RZ ;  /* 0x0000000410107810 */ /* 0x000fe20007ffe0ff */
[----:B--2---:R-:W-:Y:S01]  /*2cd0*/  @!P1 FADD.FTZ R20, R20, R8 ;  /* 0x0000000814149221 */ /* 0x004fe20000010000 */
[----:B------:R-:W-:-:S03]  /*2ce0*/  @!P1 FADD.FTZ R21, R21, R9 ;  /* 0x0000000915159221 */ /* 0x000fc60000010000 */
[----:B---3--:R-:W-:Y:S01]  /*2cf0*/  @!P4 FADD.FTZ R20, R20, R10 ;  /* 0x0000000a1414c221 */ /* 0x008fe20000010000 */
[----:B------:R-:W-:-:S03]  /*2d00*/  @!P4 FADD.FTZ R21, R21, R11 ;  /* 0x0000000b1515c221 */ /* 0x000fc60000010000 */
[----:B----4-:R-:W-:Y:S01]  /*2d10*/  @!P5 FADD.FTZ R20, R20, R12 ;  /* 0x0000000c1414d221 */ /* 0x010fe20000010000 */
[----:B------:R-:W-:-:S03]  /*2d20*/  @!P5 FADD.FTZ R21, R21, R13 ;  /* 0x0000000d1515d221 */ /* 0x000fc60000010000 */
[----:B-----5:R-:W-:Y:S01]  /*2d30*/  @!P6 FADD.FTZ R20, R20, R14 ;  /* 0x0000000e1414e221 */ /* 0x020fe20000010000 */
[----:B------:R-:W-:-:S07]  /*2d40*/  @!P6 FADD.FTZ R21, R21, R15 ;  /* 0x0000000f1515e221 */ /* 0x000fce0000010000 */
.L_x_16:
[----:B------:R-:W-:-:S13]  /*2d50*/  LOP3.LUT P1, R8, R22, 0x3, RZ, 0xc0, !PT ;  /* 0x0000000316087812 */ /* 0x000fda000782c0ff */
[----:B------:R-:W-:Y:S05]  /*2d60*/  @!P1 BRA `(.L_x_11) ;  /* 0x0000000000789947 */ /* 0x000fea0003800000 */
[----:B------:R-:W-:Y:S02]  /*2d70*/  ISETP.NE.AND P1, PT, R8, 0x1, PT ;  /* 0x000000010800780c */ /* 0x000fe40003f25270 */
[----:B---3--:R-:W-:-:S11]  /*2d80*/  LOP3.LUT R12, R22, 0x1, RZ, 0xc0, !PT ;  /* 0x00000001160c7812 */ /* 0x008fd600078ec0ff */
[----:B------:R-:W-:Y:S05]  /*2d90*/  @!P1 BRA `(.L_x_17) ;  /* 0x0000000000409947 */ /* 0x000fea0003800000 */
[C---:B------:R-:W-:Y:S02]  /*2da0*/  IADD3 R11, PT, PT, R16.reuse, 0x1, RZ ;  /* 0x00000001100b7810 */ /* 0x040fe40007ffe0ff */
[----:B------:R-:W-:Y:S02]  /*2db0*/  ISETP.EQ.OR P4, PT, R16, UR11, P3 ;  /* 0x0000000b10007c0c */ /* 0x000fe40009f82670 */
[----:B------:R-:W-:Y:S02]  /*2dc0*/  ISETP.EQ.OR P1, PT, R11, UR11, P3 ;  /* 0x0000000b0b007c0c */ /* 0x000fe40009f22670 */
[----:B------:R-:W-:Y:S02]  /*2dd0*/  MOV R9, UR14 ;  /* 0x0000000e00097c02 */ /* 0x000fe40008000f00 */
[----:B------:R-:W-:-:S07]  /*2de0*/  MOV R8, UR14 ;  /* 0x0000000e00087c02 */ /* 0x000fce0008000f00 */
[----:B------:R-:W-:Y:S02]  /*2df0*/  @!P4 IMAD R9, R16, R9, UR8 ;  /* 0x000000081009ce24 */ /* 0x000fe4000f8e0209 */
[----:B------:R-:W-:Y:S02]  /*2e00*/  @!P1 IMAD R11, R11, R8, UR8 ;  /* 0x000000080b0b9e24 */ /* 0x000fe4000f8e0208 */
[----:B------:R-:W-:-:S04]  /*2e10*/  @!P4 IMAD.WIDE.U32 R8, R9, 0x8, R18 ;  /* 0x000000080908c825 */ /* 0x000fc800078e0012 */
[----:B------:R-:W-:Y:S02]  /*2e20*/  @!P1 IMAD.WIDE.U32 R10, R11, 0x8, R18 ;  /* 0x000000080b0a9825 */ /* 0x000fe400078e0012 */
[----:B------:R-:W3:Y:S04]  /*2e30*/  @!P4 LDG.E.64 R8, desc[UR12][R8.64] ;  /* 0x0000000c0808c981 */ /* 0x000ee8000c1e1b00 */
[----:B------:R-:W4:Y:S01]  /*2e40*/  @!P1 LDG.E.64 R10, desc[UR12][R10.64] ;  /* 0x0000000c0a0a9981 */ /* 0x000f22000c1e1b00 */
[----:B------:R-:W-:Y:S01]  /*2e50*/  IADD3 R16, PT, PT, R16, 0x2, RZ ;  /* 0x0000000210107810 */ /* 0x000fe20007ffe0ff */
[----:B---3--:R-:W-:Y:S01]  /*2e60*/  @!P4 FADD.FTZ R20, R20, R8 ;  /* 0x000000081414c221 */ /* 0x008fe20000010000 */
[----:B------:R-:W-:-:S03]  /*2e70*/  @!P4 FADD.FTZ R21, R21, R9 ;  /* 0x000000091515c221 */ /* 0x000fc60000010000 */
[----:B----4-:R-:W-:Y:S01]  /*2e80*/  @!P1 FADD.FTZ R20, R20, R10 ;  /* 0x0000000a14149221 */ /* 0x010fe20000010000 */
[----:B------:R-:W-:-:S07]  /*2e90*/  @!P1 FADD.FTZ R21, R21, R11 ;  /* 0x0000000b15159221 */ /* 0x000fce0000010000 */
.L_x_17:
[----:B------:R-:W-:Y:S01]  /*2ea0*/  ISETP.EQ.OR P1, PT, R16, UR11, P3 ;  /* 0x0000000b10007c0c */ /* 0x000fe20009f22670 */
[----:B------:R-:W-:Y:S03]  /*2eb0*/  BSSY.RECONVERGENT B0, `(.L_x_11) ;  /* 0x0000009000007945 */ /* 0x000fe60003800200 */
[----:B------:R-:W-:-:S13]  /*2ec0*/  ISETP.NE.U32.OR P1, PT, R12, 0x1, P1 ;  /* 0x000000010c00780c */ /* 0x000fda0000f25470 */
[----:B------:R-:W-:Y:S05]  /*2ed0*/  @P1 BRA `(.L_x_18) ;  /* 0x0000000000181947 */ /* 0x000fea0003800000 */
[----:B------:R-:W-:-:S05]  /*2ee0*/  MOV R9, UR14 ;  /* 0x0000000e00097c02 */ /* 0x000fca0008000f00 */
[----:B------:R-:W-:-:S04]  /*2ef0*/  IMAD R9, R16, R9, UR8 ;  /* 0x0000000810097e24 */ /* 0x000fc8000f8e0209 */
[----:B------:R-:W-:-:S06]  /*2f00*/  IMAD.WIDE.U32 R18, R9, 0x8, R18 ;  /* 0x0000000809127825 */ /* 0x000fcc00078e0012 */
[----:B------:R-:W3:Y:S02]  /*2f10*/  LDG.E.64 R18, desc[UR12][R18.64] ;  /* 0x0000000c12127981 */ /* 0x000ee4000c1e1b00 */
[----:B---3--:R-:W-:Y:S01]  /*2f20*/  FADD.FTZ R20, R20, R18 ;  /* 0x0000001214147221 */ /* 0x008fe20000010000 */
[----:B------:R-:W-:-:S07]  /*2f30*/  FADD.FTZ R21, R21, R19 ;  /* 0x0000001315157221 */ /* 0x000fce0000010000 */
.L_x_18:
[----:B------:R-:W-:Y:S05]  /*2f40*/  BSYNC.RECONVERGENT B0 ;  /* 0x0000000000007941 */ /* 0x000fea0003800200 */
.L_x_11:
[----:B------:R-:W5:Y:S01]  /*2f50*/  S2UR UR5, SR_CgaCtaId ;  /* 0x00000000000579c3 */ /* 0x000f620000008800 */
[----:B------:R-:W-:Y:S02]  /*2f60*/  UMOV UR4, 0x400 ;  /* 0x0000040000047882 */ /* 0x000fe40000000000 */
[----:B-----5:R-:W-:-:S09]  /*2f70*/  ULEA UR4, UR5, UR4, 0x18 ;  /* 0x0000000405047291 */ /* 0x020fd2000f8ec0ff */
[----:B------:R1:W-:Y:S01]  /*2f80*/  @!P3 STS.64 [UR4+0x78], R20 ;  /* 0x00007814ff00b988 */ /* 0x0003e20008000a04 */
[----:B------:R-:W-:Y:S06]  /*2f90*/  BAR.SYNC.DEFER_BLOCKING 0x0 ;  /* 0x0000000000007b1d */ /* 0x000fec0000010000 */
[----:B0---4-:R-:W0:Y:S01]  /*2fa0*/  LDS.64 R8, [UR4+0x78] ;  /* 0x00007804ff087984 */ /* 0x011e220008000a00 */
[----:B------:R-:W4:Y:S01]  /*2fb0*/  LDCU UR4, c[0x0][0x42c] ;  /* 0x00008580ff0477ac */ /* 0x000f220008000800 */
[----:B------:R-:W-:Y:S05]  /*2fc0*/  @!P2 BRA `(.L_x_19) ;  /* 0x000000000048a947 */ /* 0x000fea0003800000 */
[----:B------:R-:W-:Y:S01]  /*2fd0*/  FFMA.FTZ R6, R4, R3, R6 ;  /* 0x0000000304067223 */ /* 0x000fe20000010006 */
[----:B------:R-:W-:-:S03]  /*2fe0*/  FFMA.FTZ R7, R5, R0, R7 ;  /* 0x0000000005077223 */ /* 0x000fc60000010007 */
[----:B------:R-:W-:Y:S01]  /*2ff0*/  FMUL.FTZ R10, R6, -1.4426950216293334961 ;  /* 0xbfb8aa3b060a7820 */ /* 0x000fe20000410000 */
[----:B------:R-:W-:-:S05]  /*3000*/  FMUL.FTZ R13, R7, -1.4426950216293334961 ;  /* 0xbfb8aa3b070d7820 */ /* 0x000fca0000410000 */
[----:B------:R-:W5:Y:S04]  /*3010*/  MUFU.EX2 R10, R10 ;  /* 0x0000000a000a7308 */ /* 0x000f680000000800 */
[----:B------:R-:W1:Y:S01]  /*3020*/  MUFU.EX2 R13, R13 ;  /* 0x0000000d000d7308 */ /* 0x000e620000000800 */
[----:B-----5:R-:W-:Y:S01]  /*3030*/  FADD.FTZ R11, R10, 1 ;  /* 0x3f8000000a0b7421 */ /* 0x020fe20000010000 */
[----:B-1----:R-:W-:-:S03]  /*3040*/  FADD.FTZ R14, R13, 1 ;  /* 0x3f8000000d0e7421 */ /* 0x002fc60000010000 */
[----:B---3--:R-:W1:Y:S08]  /*3050*/  MUFU.RCP R12, R11 ;  /* 0x0000000b000c7308 */ /* 0x008e700000001000 */
[----:B--2---:R-:W2:Y:S01]  /*3060*/  MUFU.RCP R15, R14 ;  /* 0x0000000e000f7308 */ /* 0x004ea20000001000 */
[----:B-1----:R-:W-:Y:S01]  /*3070*/  FADD.FTZ R17, -R12, 1 ;  /* 0x3f8000000c117421 */ /* 0x002fe20000010100 */
[----:B------:R-:W-:-:S03]  /*3080*/  FMUL.FTZ R27, R27, R12 ;  /* 0x0000000c1b1b7220 */ /* 0x000fc60000410000 */
[----:B------:R-:W-:Y:S01]  /*3090*/  FFMA.FTZ R6, R6, R17, 1 ;  /* 0x3f80000006067423 */ /* 0x000fe20000010011 */
[----:B--2---:R-:W-:Y:S01]  /*30a0*/  FADD.FTZ R16, -R15, 1 ;  /* 0x3f8000000f107421 */ /* 0x004fe20000010100 */
[----:B------:R-:W-:Y:S02]  /*30b0*/  FMUL.FTZ R26, R26, R15 ;  /* 0x0000000f1a1a7220 */ /* 0x000fe40000410000 */
[----:B------:R-:W-:Y:S01]  /*30c0*/  FMUL.FTZ R27, R27, R6 ;  /* 0x000000061b1b7220 */ /* 0x000fe20000410000 */
[----:B------:R-:W-:-:S04]  /*30d0*/  FFMA.FTZ R7, R7, R16, 1 ;  /* 0x3f80000007077423 */ /* 0x000fc80000010010 */
[----:B------:R-:W-:-:S07]  /*30e0*/  FMUL.FTZ R26, R26, R7 ;  /* 0x000000071a1a7220 */ /* 0x000fce0000410000 */
.L_x_19:
[----:B0---4-:R-:W-:Y:S01]  /*30f0*/  FMUL.FTZ R8, R8, UR4 ;  /* 0x0000000408087c20 */ /* 0x011fe20008410000 */
[----:B------:R-:W-:Y:S01]  /*3100*/  FMUL.FTZ R9, R9, UR4 ;  /* 0x0000000409097c20 */ /* 0x000fe20008410000 */
[----:B------:R-:W-:Y:S04]  /*3110*/  BSSY.RECONVERGENT B0, `(.L_x_20) ;  /* 0x0000013000007945 */ /* 0x000fe80003800200 */
[----:B------:R-:W-:Y:S05]  /*3120*/  @P0 BRA `(.L_x_21) ;  /* 0x0000000000440947 */ /* 0x000fea0003800000 */
[----:B------:R-:W0:Y:S01]  /*3130*/  LDCU.64 UR16, c[0x0][0x3f8] ;  /* 0x00007f00ff1077ac */ /* 0x000e220008000a00 */
[----:B------:R-:W-:Y:S01]  /*3140*/  MOV R35, R37 ;  /* 0x0000002500237202 */ /* 0x000fe20000000f00 */
[-CC-:B------:R-:W-:Y:S01]  /*3150*/  FFMA.FTZ R3, R3, R8.reuse, R9.reuse ;  /* 0x0000000803037223 */ /* 0x180fe20000010009 */
[----:B------:R-:W-:Y:S01]  /*3160*/  FFMA.FTZ R0, R0, R8, R9 ;  /* 0x0000000800007223 */ /* 0x000fe20000010009 */
[----:B------:R-:W4:Y:S02]  /*3170*/  LDCU.64 UR4, c[0x0][0x380] ;  /* 0x00007000ff0477ac */ /* 0x000f240008000a00 */
[----:B------:R-:W-:Y:S01]  /*3180*/  FFMA.FTZ R3, R4, R27, -R3 ;  /* 0x0000001b04037223 */ /* 0x000fe20000010803 */
[----:B------:R-:W-:-:S03]  /*3190*/  FFMA.FTZ R0, R5, R26, -R0 ;  /* 0x0000001a05007223 */ /* 0x000fc60000010800 */
[----:B------:R-:W-:Y:S01]  /*31a0*/  FMUL.FTZ R3, R3, UR9 ;  /* 0x0000000903037c20 */ /* 0x000fe20008410000 */
[----:B------:R-:W-:-:S05]  /*31b0*/  FMUL.FTZ R0, R0, UR9 ;  /* 0x0000000900007c20 */ /* 0x000fca0008410000 */
[----:B------:R-:W-:Y:S01]  /*31c0*/  F2FP.BF16.F32.PACK_AB R3, R0, R3 ;  /* 0x000000030003723e */ /* 0x000fe200000010ff */
[----:B0-----:R-:W-:Y:S02]  /*31d0*/  IMAD R7, R23, UR16, RZ ;  /* 0x0000001017077c24 */ /* 0x001fe4000f8e02ff */
[----:B------:R-:W-:-:S04]  /*31e0*/  IMAD.WIDE.U32 R34, R30, UR16, R34 ;  /* 0x000000101e227c25 */ /* 0x000fc8000f8e0022 */
[----:B------:R-:W-:Y:S01]  /*31f0*/  IMAD R7, R30, UR17, R7 ;  /* 0x000000111e077c24 */ /* 0x000fe2000f8e0207 */
[----:B----4-:R-:W-:-:S04]  /*3200*/  LEA R4, P0, R34, UR4, 0x1 ;  /* 0x0000000422047c11 */ /* 0x010fc8000f8008ff */
[----:B------:R-:W-:-:S04]  /*3210*/  IADD3 R7, PT, PT, R35, R7, RZ ;  /* 0x0000000723077210 */ /* 0x000fc80007ffe0ff */
[----:B------:R-:W-:-:S05]  /*3220*/  LEA.HI.X R5, R34, UR5, R7, 0x1, P0 ;  /* 0x0000000522057c11 */ /* 0x000fca00080f0c07 */
[----:B------:R0:W-:Y:S02]  /*3230*/  STG.E desc[UR12][R4.64], R3 ;  /* 0x0000000304007986 */ /* 0x0001e4000c10190c */
.L_x_21:
[----:B------:R-:W-:Y:S05]  /*3240*/  BSYNC.RECONVERGENT B0 ;  /* 0x0000000000007941 */ /* 0x000fea0003800200 */
.L_x_20:
[----:B------:R-:W-:Y:S01]  /*3250*/  UIADD3 UR7, UPT, UPT, UR14, UR7, URZ ;  /* 0x000000070e077290 */ /* 0x000fe2000fffe0ff */
[----:B------:R-:W-:-:S03]  /*3260*/  IADD3 R28, PT, PT, R28, 0x1, RZ ;  /* 0x000000011c1c7810 */ /* 0x000fc60007ffe0ff */
[----:B------:R-:W-:-:S09]  /*3270*/  UISETP.GE.AND UP0, UPT, UR7, UR6, UPT ;  /* 0x000000060700728c */ /* 0x000fd2000bf06270 */
[----:B------:R-:W-:Y:S05]  /*3280*/  BRA.U !UP0, `(.L_x_22) ;  /* 0xffffffcd08d07547 */ /* 0x000fea000b83ffff */
.L_x_1:
[----:B0-----:R-:W0:Y:S01]  /*3290*/  LDC R4, c[0x0][0x370] ;  /* 0x0000dc00ff047b82 */ /* 0x001e220000000800 */
[----:B------:R-:W-:Y:S01]  /*32a0*/  ISETP.NE.AND P2, PT, R25, RZ, PT ;  /* 0x000000ff1900720c */ /* 0x000fe20003f45270 */
[----:B------:R-:W-:Y:S06]  /*32b0*/  BSSY.RECONVERGENT B0, `(.L_x_23) ;  /* 0x0000011000007945 */ /* 0x000fec0003800200 */
[----:B------:R-:W4:Y:S08]  /*32c0*/  LDC R7, c[0x0][0x374] ;  /* 0x0000dd00ff077b82 */ /* 0x000f300000000800 */
[----:B------:R-:W5:Y:S01]  /*32d0*/  LDC.64 R2, c[0x0][0x3c8] ;  /* 0x0000f200ff027b82 */ /* 0x000f620000000a00 */
[----:B0-----:R-:W-:-:S02]  /*32e0*/  IADD3 R5, PT, PT, R4, -0x1, RZ ;  /* 0xffffffff04057810 */ /* 0x001fc40007ffe0ff */
[----:B------:R-:W-:Y:S02]  /*32f0*/  ISETP.NE.AND P1, PT, R4, 0x1, PT ;  /* 0x000000010400780c */ /* 0x000fe40003f25270 */
[----:B----4-:R-:W-:-:S04]  /*3300*/  IADD3 R0, PT, PT, R7, -0x1, RZ ;  /* 0xffffffff07007810 */ /* 0x010fc80007ffe0ff */
[----:B------:R-:W-:Y:S02]  /*3310*/  ISETP.NE.AND P0, PT, R0, UR8, PT ;  /* 0x0000000800007c0c */ /* 0x000fe4000bf05270 */
[----:B------:R-:W-:Y:S02]  /*3320*/  SHF.L.U32 R0, R7, 0x1, RZ ;  /* 0x0000000107007819 */ /* 0x000fe400000006ff */
[----:B------:R-:W-:Y:S02]  /*3330*/  ISETP.NE.OR P0, PT, R5, UR11, P0 ;  /* 0x0000000b05007c0c */ /* 0x000fe40008705670 */
[----:B------:R-:W-:-:S05]  /*3340*/  SEL R5, R0, RZ, P1 ;  /* 0x000000ff00057207 */ /* 0x000fca0000800000 */
[----:B-----5:R-:W-:Y:S01]  /*3350*/  IMAD.WIDE.U32 R2, R5, 0x4, R2 ;  /* 0x0000000405027825 */ /* 0x020fe200078e0002 */
[----:B------:R-:W-:Y:S06]  /*3360*/  @P2 BRA `(.L_x_24) ;  /* 0x0000000000142947 */ /* 0x000fec0003800000 */
[----:B------:R-:W-:Y:S01]  /*3370*/  HFMA2 R5, -RZ, RZ, 0, 5.9604644775390625e-08 ;  /* 0x00000001ff057431 */ /* 0x000fe200000001ff */
[----:B------:R-:W-:Y:S06]  /*3380*/  MEMBAR.ALL.GPU ;  /* 0x0000000000007992 */ /* 0x000fec000000a000 */
[----:B------:R-:W-:-:S00]  /*3390*/  ERRBAR ;  /* 0x00000000000079ab */ /* 0x000fc00000000000 */
[----:B------:R-:W-:Y:S06]  /*33a0*/  CGAERRBAR ;  /* 0x00000000000075ab */ /* 0x000fec0000000000 */
[----:B------:R0:W-:Y:S02]  /*33b0*/  REDG.E.ADD.S32.STRONG.GPU desc[UR12][R2.64], R5 ;  /* 0x000000050200798e */ /* 0x0001e4000c12e30c */
.L_x_24:
[----:B------:R-:W-:Y:S05]  /*33c0*/  BSYNC.RECONVERGENT B0 ;  /* 0x0000000000007941 */ /* 0x000fea0003800200 */
.L_x_23:
[----:B------:R-:W-:Y:S05]  /*33d0*/  @P0 EXIT ;  /* 0x000000000000094d */ /* 0x000fea0003800000 */
[----:B------:R-:W-:Y:S05]  /*33e0*/  @P2 BRA `(.L_x_25) ;  /* 0x0000000000202947 */ /* 0x000fea0003800000 */
[----:B------:R-:W-:-:S05]  /*33f0*/  IMAD R0, R4, R7, RZ ;  /* 0x0000000704007224 */ /* 0x000fca00078e02ff */
[----:B------:R-:W-:-:S13]  /*3400*/  ISETP.NE.AND P0, PT, R0, -0x1, PT ;  /* 0xffffffff0000780c */ /* 0x000fda0003f05270 */
[----:B------:R-:W-:Y:S05]  /*3410*/  @!P0 BRA `(.L_x_25) ;  /* 0x0000000000148947 */ /* 0x000fea0003800000 */
.L_x_26:
[----:B0-----:R-:W4:Y:S04]  /*3420*/  LDG.E.STRONG.GPU R5, desc[UR12][R2.64] ;  /* 0x0000000c02057981 */ /* 0x001f28000c1ef900 */
[----:B----4-:R-:W-:Y:S01]  /*3430*/  CCTL.IVALL ;  /* 0x00000000ff00798f */ /* 0x010fe20002000000 */
[----:B------:R-:W-:Y:S05]  /*3440*/  YIELD ;  /* 0x0000000000007946 */ /* 0x000fea0003800000 */
[----:B------:R-:W-:-:S13]  /*3450*/  ISETP.NE.AND P0, PT, R5, R0, PT ;  /* 0x000000000500720c */ /* 0x000fda0003f05270 */
[----:B------:R-:W-:Y:S05]  /*3460*/  @P0 BRA `(.L_x_26) ;  /* 0xfffffffc00ec0947 */ /* 0x000fea000383ffff */
.L_x_25:
[----:B------:R-:W-:Y:S05]  /*3470*/  WARPSYNC.ALL ;  /* 0x0000000000007948 */ /* 0x000fea0003800000 */
[----:B------:R-:W4:Y:S02]  /*3480*/  LDCU.64 UR10, c[0x0][0x3f8] ;  /* 0x00007f00ff0a77ac */ /* 0x000f240008000a00 */
[----:B----4-:R-:W-:-:S04]  /*3490*/  ULEA.HI UR8, UP0, UR11, UR10, URZ, 0x1 ;  /* 0x0000000a0b087291 */ /* 0x010fc8000f8108ff */
[----:B------:R-:W-:-:S04]  /*34a0*/  UIADD3.X UR9, UPT, UPT, URZ, UR11, URZ, UP0, !UPT ;  /* 0x0000000bff097290 */ /* 0x000fc800087fe4ff */
[----:B------:R-:W-:Y:S02]  /*34b0*/  USHF.R.S64 UR8, UR8, 0x1, UR9 ;  /* 0x0000000108087899 */ /* 0x000fe40008001009 */
[----:B------:R-:W-:Y:S01]  /*34c0*/  USHF.R.S32.HI UR9, URZ, 0x1, UR9 ;  /* 0x00000001ff097899 */ /* 0x000fe20008011409 */
[----:B------:R-:W-:Y:S03]  /*34d0*/  BAR.SYNC.DEFER_BLOCKING 0x0 ;  /* 0x0000000000007b1d */ /* 0x000fe60000010000 */
[----:B------:R-:W-:Y:S02]  /*34e0*/  ISETP.LT.U32.AND P0, PT, R25, UR8, PT ;  /* 0x0000000819007c0c */ /* 0x000fe4000bf01070 */
[----:B------:R-:W-:-:S04]  /*34f0*/  MOV R0, UR9 ;  /* 0x0000000900007c02 */ /* 0x000fc80008000f00 */
[----:B------:R-:W-:-:S13]  /*3500*/  ISETP.GT.AND.EX P0, PT, R0, RZ, PT, P0 ;  /* 0x000000ff0000720c */ /* 0x000fda0003f04300 */
[----:B------:R-:W-:Y:S05]  /*3510*/  @!P0 EXIT ;  /* 0x000000000000894d */ /* 0x000fea0003800000 */
[----:B0-----:R-:W-:Y:S01]  /*3520*/  IADD3 R2, P1, PT, R25, 0x180, RZ ;  /* 0x0000018019027810 */ /* 0x001fe20007f3e0ff */
[----:B------:R-:W-:Y:S01]  /*3530*/  UIMAD.WIDE.U32 UR4, UR10, 0x3, URZ ;  /* 0x000000030a0478a5 */ /* 0x000fe2000f8e00ff */
[----:B------:R-:W-:Y:S01]  /*3540*/  MOV R0, RZ ;  /* 0x000000ff00007202 */ /* 0x000fe20000000f00 */
[----:B------:R-:W-:Y:S01]  /*3550*/  UIMAD UR6, UR11, 0x3, URZ ;  /* 0x000000030b0678a4 */ /* 0x000fe2000f8e02ff */
[----:B------:R-:W-:Y:S01]  /*3560*/  MOV R4, UR9 ;  /* 0x0000000900047c02 */ /* 0x000fe20008000f00 */
[----:B------:R-:W-:Y:S01]  /*3570*/  BSSY.RECONVERGENT B0, `(.L_x_27) ;  /* 0x0000060000007945 */ /* 0x000fe20003800200 */
[----:B------:R-:W-:Y:S01]  /*3580*/  ISETP.LT.U32.AND P0, PT, R2, UR8, PT ;  /* 0x0000000802007c0c */ /* 0x000fe2000bf01070 */
[----:B------:R-:W-:Y:S01]  /*3590*/  UIADD3 UR6, UPT, UPT, UR5, UR6, URZ ;  /* 0x0000000605067290 */ /* 0x000fe2000fffe0ff */
[----:B------:R-:W-:-:S03]  /*35a0*/  IADD3.X R9, PT, PT, RZ, R0, RZ, P1, !PT ;  /* 0x00000000ff097210 */ /* 0x000fc60000ffe4ff */
[----:B------:R-:W-:Y:S01]  /*35b0*/  ULEA.HI UR4, UP0, UR6, UR4, URZ, 0x1 ;  /* 0x0000000406047291 */ /* 0x000fe2000f8108ff */
[----:B------:R-:W-:-:S03]  /*35c0*/  ISETP.GT.AND.EX P0, PT, R4, R9, PT, P0 ;  /* 0x000000090400720c */ /* 0x000fc60003f04300 */
[----:B------:R-:W-:Y:S01]  /*35d0*/  UIADD3.X UR7, UPT, UPT, URZ, UR6, URZ, UP0, !UPT ;  /* 0x00000006ff077290 */ /* 0x000fe200087fe4ff */
[----:B------:R-:W-:Y:S02]  /*35e0*/  SEL R2, R2, UR8, !P0 ;  /* 0x0000000802027c07 */ /* 0x000fe4000c000000 */
[----:B------:R-:W-:Y:S01]  /*35f0*/  SEL R9, R9, UR9, !P0 ;  /* 0x0000000909097c07 */ /* 0x000fe2000c000000 */
[----:B------:R-:W-:Y:S01]  /*3600*/  USHF.R.S64 UR6, UR4, 0x1, UR7 ;  /* 0x0000000104067899 */ /* 0x000fe20008001007 */
[----:B------:R-:W-:Y:S01]  /*3610*/  IADD3 R2, P0, PT, R2, -0x180, RZ ;  /* 0xfffffe8002027810 */ /* 0x000fe20007f1e0ff */
[----:B------:R-:W-:-:S03]  /*3620*/  USHF.R.S32.HI UR7, URZ, 0x1, UR7 ;  /* 0x00000001ff077899 */ /* 0x000fc60008011407 */
[----:B------:R-:W-:Y:S02]  /*3630*/  IADD3.X R9, PT, PT, R9, -0x1, RZ, P0, !PT ;  /* 0xffffffff09097810 */ /* 0x000fe400007fe4ff */
[----:B------:R-:W-:-:S04]  /*3640*/  ISETP.NE.U32.AND P0, PT, R2, R25, PT ;  /* 0x000000190200720c */ /* 0x000fc80003f05070 */
[----:B------:R-:W-:-:S04]  /*3650*/  ISETP.NE.AND.EX P0, PT, R9, R0, PT, P0 ;  /* 0x000000000900720c */ /* 0x000fc80003f05300 */
[----:B------:R-:W-:-:S04]  /*3660*/  SEL R8, RZ, 0x1, !P0 ;  /* 0x00000001ff087807 */ /* 0x000fc80004000000 */
[----:B------:R-:W-:-:S04]  /*3670*/  IADD3 R7, P0, P1, R2, -R8, -R25 ;  /* 0x8000000802077210 */ /* 0x000fc8000791e819 */
[----:B------:R-:W-:-:S05]  /*3680*/  IADD3.X R9, PT, PT, R9, -0x1, ~R0, P0, P1 ;  /* 0xffffffff09097810 */ /* 0x000fca00007e2c00 */
[----:B------:R-:W-:-:S04]  /*3690*/  IMAD.WIDE.U32 R2, R9, -0x55555555, RZ ;  /* 0xaaaaaaab09027825 */ /* 0x000fc800078e00ff */
[----:B------:R-:W-:-:S04]  /*36a0*/  IMAD.WIDE.U32 R4, P0, R7, -0x55555556, R2 ;  /* 0xaaaaaaaa07047825 */ /* 0x000fc80007800002 */
[----:B------:R-:W-:Y:S01]  /*36b0*/  IMAD.WIDE.U32 R2, R7, -0x55555555, RZ ;  /* 0xaaaaaaab07027825 */ /* 0x000fe200078e00ff */
[----:B------:R-:W-:Y:S02]  /*36c0*/  IADD3.X R7, PT, PT, RZ, RZ, RZ, P0, !PT ;  /* 0x000000ffff077210 */ /* 0x000fe400007fe4ff */
[----:B------:R-:W-:Y:S02]  /*36d0*/  MOV R6, R5 ;  /* 0x0000000500067202 */ /* 0x000fe40000000f00 */
[----:B------:R-:W-:-:S05]  /*36e0*/  IADD3 RZ, P0, PT, R3, R4, RZ ;  /* 0x0000000403ff7210 */ /* 0x000fca0007f1e0ff */
[----:B------:R-:W-:-:S05]  /*36f0*/  IMAD.WIDE.U32.X R2, R9, -0x55555556, R6, P0 ;  /* 0xaaaaaaaa09027825 */ /* 0x000fca00000e0406 */
[----:B------:R-:W-:-:S04]  /*3700*/  SHF.R.U64 R2, R2, 0x8, R3 ;  /* 0x0000000802027819 */ /* 0x000fc80000001203 */
[----:B------:R-:W-:-:S04]  /*3710*/  IADD3 R2, P0, PT, R2, R8, RZ ;  /* 0x0000000802027210 */ /* 0x000fc80007f1e0ff */
[----:B------:R-:W-:Y:S02]  /*3720*/  LOP3.LUT R4, R2, 0x3, RZ, 0xc0, !PT ;  /* 0x0000000302047812 */ /* 0x000fe400078ec0ff */
[----:B------:R-:W-:Y:S02]  /*3730*/  LEA.HI.X R3, R3, RZ, RZ, 0x18, P0 ;  /* 0x000000ff03037211 */ /* 0x000fe400000fc4ff */
[----:B------:R-:W-:Y:S02]  /*3740*/  ISETP.NE.U32.AND P1, PT, R4, 0x3, PT ;  /* 0x000000030400780c */ /* 0x000fe40003f25070 */
[----:B------:R-:W-:Y:S02]  /*3750*/  ISETP.GE.U32.AND P0, PT, R2, 0x3, PT ;  /* 0x000000030200780c */ /* 0x000fe40003f06070 */
[----:B------:R-:W-:Y:S02]  /*3760*/  ISETP.NE.AND.EX P1, PT, RZ, RZ, PT, P1 ;  /* 0x000000ffff00720c */ /* 0x000fe40003f25310 */
[----:B------:R-:W-:-:S11]  /*3770*/  ISETP.GE.U32.AND.EX P0, PT, R3, RZ, PT, P0 ;  /* 0x000000ff0300720c */ /* 0x000fd60003f06100 */
[----:B------:R-:W-:Y:S05]  /*3780*/  @!P1 BRA `(.L_x_28) ;  /* 0x0000000000f89947 */ /* 0x000fea0003800000 */
[----:B------:R-:W0:Y:S01]  /*3790*/  LDCU.64 UR4, c[0x0][0x3d8] ;  /* 0x00007b00ff0477ac */ /* 0x000e220008000a00 */
[----:B--2---:R-:W-:Y:S02]  /*37a0*/  MOV R15, UR8 ;  /* 0x00000008000f7c02 */ /* 0x004fe40008000f00 */
[----:B------:R-:W-:Y:S01]  /*37b0*/  MOV R4, UR9 ;  /* 0x0000000900047c02 */ /* 0x000fe20008000f00 */
[----:B------:R-:W2:Y:S01]  /*37c0*/  LDCU.64 UR14, c[0x0][0x390] ;  /* 0x00007200ff0e77ac */ /* 0x000ea20008000a00 */
[----:B------:R-:W-:Y:S02]  /*37d0*/  IADD3 R19, PT, PT, R2, 0x1, RZ ;  /* 0x0000000102137810 */ /* 0x000fe40007ffe0ff */
[----:B------:R-:W-:Y:S01]  /*37e0*/  SHF.L.U64.HI R15, R15, 0x2, R4 ;  /* 0x000000020f0f7819 */ /* 0x000fe20000010204 */
[----:B------:R-:W4:Y:S01]  /*37f0*/  LDCU.64 UR16, c[0x0][0x388] ;  /* 0x00007100ff1077ac */ /* 0x000f220008000a00 */
[----:B-1----:R-:W-:Y:S02]  /*3800*/  MOV R16, UR6 ;  /* 0x0000000600107c02 */ /* 0x002fe40008000f00 */
[----:B------:R-:W-:-:S02]  /*3810*/  MOV R3, UR7 ;  /* 0x0000000700037c02 */ /* 0x000fc40008000f00 */
[----:B------:R-:W-:Y:S02]  /*3820*/  LOP3.LUT R19, R19, 0x3, RZ, 0xc0, !PT ;  /* 0x0000000313137812 */ /* 0x000fe400078ec0ff */
[----:B------:R-:W-:Y:S02]  /*3830*/  MOV R2, UR10 ;  /* 0x0000000a00027c02 */ /* 0x000fe40008000f00 */
[----:B------:R-:W-:Y:S02]  /*3840*/  MOV R4, R25 ;  /* 0x0000001900047202 */ /* 0x000fe40000000f00 */
[C---:B0-----:R-:W-:Y:S01]  /*3850*/  LEA R14, P1, R25.reuse, UR4, 0x2 ;  /* 0x00000004190e7c11 */ /* 0x041fe2000f8210ff */
[----:B------:R-:W-:Y:S01]  /*3860*/  UMOV UR4, URZ ;  /* 0x000000ff00047c82 */ /* 0x000fe20008000000 */
[----:B------:R-:W-:Y:S02]  /*3870*/  MOV R5, R0 ;  /* 0x0000000000057202 */ /* 0x000fe40000000f00 */
[----:B---3--:R-:W-:-:S02]  /*3880*/  SHF.L.U32 R20, R25, 0x3, RZ ;  /* 0x0000000319147819 */ /* 0x008fc400000006ff */
[----:B------:R-:W-:Y:S01]  /*3890*/  LEA.HI.X R17, R25, UR5, R0, 0x2, P1 ;  /* 0x0000000519117c11 */ /* 0x000fe200088f1400 */
[----:B------:R-:W-:Y:S01]  /*38a0*/  USHF.L.U32 UR5, UR11, 0x2, URZ ;  /* 0x000000020b057899 */ /* 0x000fe200080006ff */
[----:B------:R-:W-:Y:S01]  /*38b0*/  SHF.L.U64.HI R16, R16, 0x2, R3 ;  /* 0x0000000210107819 */ /* 0x000fe20000010203 */
[----:B------:R-:W-:Y:S01]  /*38c0*/  IMAD.WIDE.U32 R4, R19, 0x180, R4 ;  /* 0x0000018013047825 */ /* 0x000fe200078e0004 */
[----:B------:R-:W-:Y:S02]  /*38d0*/  SHF.L.U64.HI R27, R25, 0x3, R0 ;  /* 0x00000003191b7819 */ /* 0x000fe40000010200 */
[----:B--2---:R-:W-:Y:S01]  /*38e0*/  IADD3 R18, P1, PT, R20, UR14, RZ ;  /* 0x0000000e14127c10 */ /* 0x004fe2000ff3e0ff */
[----:B------:R-:W-:Y:S01]  /*38f0*/  IMAD.WIDE.U32 R2, R2, 0x4, RZ ;  /* 0x0000000402027825 */ /* 0x000fe200078e00ff */
[----:B----4-:R-:W-:Y:S02]  /*3900*/  IADD3 R20, P2, PT, R20, UR16, RZ ;  /* 0x0000001014147c10 */ /* 0x010fe4000ff5e0ff */
[----:B------:R-:W-:-:S02]  /*3910*/  IADD3 R19, P3, PT, RZ, -R19, RZ ;  /* 0x80000013ff137210 */ /* 0x000fc40007f7e0ff */
[----:B------:R-:W-:Y:S02]  /*3920*/  IADD3.X R29, PT, PT, R27, UR15, RZ, P1, !PT ;  /* 0x0000000f1b1d7c10 */ /* 0x000fe40008ffe4ff */
[----:B------:R-:W-:Y:S02]  /*3930*/  IADD3 R0, PT, PT, R5, UR4, RZ ;  /* 0x0000000405007c10 */ /* 0x000fe4000fffe0ff */
[----:B------:R-:W-:Y:S02]  /*3940*/  MOV R25, R4 ;  /* 0x0000000400197202 */ /* 0x000fe40000000f00 */
[----:B------:R-:W-:Y:S02]  /*3950*/  IADD3.X R27, PT, PT, R27, UR17, RZ, P2, !PT ;  /* 0x000000111b1b7c10 */ /* 0x000fe400097fe4ff */
[----:B------:R-:W-:Y:S02]  /*3960*/  IADD3 R24, PT, PT, R3, UR5, RZ ;  /* 0x0000000503187c10 */ /* 0x000fe4000fffe0ff */
[----:B------:R-:W-:-:S07]  /*3970*/  IADD3.X R21, PT, PT, RZ, -0x1, RZ, P3, !PT ;  /* 0xffffffffff157810 */ /* 0x000fce0001ffe4ff */
.L_x_29:
[----:B0-----:R-:W-:Y:S02]  /*3980*/  MOV R7, UR8 ;  /* 0x0000000800077c02 */ /* 0x001fe40008000f00 */
[----:B------:R-:W-:Y:S02]  /*3990*/  MOV R9, UR6 ;  /* 0x0000000600097c02 */ /* 0x000fe40008000f00 */
[----:B------:R-:W-:Y:S02]  /*39a0*/  LEA R6, P1, R7, R14, 0x2 ;  /* 0x0000000e07067211 */ /* 0x000fe400078210ff */
[----:B------:R-:W-:Y:S02]  /*39b0*/  IADD3 R12, P2, PT, R14, R2, RZ ;  /* 0x000000020e0c7210 */ /* 0x000fe40007f5e0ff */
[-C--:B------:R-:W-:Y:S02]  /*39c0*/  LEA R8, P3, R9, R14.reuse, 0x2 ;  /* 0x0000000e09087211 */ /* 0x080fe400078610ff */
[----:B------:R-:W-:-:S02]  /*39d0*/  MOV R22, R14 ;  /* 0x0000000e00167202 */ /* 0x000fc40000000f00 */
[----:B------:R-:W-:Y:S02]  /*39e0*/  MOV R23, R17 ;  /* 0x0000001100177202 */ /* 0x000fe40000000f00 */
[C---:B------:R-:W-:Y:S02]  /*39f0*/  IADD3.X R7, PT, PT, R17.reuse, R15, RZ, P1, !PT ;  /* 0x0000000f11077210 */ /* 0x040fe40000ffe4ff */
[C---:B------:R-:W-:Y:S01]  /*3a00*/  IADD3.X R13, PT, PT, R17.reuse, R24, RZ, P2, !PT ;  /* 0x00000018110d7210 */ /* 0x040fe200017fe4ff */
[----:B------:R-:W2:Y:S01]  /*3a10*/  LDG.E R4, desc[UR12][R22.64] ;  /* 0x0000000c16047981 */ /* 0x000ea2000c1e1900 */
[----:B------:R-:W-:-:S03]  /*3a20*/  IADD3.X R9, PT, PT, R17, R16, RZ, P3, !PT ;  /* 0x0000001011097210 */ /* 0x000fc60001ffe4ff */
[----:B------:R0:W2:Y:S04]  /*3a30*/  LDG.E R5, desc[UR12][R6.64] ;  /* 0x0000000c06057981 */ /* 0x0000a8000c1e1900 */
[----:B------:R-:W3:Y:S04]  /*3a40*/  LDG.E R10, desc[UR12][R12.64] ;  /* 0x0000000c0c0a7981 */ /* 0x000ee8000c1e1900 */
[----:B------:R1:W3:Y:S01]  /*3a50*/  LDG.E R11, desc[UR12][R8.64] ;  /* 0x0000000c080b7981 */ /* 0x0002e2000c1e1900 */
[----:B0-----:R-:W-:Y:S02]  /*3a60*/  MOV R6, R20 ;  /* 0x0000001400067202 */ /* 0x001fe40000000f00 */
[----:B------:R-:W-:-:S02]  /*3a70*/  MOV R7, R27 ;  /* 0x0000001b00077202 */ /* 0x000fc40000000f00 */
[----:B------:R-:W-:Y:S02]  /*3a80*/  IADD3 R19, P1, PT, R19, 0x1, RZ ;  /* 0x0000000113137810 */ /* 0x000fe40007f3e0ff */
[----:B-1----:R-:W-:Y:S02]  /*3a90*/  MOV R8, R18 ;  /* 0x0000001200087202 */ /* 0x002fe40000000f00 */
[----:B------:R-:W-:Y:S02]  /*3aa0*/  MOV R9, R29 ;  /* 0x0000001d00097202 */ /* 0x000fe40000000f00 */
[----:B------:R-:W-:Y:S02]  /*3ab0*/  IADD3.X R21, PT, PT, RZ, R21, RZ, P1, !PT ;  /* 0x00000015ff157210 */ /* 0x000fe40000ffe4ff */
[----:B------:R-:W-:-:S04]  /*3ac0*/  ISETP.NE.U32.AND P1, PT, R19, RZ, PT ;  /* 0x000000ff1300720c */ /* 0x000fc80003f25070 */
[----:B------:R-:W-:Y:S02]  /*3ad0*/  ISETP.NE.AND.EX P1, PT, R21, RZ, PT, P1 ;  /* 0x000000ff1500720c */ /* 0x000fe40003f25310 */
[----:B------:R-:W-:Y:S02]  /*3ae0*/  IADD3 R18, P3, PT, R18, 0xc00, RZ ;  /* 0x00000c0012127810 */ /* 0x000fe40007f7e0ff */
[----:B------:R-:W-:Y:S02]  /*3af0*/  IADD3 R20, P4, PT, R20, 0xc00, RZ ;  /* 0x00000c0014147810 */ /* 0x000fe40007f9e0ff */
[----:B------:R-:W-:Y:S02]  /*3b00*/  IADD3 R14, P2, PT, R14, 0x600, RZ ;  /* 0x000006000e0e7810 */ /* 0x000fe40007f5e0ff */
[----:B------:R-:W-:Y:S02]  /*3b10*/  IADD3.X R29, PT, PT, RZ, R29, RZ, P3, !PT ;  /* 0x0000001dff1d7210 */ /* 0x000fe40001ffe4ff */
[----:B------:R-:W-:-:S02]  /*3b20*/  IADD3.X R27, PT, PT, RZ, R27, RZ, P4, !PT ;  /* 0x0000001bff1b7210 */ /* 0x000fc400027fe4ff */
[----:B------:R-:W-:Y:S01]  /*3b30*/  IADD3.X R17, PT, PT, RZ, R17, RZ, P2, !PT ;  /* 0x00000011ff117210 */ /* 0x000fe200017fe4ff */
[----:B--2---:R0:W-:Y:S04]  /*3b40*/  STG.E.64 desc[UR12][R6.64], R4 ;  /* 0x0000000406007986 */ /* 0x0041e8000c101b0c */
[----:B---3--:R0:W-:Y:S01]  /*3b50*/  STG.E.64 desc[UR12][R8.64], R10 ;  /* 0x0000000a08007986 */ /* 0x0081e2000c101b0c */
[----:B------:R-:W-:Y:S05]  /*3b60*/  @P1 BRA `(.L_x_29) ;  /* 0xfffffffc00841947 */ /* 0x000fea000383ffff */
.L_x_28:
[----:B------:R-:W-:Y:S05]  /*3b70*/  BSYNC.RECONVERGENT B0 ;  /* 0x0000000000007941 */ /* 0x000fea0003800200 */
.L_x_27:
[----:B------:R-:W-:Y:S05]  /*3b80*/  @!P0 EXIT ;  /* 0x000000000000894d */ /* 0x000fea0003800000 */
[----:B------:R-:W-:Y:S01]  /*3b90*/  BSSY.RECONVERGENT B0, `(.L_x_30) ;  /* 0x000005c000007945 */ /* 0x000fe20003800200 */
[----:B------:R-:W-:Y:S02]  /*3ba0*/  USHF.L.U64.HI UR5, UR10, 0x2, UR11 ;  /* 0x000000020a057899 */ /* 0x000fe4000801020b */
[----:B------:R-:W-:Y:S02]  /*3bb0*/  USHF.L.U32 UR4, UR10, 0x2, URZ ;  /* 0x000000020a047899 */ /* 0x000fe400080006ff */
[----:B------:R-:W-:Y:S01]  /*3bc0*/  USHF.L.U64.HI UR7, UR6, 0x2, UR7 ;  /* 0x0000000206077899 */ /* 0x000fe20008010207 */
[----:B------:R-:W4:Y:S01]  /*3bd0*/  LDCU.64 UR14, c[0x0][0x3d8] ;  /* 0x00007b00ff0e77ac */ /* 0x000f220008000a00 */
[----:B------:R-:W0:Y:S01]  /*3be0*/  LDCU.64 UR16, c[0x0][0x388] ;  /* 0x00007100ff1077ac */ /* 0x000e220008000a00 */
[----:B------:R-:W0:Y:S01]  /*3bf0*/  LDCU.64 UR18, c[0x0][0x390] ;  /* 0x00007200ff1277ac */ /* 0x000e220008000a00 */
[----:B------:R-:W-:Y:S02]  /*3c00*/  USHF.L.U64.HI UR10, UR8, 0x2, UR9 ;  /* 0x00000002080a7899 */ /* 0x000fe40008010209 */
[----:B------:R-:W-:-:S02]  /*3c10*/  USHF.L.U32 UR11, UR8, 0x2, URZ ;  /* 0x00000002080b7899 */ /* 0x000fc400080006ff */
[----:B------:R-:W-:-:S12]  /*3c20*/  USHF.L.U32 UR6, UR6, 0x2, URZ ;  /* 0x0000000206067899 */ /* 0x000fd800080006ff */
.L_x_31:
[C---:B01----:R-:W-:Y:S02]  /*3c30*/  SHF.L.U32 R5, R25.reuse, 0x2, RZ ;  /* 0x0000000219057819 */ /* 0x043fe400000006ff */
[----:B------:R-:W-:Y:S02]  /*3c40*/  SHF.L.U64.HI R17, R25, 0x2, R0 ;  /* 0x0000000219117819 */ /* 0x000fe40000010200 */
[----:B----4-:R-:W-:-:S04]  /*3c50*/  IADD3 R2, P0, PT, R5, UR14, RZ ;  /* 0x0000000e05027c10 */ /* 0x010fc8000ff1e0ff */
[----:B------:R-:W-:Y:S02]  /*3c60*/  IADD3.X R3, PT, PT, R17, UR15, RZ, P0, !PT ;  /* 0x0000000f11037c10 */ /* 0x000fe400087fe4ff */
[C---:B------:R-:W-:Y:S02]  /*3c70*/  IADD3 R6, P0, PT, R2.reuse, UR11, RZ ;  /* 0x0000000b02067c10 */ /* 0x040fe4000ff1e0ff */
[C---:B------:R-:W-:Y:S01]  /*3c80*/  IADD3 R10, P1, PT, R2.reuse, UR6, RZ ;  /* 0x00000006020a7c10 */ /* 0x040fe2000ff3e0ff */
[----:B---3--:R0:W3:Y:S01]  /*3c90*/  LDG.E R12, desc[UR12][R2.64] ;  /* 0x0000000c020c7981 */ /* 0x0080e2000c1e1900 */
[C---:B------:R-:W-:Y:S02]  /*3ca0*/  IADD3.X R7, PT, PT, R3.reuse, UR10, RZ, P0, !PT ;  /* 0x0000000a03077c10 */ /* 0x040fe400087fe4ff */
[----:B------:R-:W-:Y:S02]  /*3cb0*/  IADD3 R8, P0, PT, R2, UR4, RZ ;  /* 0x0000000402087c10 */ /* 0x000fe4000ff1e0ff */
[C---:B------:R-:W-:Y:S01]  /*3cc0*/  IADD3.X R11, PT, PT, R3.reuse, UR7, RZ, P1, !PT ;  /* 0x00000007030b7c10 */ /* 0x040fe20008ffe4ff */
[----:B------:R-:W3:Y:S01]  /*3cd0*/  LDG.E R13, desc[UR12][R6.64] ;  /* 0x0000000c060d7981 */ /* 0x000ee2000c1e1900 */
[----:B------:R-:W-:-:S03]  /*3ce0*/  IADD3.X R9, PT, PT, R3, UR5, RZ, P0, !PT ;  /* 0x0000000503097c10 */ /* 0x000fc600087fe4ff */
[----:B--2---:R-:W2:Y:S04]  /*3cf0*/  LDG.E R15, desc[UR12][R10.64] ;  /* 0x0000000c0a0f7981 */ /* 0x004ea8000c1e1900 */
[----:B------:R4:W2:Y:S01]  /*3d00*/  LDG.E R14, desc[UR12][R8.64] ;  /* 0x0000000c080e7981 */ /* 0x0008a2000c1e1900 */
[C---:B------:R-:W-:Y:S02]  /*3d10*/  SHF.L.U32 R4, R25.reuse, 0x3, RZ ;  /* 0x0000000319047819 */ /* 0x040fe400000006ff */
[----:B------:R-:W-:Y:S02]  /*3d20*/  SHF.L.U64.HI R0, R25, 0x3, R0 ;  /* 0x0000000319007819 */ /* 0x000fe40000010200 */
[----:B------:R-:W-:Y:S02]  /*3d30*/  LOP3.LUT R18, R4, 0xfffffff8, RZ, 0xc0, !PT ;  /* 0xfffffff804127812 */ /* 0x000fe400078ec0ff */
[----:B------:R-:W-:-:S02]  /*3d40*/  LOP3.LUT R5, R5, 0xfffffffc, RZ, 0xc0, !PT ;  /* 0xfffffffc05057812 */ /* 0x000fc400078ec0ff */
[----:B------:R-:W-:Y:S02]  /*3d50*/  LOP3.LUT R19, R0, 0x3, RZ, 0xc0, !PT ;  /* 0x0000000300137812 */ /* 0x000fe400078ec0ff */
[C---:B-1----:R-:W-:Y:S02]  /*3d60*/  IADD3 R16, P0, PT, R18.reuse, UR16, RZ ;  /* 0x0000001012107c10 */ /* 0x042fe4000ff1e0ff */
[----:B0-----:R-:W-:Y:S02]  /*3d70*/  LOP3.LUT R3, R17, 0x3, RZ, 0xc0, !PT ;  /* 0x0000000311037812 */ /* 0x001fe400078ec0ff */
[----:B------:R-:W-:Y:S02]  /*3d80*/  IADD3 R18, P1, PT, R18, UR18, RZ ;  /* 0x0000001212127c10 */ /* 0x000fe4000ff3e0ff */
[----:B------:R-:W-:Y:S02]  /*3d90*/  IADD3 R2, P2, PT, R5, UR14, RZ ;  /* 0x0000000e05027c10 */ /* 0x000fe4000ff5e0ff */
[----:B------:R-:W-:-:S02]  /*3da0*/  IADD3.X R17, PT, PT, R19, UR17, RZ, P0, !PT ;  /* 0x0000001113117c10 */ /* 0x000fc400087fe4ff */
[----:B------:R-:W-:Y:S02]  /*3db0*/  IADD3.X R19, PT, PT, R19, UR19, RZ, P1, !PT ;  /* 0x0000001313137c10 */ /* 0x000fe40008ffe4ff */
[----:B------:R-:W-:Y:S02]  /*3dc0*/  IADD3.X R3, PT, PT, R3, UR15, RZ, P2, !PT ;  /* 0x0000000f03037c10 */ /* 0x000fe400097fe4ff */
[C---:B----4-:R-:W-:Y:S02]  /*3dd0*/  IADD3 R8, P0, PT, R2.reuse, UR11, RZ ;  /* 0x0000000b02087c10 */ /* 0x050fe4000ff1e0ff */
[C---:B------:R-:W-:Y:S02]  /*3de0*/  IADD3 R10, P1, PT, R2.reuse, UR4, RZ ;  /* 0x00000004020a7c10 */ /* 0x040fe4000ff3e0ff */
[----:B------:R-:W-:Y:S02]  /*3df0*/  IADD3 R6, P2, PT, R2, UR6, RZ ;  /* 0x0000000602067c10 */ /* 0x000fe4000ff5e0ff */
[----:B------:R-:W-:-:S02]  /*3e00*/  IADD3.X R9, PT, PT, R3, UR10, RZ, P0, !PT ;  /* 0x0000000a03097c10 */ /* 0x000fc400087fe4ff */
[C---:B------:R-:W-:Y:S02]  /*3e10*/  IADD3.X R11, PT, PT, R3.reuse, UR5, RZ, P1, !PT ;  /* 0x00000005030b7c10 */ /* 0x040fe40008ffe4ff */
[----:B------:R-:W-:Y:S01]  /*3e20*/  IADD3.X R7, PT, PT, R3, UR7, RZ, P2, !PT ;  /* 0x0000000703077c10 */ /* 0x000fe200097fe4ff */
[----:B---3--:R0:W-:Y:S04]  /*3e30*/  STG.E.64 desc[UR12][R16.64], R12 ;  /* 0x0000000c10007986 */ /* 0x0081e8000c101b0c */
[----:B--2---:R1:W-:Y:S04]  /*3e40*/  STG.E.64 desc[UR12][R18.64], R14 ;  /* 0x0000000e12007986 */ /* 0x0043e8000c101b0c */
[----:B------:R-:W2:Y:S04]  /*3e50*/  LDG.E R20, desc[UR12][R2.64+0x600] ;  /* 0x0006000c02147981 */ /* 0x000ea8000c1e1900 */
[----:B------:R-:W2:Y:S04]  /*3e60*/  LDG.E R21, desc[UR12][R8.64+0x600] ;  /* 0x0006000c08157981 */ /* 0x000ea8000c1e1900 */
[----:B------:R-:W3:Y:S04]  /*3e70*/  LDG.E R22, desc[UR12][R10.64+0x600] ;  /* 0x0006000c0a167981 */ /* 0x000ee8000c1e1900 */
[----:B------:R-:W3:Y:S01]  /*3e80*/  LDG.E R23, desc[UR12][R6.64+0x600] ;  /* 0x0006000c06177981 */ /* 0x000ee2000c1e1900 */
[----:B0-----:R-:W-:-:S04]  /*3e90*/  IADD3 R16, P0, PT, R4, 0xc00, RZ ;  /* 0x00000c0004107810 */ /* 0x001fc80007f1e0ff */
[----:B------:R-:W-:Y:S02]  /*3ea0*/  IADD3.X R5, PT, PT, RZ, R0, RZ, P0, !PT ;  /* 0x00000000ff057210 */ /* 0x000fe400007fe4ff */
[----:B------:R-:W-:Y:S02]  /*3eb0*/  LOP3.LUT R16, R16, 0xfffffff8, RZ, 0xc0, !PT ;  /* 0xfffffff810107812 */ /* 0x000fe400078ec0ff */
[----:B------:R-:W-:Y:S02]  /*3ec0*/  LOP3.LUT R5, R5, 0x3, RZ, 0xc0, !PT ;  /* 0x0000000305057812 */ /* 0x000fe400078ec0ff */
[C---:B------:R-:W-:Y:S02]  /*3ed0*/  IADD3 R12, P0, PT, R16.reuse, UR16, RZ ;  /* 0x00000010100c7c10 */ /* 0x040fe4000ff1e0ff */
[----:B------:R-:W-:Y:S02]  /*3ee0*/  IADD3 R16, P1, PT, R16, UR18, RZ ;  /* 0x0000001210107c10 */ /* 0x000fe4000ff3e0ff */
[----:B------:R-:W-:-:S02]  /*3ef0*/  IADD3.X R13, PT, PT, R5, UR17, RZ, P0, !PT ;  /* 0x00000011050d7c10 */ /* 0x000fc400087fe4ff */
[----:B------:R-:W-:-:S03]  /*3f00*/  IADD3.X R17, PT, PT, R5, UR19, RZ, P1, !PT ;  /* 0x0000001305117c10 */ /* 0x000fc60008ffe4ff */
[----:B--2---:R0:W-:Y:S04]  /*3f10*/  STG.E.64 desc[UR12][R12.64], R20 ;  /* 0x000000140c007986 */ /* 0x0041e8000c101b0c */
[----:B---3--:R2:W-:Y:S04]  /*3f20*/  STG.E.64 desc[UR12][R16.64], R22 ;  /* 0x0000001610007986 */ /* 0x0085e8000c101b0c */
[----:B-1----:R-:W3:Y:S04]  /*3f30*/  LDG.E R18, desc[UR12][R2.64+0xc00] ;  /* 0x000c000c02127981 */ /* 0x002ee8000c1e1900 */
[----:B------:R-:W3:Y:S04]  /*3f40*/  LDG.E R19, desc[UR12][R8.64+0xc00] ;  /* 0x000c000c08137981 */ /* 0x000ee8000c1e1900 */
[----:B------:R-:W4:Y:S04]  /*3f50*/  LDG.E R26, desc[UR12][R10.64+0xc00] ;  /* 0x000c000c0a1a7981 */ /* 0x000f28000c1e1900 */
[----:B------:R-:W4:Y:S01]  /*3f60*/  LDG.E R27, desc[UR12][R6.64+0xc00] ;  /* 0x000c000c061b7981 */ /* 0x000f22000c1e1900 */
[----:B------:R-:W-:-:S04]  /*3f70*/  IADD3 R5, P0, PT, R4, 0x1800, RZ ;  /* 0x0000180004057810 */ /* 0x000fc80007f1e0ff */
[----:B------:R-:W-:Y:S02]  /*3f80*/  IADD3.X R24, PT, PT, RZ, R0, RZ, P0, !PT ;  /* 0x00000000ff187210 */ /* 0x000fe400007fe4ff */
[----:B------:R-:W-:Y:S02]  /*3f90*/  LOP3.LUT R5, R5, 0xfffffff8, RZ, 0xc0, !PT ;  /* 0xfffffff805057812 */ /* 0x000fe400078ec0ff */
[----:B------:R-:W-:Y:S02]  /*3fa0*/  LOP3.LUT R24, R24, 0x3, RZ, 0xc0, !PT ;  /* 0x0000000318187812 */ /* 0x000fe400078ec0ff */
[C---:B------:R-:W-:Y:S02]  /*3fb0*/  IADD3 R14, P0, PT, R5.reuse, UR16, RZ ;  /* 0x00000010050e7c10 */ /* 0x040fe4000ff1e0ff */
[----:B0-----:R-:W-:Y:S02]  /*3fc0*/  IADD3 R12, P1, PT, R5, UR18, RZ ;  /* 0x00000012050c7c10 */ /* 0x001fe4000ff3e0ff */
[----:B------:R-:W-:-:S02]  /*3fd0*/  IADD3.X R15, PT, PT, R24, UR17, RZ, P0, !PT ;  /* 0x00000011180f7c10 */ /* 0x000fc400087fe4ff */
[----:B------:R-:W-:-:S03]  /*3fe0*/  IADD3.X R13, PT, PT, R24, UR19, RZ, P1, !PT ;  /* 0x00000013180d7c10 */ /* 0x000fc60008ffe4ff */
[----:B---3--:R0:W-:Y:S04]  /*3ff0*/  STG.E.64 desc[UR12][R14.64], R18 ;  /* 0x000000120e007986 */ /* 0x0081e8000c101b0c */
[----:B----4-:R1:W-:Y:S04]  /*4000*/  STG.E.64 desc[UR12][R12.64], R26 ;  /* 0x0000001a0c007986 */ /* 0x0103e8000c101b0c */
[----:B--2---:R-:W2:Y:S04]  /*4010*/  LDG.E R16, desc[UR12][R2.64+0x1200] ;  /* 0x0012000c02107981 */ /* 0x004ea8000c1e1900 */
[----:B------:R-:W2:Y:S04]  /*4020*/  LDG.E R17, desc[UR12][R8.64+0x1200] ;  /* 0x0012000c08117981 */ /* 0x000ea8000c1e1900 */
[----:B------:R-:W3:Y:S04]  /*4030*/  LDG.E R20, desc[UR12][R10.64+0x1200] ;  /* 0x0012000c0a147981 */ /* 0x000ee8000c1e1900 */
[----:B------:R-:W3:Y:S01]  /*4040*/  LDG.E R21, desc[UR12][R6.64+0x1200] ;  /* 0x0012000c06157981 */ /* 0x000ee2000c1e1900 */
[----:B------:R-:W-:-:S04]  /*4050*/  IADD3 R4, P0, PT, R4, 0x2400, RZ ;  /* 0x0000240004047810 */ /* 0x000fc80007f1e0ff */
[----:B------:R-:W-:Y:S02]  /*4060*/  IADD3.X R22, PT, PT, RZ, R0, RZ, P0, !PT ;  /* 0x00000000ff167210 */ /* 0x000fe400007fe4ff */
[----:B------:R-:W-:Y:S02]  /*4070*/  LOP3.LUT R0, R4, 0xfffffff8, RZ, 0xc0, !PT ;  /* 0xfffffff804007812 */ /* 0x000fe400078ec0ff */
[----:B------:R-:W-:Y:S02]  /*4080*/  LOP3.LUT R22, R22, 0x3, RZ, 0xc0, !PT ;  /* 0x0000000316167812 */ /* 0x000fe400078ec0ff */
[C---:B------:R-:W-:Y:S02]  /*4090*/  IADD3 R4, P0, PT, R0.reuse, UR16, RZ ;  /* 0x0000001000047c10 */ /* 0x040fe4000ff1e0ff */
[----:B0-----:R-:W-:Y:S02]  /*40a0*/  IADD3 R14, P1, PT, R0, UR18, RZ ;  /* 0x00000012000e7c10 */ /* 0x001fe4000ff3e0ff */
[----:B------:R-:W-:-:S02]  /*40b0*/  IADD3.X R5, PT, PT, R22, UR17, RZ, P0, !PT ;  /* 0x0000001116057c10 */ /* 0x000fc400087fe4ff */
[----:B------:R-:W-:Y:S02]  /*40c0*/  IADD3.X R15, PT, PT, R22, UR19, RZ, P1, !PT ;  /* 0x00000013160f7c10 */ /* 0x000fe40008ffe4ff */
[----:B------:R-:W-:Y:S02]  /*40d0*/  IADD3 R25, PT, PT, R25, 0x600, RZ ;  /* 0x0000060019197810 */ /* 0x000fe40007ffe0ff */
[----:B------:R-:W-:Y:S02]  /*40e0*/  MOV R0, UR9 ;  /* 0x0000000900007c02 */ /* 0x000fe40008000f00 */
[----:B------:R-:W-:-:S04]  /*40f0*/  ISETP.LT.U32.AND P0, PT, R25, UR8, PT ;  /* 0x0000000819007c0c */ /* 0x000fc8000bf01070 */
[----:B------:R-:W-:Y:S01]  /*4100*/  ISETP.GT.AND.EX P0, PT, R0, RZ, PT, P0 ;  /* 0x000000ff0000720c */ /* 0x000fe20003f04300 */
[----:B------:R-:W-:Y:S01]  /*4110*/  HFMA2 R0, -RZ, RZ, 0, 0 ;  /* 0x00000000ff007431 */ /* 0x000fe200000001ff */
[----:B--2---:R1:W-:Y:S04]  /*4120*/  STG.E.64 desc[UR12][R4.64], R16 ;  /* 0x0000001004007986 */ /* 0x0043e8000c101b0c */
[----:B---3--:R1:W-:Y:S07]  /*4130*/  STG.E.64 desc[UR12][R14.64], R20 ;  /* 0x000000140e007986 */ /* 0x0083ee000c101b0c */
[----:B------:R-:W-:Y:S05]  /*4140*/  @P0 BRA `(.L_x_31) ;  /* 0xfffffff800b80947 */ /* 0x000fea000383ffff */
[----:B------:R-:W-:Y:S05]  /*4150*/  BSYNC.RECONVERGENT B0 ;  /* 0x0000000000007941 */ /* 0x000fea0003800200 */
.L_x_30:
[----:B------:R-:W-:Y:S05]  /*4160*/  EXIT ;  /* 0x000000000000794d */ /* 0x000fea0003800000 */
.L_x_32:
        /* <DEDUP_REMOVED lines=9> */
.L_x_2459:


//--------------------- .text._Z35group_norm_nhwc_bwd_one_pass_kernelI11Bf16IOFp32WLi128ELi12ELi384EEv26Group_norm_nhwc_bwd_params --------------------------
	.section	.text._Z35group_norm_nhwc_bwd_one_pass_kernelI11Bf16IOFp32WLi128ELi12ELi384EEv26Group_norm_nhwc_bwd_params,"ax",@progbits
	.align	128
        .global         _Z35group_norm_nhwc_bwd_one_pass_kernelI11Bf16IOFp32WLi128ELi12ELi384EEv26Group_norm_nhwc_bwd_params
        .type           _Z35group_norm_nhwc_bwd_one_pass_kernelI11Bf16IOFp32WLi128ELi12ELi384EEv26Group_norm_nhwc_bwd_params,@function
        .size           _Z35group_norm_nhwc_bwd_one_pass_kernelI11Bf16IOFp32WLi128ELi12ELi384EEv26Group_norm_nhwc_bwd_params,(.L_x_2460 - _Z35group_norm_nhwc_bwd_one_pass_kernelI11Bf16IOFp32WLi128ELi12ELi384EEv26Group_norm_nhwc_bwd_params)
        .other          _Z35group_norm_nhwc_bwd_one_pass_kernelI11Bf16IOFp32WLi128ELi12ELi384EEv26Group_norm_nhwc_bwd_params,@"STO_CUDA_ENTRY STV_DEFAULT"
_Z35group_norm_nhwc_bwd_one_pass_kernelI11Bf16IOFp32WLi128ELi12ELi384EEv26Group_norm_nhwc_bwd_params:
.text._Z35group_norm_nhwc_bwd_one_pass_kernelI11Bf16IOFp32WLi128ELi12ELi384EEv26Group_norm_nhwc_bwd_params:
        /* <DEDUP_REMOVED lines=13> */
[----:B------:R-:W2:Y:S01]  /*00d0*/  LDCU UR20, c[0x0][0x374] ;  /* 0x00006e80ff1477ac */ /* 0x000ea20008000800 */
[----:B------:R-:W-:Y:S01]  /*00e0*/  SHF.R.U32.HI R47, RZ, 0x2, R37 ;  /* 0x00000002ff2f7819 */ /* 0x000fe20000011625 */
[----:B------:R-:W-:Y:S01]  /*00f0*/  IMAD R0, R0, 0x2aab, RZ ;  /* 0x00002aab00007824 */ /* 0x000fe200078e02ff */
[----:B------:R-:W3:Y:S02]  /*0100*/  LDCU UR21, c[0x0][0x370] ;  /* 0x00006e00ff1577ac */ /* 0x000ee40008000800 */
[----:B------:R-:W-:Y:S01]  /*0110*/  LOP3.LUT R47, R47, 0xf8, RZ, 0xc0, !PT ;  /* 0x000000f82f2f7812 */ /* 0x000fe200078ec0ff */
[----:B------:R-:W4:Y:S01]  /*0120*/  S2UR UR10, SR_CgaCtaId ;  /* 0x00000000000a79c3 */ /* 0x000f220000008800 */
[----:B------:R-:W-:Y:S01]  /*0130*/  SHF.R.U32.HI R48, RZ, 0x10, R0 ;  /* 0x00000010ff307819 */ /* 0x000fe20000011600 */
[----:B------:R-:W-:Y:S01]  /*0140*/  UMOV UR4, 0x400 ;  /* 0x0000040000047882 */ /* 0x000fe20000000000 */
[----:B------:R-:W0:Y:S02]  /*0150*/  LDCU.U8 UR22, c[0x0][0x414] ;  /* 0x00008280ff1677ac */ /* 0x000e240008000000 */
[----:B------:R-:W-:Y:S01]  /*0160*/  PRMT R0, R48, 0x9910, RZ ;  /* 0x0000991030007816 */ /* 0x000fe200000000ff */
[----:B------:R-:W-:-:S04]  /*0170*/  UMOV UR11, UR12 ;  /* 0x0000000c000b7c82 */ /* 0x000fc80008000000 */
[----:B------:R-:W-:-:S05]  /*0180*/  IMAD R0, R0, 0x6, RZ ;  /* 0x0000000600007824 */ /* 0x000fca00078e02ff */
[----:B------:R-:W-:Y:S01]  /*0190*/  IADD3 R0, PT, PT, RZ, -R0, RZ ;  /* 0x80000000ff007210 */ /* 0x000fe20007ffe0ff */
[----:B0-----:R-:W-:Y:S01]  /*01a0*/  IMAD R48, R3, UR19, R48 ;  /* 0x0000001303307c24 */ /* 0x001fe2000f8e0230 */
[----:B---3--:R-:W-:Y:S02]  /*01b0*/  ULOP3.LUT UR16, UR21, 0x7, URZ, 0xc0, !UPT ;  /* 0x0000000715107892 */ /* 0x008fe4000f8ec0ff */
[----:B------:R-:W-:Y:S02]  /*01c0*/  PRMT R0, R0, 0x7710, RZ ;  /* 0x0000771000007816 */ /* 0x000fe400000000ff */
[----:B------:R-:W-:Y:S02]  /*01d0*/  IADD3 R46, PT, PT, R48, 0x40, RZ ;  /* 0x00000040302e7810 */ /* 0x000fe40007ffe0ff */
[----:B------:R-:W-:Y:S01]  /*01e0*/  IADD3 R45, PT, PT, R0, R37, RZ ;  /* 0x00000025002d7210 */ /* 0x000fe20007ffe0ff */
[----:B----4-:R-:W-:Y:S01]  /*01f0*/  ULEA UR10, UR10, UR4, 0x18 ;  /* 0x000000040a0a7291 */ /* 0x010fe2000f8ec0ff */
[----:B------:R-:W-:-:S02]  /*0200*/  SHF.R.S32.HI R3, RZ, 0x1f, R48 ;  /* 0x0000001fff037819 */ /* 0x000fc40000011430 */
[----:B------:R-:W-:Y:S01]  /*0210*/  SHF.L.U32 R45, R45, 0x1, RZ ;  /* 0x000000012d2d7819 */ /* 0x000fe200000006ff */
[----:B------:R-:W-:Y:S01]  /*0220*/  UMOV UR4, URZ ;  /* 0x000000ff00047c82 */ /* 0x000fe20008000000 */
[----:B------:R-:W-:Y:S02]  /*0230*/  SHF.R.S32.HI R5, RZ, 0x1f, R46 ;  /* 0x0000001fff057819 */ /* 0x000fe4000001142e */
[----:B-12---:R-:W-:-:S07]  /*0240*/  LOP3.LUT R0, R45, 0xffff, RZ, 0xc0, !PT ;  /* 0x0000ffff2d007812 */ /* 0x006fce00078ec0ff */
.L_x_58:
        /* <DEDUP_REMOVED lines=8> */
[----:B------:R-:W0:Y:S08]  /*02d0*/  I2F.RP R2, R9 ;  /* 0x0000000900027306 */ /* 0x000e300000209400 */
[----:B0-----:R-:W0:Y:S02]  /*02e0*/  MUFU.RCP R2, R2 ;  /* 0x0000000200027308 */ /* 0x001e240000001000 */
[----:B0-----:R-:W-:-:S06]  /*02f0*/  IADD3 R6, PT, PT, R2, 0xffffffe, RZ ;  /* 0x0ffffffe02067810 */ /* 0x001fcc0007ffe0ff */
[----:B------:R0:W1:Y:S02]  /*0300*/  F2I.FTZ.U32.TRUNC.NTZ R7, R6 ;  /* 0x0000000600077305 */ /* 0x000064000021f000 */
[----:B0-----:R-:W-:Y:S01]  /*0310*/  HFMA2 R6, -RZ, RZ, 0, 0 ;  /* 0x00000000ff067431 */ /* 0x001fe200000001ff */
[----:B-1----:R-:W-:-:S05]  /*0320*/  IADD3 R8, PT, PT, RZ, -R7, RZ ;  /* 0x80000007ff087210 */ /* 0x002fca0007ffe0ff */
[----:B------:R-:W-:Y:S01]  /*0330*/  IMAD R11, R8, R9, RZ ;  /* 0x00000009080b7224 */ /* 0x000fe200078e02ff */
[----:B------:R-:W-:-:S03]  /*0340*/  IABS R8, UR11 ;  /* 0x0000000b00087c13 */ /* 0x000fc60008000000 */
[----:B------:R-:W-:Y:S01]  /*0350*/  IMAD.HI.U32 R7, R7, R11, R6 ;  /* 0x0000000b07077227 */ /* 0x000fe200078e0006 */
[----:B------:R-:W-:Y:S02]  /*0360*/  MOV R11, UR7 ;  /* 0x00000007000b7c02 */ /* 0x000fe40008000f00 */
[----:B------:R-:W-:-:S03]  /*0370*/  LOP3.LUT R6, R12, UR11, RZ, 0x3c, !PT ;  /* 0x0000000b0c067c12 */ /* 0x000fc6000f8e3cff */
[----:B------:R-:W-:Y:S01]  /*0380*/  IMAD.HI.U32 R7, R7, R8, RZ ;  /* 0x0000000807077227 */ /* 0x000fe200078e00ff */
[----:B------:R-:W2:Y:S04]  /*0390*/  LDG.E.64 R10, desc[UR14][R10.64] ;  /* 0x0000000e0a0a7981 */ /* 0x000ea8000c1e1b00 */
[----:B------:R-:W-:-:S05]  /*03a0*/  IADD3 R2, PT, PT, -R7, RZ, RZ ;  /* 0x000000ff07027210 */ /* 0x000fca0007ffe1ff */
[----:B------:R-:W-:-:S05]  /*03b0*/  IMAD R2, R9, R2, R8 ;  /* 0x0000000209027224 */ /* 0x000fca00078e0208 */
[----:B------:R-:W-:Y:S02]  /*03c0*/  ISETP.GT.U32.AND P4, PT, R9, R2, PT ;  /* 0x000000020900720c */ /* 0x000fe40003f84070 */
[----:B------:R-:W-:-:S11]  /*03d0*/  ISETP.GE.AND.EX P0, PT, R3, UR25, PT, P0 ;  /* 0x0000001903007c0c */ /* 0x000fd6000bf06300 */
[-C--:B------:R-:W-:Y:S02]  /*03e0*/  @!P4 IADD3 R2, PT, PT, R2, -R9.reuse, RZ ;  /* 0x800000090202c210 */ /* 0x080fe40007ffe0ff */
[----:B------:R-:W-:Y:S01]  /*03f0*/  @!P4 IADD3 R7, PT, PT, R7, 0x1, RZ ;  /* 0x000000010707c810 */ /* 0x000fe20007ffe0ff */
[----:B------:R-:W0:Y:S01]  /*0400*/  @!P0 LDC.64 R20, c[0x0][0x3a0] ;  /* 0x0000e800ff148b82 */ /* 0x000e220000000a00 */
[CC--:B------:R-:W-:Y:S02]  /*0410*/  ISETP.GE.U32.AND P3, PT, R2.reuse, R9.reuse, PT ;  /* 0x000000090200720c */ /* 0x0c0fe40003f66070 */
[-C--:B------:R-:W-:Y:S02]  /*0420*/  ISETP.GT.U32.AND P4, PT, R9, R2.reuse, PT ;  /* 0x000000020900720c */ /* 0x080fe40003f84070 */
[----:B------:R-:W-:Y:S02]  /*0430*/  IADD3 R9, PT, PT, R2, -R9, RZ ;  /* 0x8000000902097210 */ /* 0x000fe40007ffe0ff */
[----:B------:R-:W-:Y:S01]  /*0440*/  ISETP.GE.AND P2, PT, R6, RZ, PT ;  /* 0x000000ff0600720c */ /* 0x000fe20003f46270 */
[----:B------:R-:W1:Y:S01]  /*0450*/  @!P0 LDC.64 R16, c[0x0][0x398] ;  /* 0x0000e600ff108b82 */ /* 0x000e620000000a00 */
[----:B------:R-:W-:-:S02]  /*0460*/  SEL R2, R9, R2, !P4 ;  /* 0x0000000209027207 */ /* 0x000fc40006000000 */
[----:B------:R-:W-:-:S03]  /*0470*/  LOP3.LUT R9, RZ, R12, RZ, 0x33, !PT ;  /* 0x0000000cff097212 */ /* 0x000fc600078e33ff */
[----:B------:R-:W-:Y:S02]  /*0480*/  @P3 IADD3 R7, PT, PT, R7, 0x1, RZ ;  /* 0x0000000107073810 */ /* 0x000fe40007ffe0ff */
[----:B------:R-:W-:Y:S02]  /*0490*/  ISETP.NE.AND P3, PT, R12, RZ, PT ;  /* 0x000000ff0c00720c */ /* 0x000fe40003f65270 */
[----:B------:R-:W-:Y:S02]  /*04a0*/  @!P1 IADD3 R2, PT, PT, -R2, RZ, RZ ;  /* 0x000000ff02029210 */ /* 0x000fe40007ffe1ff */
[----:B------:R-:W-:Y:S02]  /*04b0*/  MOV R8, R7 ;  /* 0x0000000700087202 */ /* 0x000fe40000000f00 */
[----:B------:R-:W-:Y:S01]  /*04c0*/  ISETP.GE.U32.AND P1, PT, R46, UR24, PT ;  /* 0x000000182e007c0c */ /* 0x000fe2000bf26070 */
[----:B------:R-:W3:Y:S01]  /*04d0*/  @!P0 LDC.64 R6, c[0x0][0x3f8] ;  /* 0x0000fe00ff068b82 */ /* 0x000ee20000000a00 */
[----:B------:R-:W-:-:S02]  /*04e0*/  SEL R2, R9, R2, !P3 ;  /* 0x0000000209027207 */ /* 0x000fc40005800000 */
[----:B------:R-:W-:Y:S02]  /*04f0*/  @!P2 IADD3 R8, PT, PT, -R8, RZ, RZ ;  /* 0x000000ff0808a210 */ /* 0x000fe40007ffe1ff */
[----:B------:R-:W-:Y:S01]  /*0500*/  ISETP.GE.AND.EX P1, PT, R5, UR25, PT, P1 ;  /* 0x0000001905007c0c */ /* 0x000fe2000bf26310 */
[----:B------:R-:W-:Y:S01]  /*0510*/  IMAD R19, R2, 0xc, RZ ;  /* 0x0000000c02137824 */ /* 0x000fe200078e02ff */
[----:B------:R-:W-:-:S04]  /*0520*/  SEL R13, R9, R8, !P3 ;  /* 0x00000008090d7207 */ /* 0x000fc80005800000 */
[----:B------:R-:W-:Y:S02]  /*0530*/  SHF.R.S32.HI R8, RZ, 0x1f, R13 ;  /* 0x0000001fff087819 */ /* 0x000fe4000001140d */
[----:B------:R-:W-:-:S03]  /*0540*/  IADD3 R50, P2, PT, R19, R0, RZ ;  /* 0x0000000013327210 */ /* 0x000fc60007f5e0ff */
[----:B------:R-:W-:Y:S01]  /*0550*/  IMAD R0, R8, UR26, RZ ;  /* 0x0000001a08007c24 */ /* 0x000fe2000f8e02ff */
[----:B------:R-:W-:Y:S01]  /*0560*/  LEA.HI.X.SX32 R51, R19, RZ, 0x1, P2 ;  /* 0x000000ff13337211 */ /* 0x000fe200010f0eff */
[----:B------:R-:W4:Y:S02]  /*0570*/  @!P1 LDC.64 R8, c[0x0][0x3f8] ;  /* 0x0000fe00ff089b82 */ /* 0x000f240000000a00 */
[C---:B------:R-:W-:Y:S02]  /*0580*/  IMAD R53, R13.reuse, UR27, R0 ;  /* 0x0000001b0d357c24 */ /* 0x040fe4000f8e0200 */
[----:B------:R-:W-:-:S04]  /*0590*/  IMAD.WIDE.U32 R50, R13, UR26, R50 ;  /* 0x0000001a0d327c25 */ /* 0x000fc8000f8e0032 */
[----:B---3--:R-:W-:Y:S01]  /*05a0*/  @!P0 IMAD R0, R3, R6, RZ ;  /* 0x0000000603008224 */ /* 0x008fe200078e02ff */
[----:B------:R-:W-:Y:S01]  /*05b0*/  IADD3 R53, PT, PT, R51, R53, RZ ;  /* 0x0000003533357210 */ /* 0x000fe20007ffe0ff */
[----:B------:R-:W3:Y:S01]  /*05c0*/  @!P1 LDC.64 R14, c[0x0][0x3a0] ;  /* 0x0000e800ff0e9b82 */ /* 0x000ee20000000a00 */
[----:B------:R-:W-:Y:S01]  /*05d0*/  @!P0 MOV R52, R50 ;  /* 0x0000003200348202 */ /* 0x000fe20000000f00 */
[----:B------:R-:W-:-:S04]  /*05e0*/  @!P0 IMAD R23, R48, R7, R0 ;  /* 0x0000000730178224 */ /* 0x000fc800078e0200 */
[----:B------:R-:W-:Y:S02]  /*05f0*/  @!P0 IMAD.WIDE.U32 R12, R48, R6, R52 ;  /* 0x00000006300c8225 */ /* 0x000fe400078e0034 */
[----:B------:R-:W3:Y:S01]  /*0600*/  @!P1 LDC.64 R6, c[0x0][0x398] ;  /* 0x0000e600ff069b82 */ /* 0x000ee20000000a00 */
[----:B------:R-:W-:Y:S02]  /*0610*/  ISETP.NE.AND P2, PT, RZ, UR22, PT ;  /* 0x00000016ff007c0c */ /* 0x000fe4000bf45270 */
[----:B------:R-:W-:Y:S02]  /*0620*/  @!P0 IADD3 R23, PT, PT, R13, R23, RZ ;  /* 0x000000170d178210 */ /* 0x000fe40007ffe0ff */
[C---:B------:R-:W-:Y:S02]  /*0630*/  @!P0 SHF.L.U32 R13, R12.reuse, 0x1, RZ ;  /* 0x000000010c0d8819 */ /* 0x040fe400000006ff */
[----:B------:R-:W-:Y:S01]  /*0640*/  @!P0 SHF.L.U64.HI R0, R12, 0x1, R23 ;  /* 0x000000010c008819 */ /* 0x000fe20000010217 */
[----:B----4-:R-:W-:Y:S01]  /*0650*/  @!P1 IMAD R12, R5, R8, RZ ;  /* 0x00000008050c9224 */ /* 0x010fe200078e02ff */
[----:B------:R-:W-:-:S02]  /*0660*/  @!P1 MOV R22, R50 ;  /* 0x0000003200169202 */ /* 0x000fc40000000f00 */
[----:B------:R-:W-:Y:S01]  /*0670*/  @!P1 MOV R23, R53 ;  /* 0x0000003500179202 */ /* 0x000fe20000000f00 */
[C---:B------:R-:W-:Y:S01]  /*0680*/  @!P1 IMAD R25, R46.reuse, R9, R12 ;  /* 0x000000092e199224 */ /* 0x040fe200078e020c */
[C---:B0-----:R-:W-:Y:S02]  /*0690*/  @!P0 IADD3 R20, P3, PT, R13.reuse, R20, RZ ;  /* 0x000000140d148210 */ /* 0x041fe40007f7e0ff */
[----:B-1----:R-:W-:Y:S01]  /*06a0*/  @!P0 IADD3 R16, P4, PT, R13, R16, RZ ;  /* 0x000000100d108210 */ /* 0x002fe20007f9e0ff */
[----:B------:R-:W-:Y:S01]  /*06b0*/  @!P1 IMAD.WIDE.U32 R22, R46, R8, R22 ;  /* 0x000000082e169225 */ /* 0x000fe200078e0016 */
[----:B------:R-:W0:Y:S08]  /*06c0*/  @P2 LDC.64 R12, c[0x0][0x3b0] ;  /* 0x0000ec00ff0c2b82 */ /* 0x000e300000000a00 */
[----:B------:R-:W1:Y:S01]  /*06d0*/  LDC.64 R8, c[0x0][0x3a8] ;  /* 0x0000ea00ff087b82 */ /* 0x000e620000000a00 */
[----:B------:R-:W-:-:S02]  /*06e0*/  @!P1 IADD3 R25, PT, PT, R23, R25, RZ ;  /* 0x0000001917199210 */ /* 0x000fc40007ffe0ff */
[----:B------:R-:W-:Y:S02]  /*06f0*/  @!P1 SHF.L.U32 R23, R22, 0x1, RZ ;  /* 0x0000000116179819 */ /* 0x000fe400000006ff */
[C---:B------:R-:W-:Y:S02]  /*0700*/  @!P0 IADD3.X R21, PT, PT, R0.reuse, R21, RZ, P3, !PT ;  /* 0x0000001500158210 */ /* 0x040fe40001ffe4ff */
[----:B------:R-:W-:Y:S02]  /*0710*/  @!P0 IADD3.X R17, PT, PT, R0, R17, RZ, P4, !PT ;  /* 0x0000001100118210 */ /* 0x000fe400027fe4ff */
[----:B------:R-:W-:Y:S02]  /*0720*/  @!P1 SHF.L.U64.HI R0, R22, 0x1, R25 ;  /* 0x0000000116009819 */ /* 0x000fe40000010219 */
[C---:B---3--:R-:W-:Y:S02]  /*0730*/  @!P1 IADD3 R14, P3, PT, R23.reuse, R14, RZ ;  /* 0x0000000e170e9210 */ /* 0x048fe40007f7e0ff */
[----:B------:R-:W-:-:S02]  /*0740*/  @!P1 IADD3 R22, P4, PT, R23, R6, RZ ;  /* 0x0000000617169210 */ /* 0x000fc40007f9e0ff */
[C---:B------:R-:W-:Y:S02]  /*0750*/  @!P1 IADD3.X R15, PT, PT, R0.reuse, R15, RZ, P3, !PT ;  /* 0x0000000f000f9210 */ /* 0x040fe40001ffe4ff */
[----:B------:R-:W-:Y:S02]  /*0760*/  @!P1 IADD3.X R23, PT, PT, R0, R7, RZ, P4, !PT ;  /* 0x0000000700179210 */ /* 0x000fe400027fe4ff */
[----:B------:R-:W-:Y:S01]  /*0770*/  LOP3.LUT R0, R45, 0xffff, RZ, 0xc0, !PT ;  /* 0x0000ffff2d007812 */ /* 0x000fe200078ec0ff */
[----:B------:R-:W-:Y:S01]  /*0780*/  HFMA2 R44, -RZ, RZ, 0, 0 ;  /* 0x00000000ff2c7431 */ /* 0x000fe200000001ff */
[----:B------:R-:W-:Y:S01]  /*0790*/  MOV R40, RZ ;  /* 0x000000ff00287202 */ /* 0x000fe20000000f00 */
[----:B------:R-:W-:Y:S01]  /*07a0*/  HFMA2 R43, -RZ, RZ, 0, 0 ;  /* 0x00000000ff2b7431 */ /* 0x000fe200000001ff */
[----:B------:R-:W-:Y:S01]  /*07b0*/  IADD3 R19, PT, PT, R19, R0, RZ ;  /* 0x0000000013137210 */ /* 0x000fe20007ffe0ff */
[----:B------:R-:W-:Y:S01]  /*07c0*/  HFMA2 R39, -RZ, RZ, 0, 0 ;  /* 0x00000000ff277431 */ /* 0x000fe200000001ff */
[----:B------:R-:W-:Y:S01]  /*07d0*/  CS2R R6, SRZ ;  /* 0x0000000000067805 */ /* 0x000fe2000001ff00 */
[----:B------:R-:W3:Y:S02]  /*07e0*/  @!P0 LDG.E R44, desc[UR14][R20.64] ;  /* 0x0000000e142c8981 */ /* 0x000ee4000c1e1900 */
[----:B-1----:R-:W-:-:S02]  /*07f0*/  IMAD.WIDE R8, R19, 0x4, R8 ;  /* 0x0000000413087825 */ /* 0x002fc400078e0208 */
[----:B------:R-:W4:Y:S02]  /*0800*/  @!P0 LDG.E R43, desc[UR14][R16.64] ;  /* 0x0000000e102b8981 */ /* 0x000f24000c1e1900 */
[----:B0-----:R-:W-:Y:S02]  /*0810*/  @P2 IMAD.WIDE R12, R19, 0x4, R12 ;  /* 0x00000004130c2825 */ /* 0x001fe400078e020c */
[----:B------:R-:W4:Y:S04]  /*0820*/  @!P1 LDG.E R40, desc[UR14][R14.64] ;  /* 0x0000000e0e289981 */ /* 0x000f28000c1e1900 */
[----:B------:R-:W4:Y:S04]  /*0830*/  @!P1 LDG.E R39, desc[UR14][R22.64] ;  /* 0x0000000e16279981 */ /* 0x000f28000c1e1900 */
[----:B------:R0:W5:Y:S04]  /*0840*/  @P2 LDG.E.64 R6, desc[UR14][R12.64] ;  /* 0x0000000e0c062981 */ /* 0x000168000c1e1b00 */
[----:B------:R-:W5:Y:S01]  /*0850*/  LDG.E.64 R8, desc[UR14][R8.64] ;  /* 0x0000000e08087981 */ /* 0x000f62000c1e1b00 */
[----:B------:R-:W-:Y:S01]  /*0860*/  UISETP.NE.AND UP1, UPT, UR22, URZ, UPT ;  /* 0x000000ff1600728c */ /* 0x000fe2000bf25270 */
[----:B------:R-:W-:Y:S01]  /*0870*/  UMOV UR17, 0x3f800000 ;  /* 0x3f80000000117882 */ /* 0x000fe20000000000 */
[----:B--2---:R-:W-:-:S13]  /*0880*/  R2UR UR23, R10 ;  /* 0x000000000a1772ca */ /* 0x004fda00000e0000 */
[----:B------:R-:W-:-:S05]  /*0890*/  MOV R10, UR23 ;  /* 0x00000017000a7c02 */ /* 0x000fca0008000f00 */
[----:B------:R-:W-:-:S05]  /*08a0*/  FFMA.FTZ R11, -R10, UR23, R11 ;  /* 0x000000170a0b7c23 */ /* 0x000fca000801010b */
[----:B------:R-:W-:-:S13]  /*08b0*/  FSETP.GTU.FTZ.AND P1, PT, R11, RZ, PT ;  /* 0x000000ff0b00720b */ /* 0x000fda0003f3c000 */
[----:B------:R-:W-:-:S05]  /*08c0*/  VOTEU.ANY UP0, P1 ;  /* 0x0000000000ff7886 */ /* 0x000fca0000800100 */
[----:B------:R-:W1:Y:S01]  /*08d0*/  @UP0 LDCU UR6, c[0x0][0x3c0] ;  /* 0x00007800ff0607ac */ /* 0x000e620008000800 */
[----:B------:R-:W-:-:S13]  /*08e0*/  PLOP3.LUT P1, PT, PT, PT, UP0, 0x80, 0x8 ;  /* 0x000000000008781c */ /* 0x000fda0003f2f008 */
[----:B-1----:R-:W-:-:S06]  /*08f0*/  @P1 FADD.FTZ R10, R11, UR6 ;  /* 0x000000060b0a1e21 */ /* 0x002fcc0008010000 */
[----:B------:R-:W1:Y:S02]  /*0900*/  @P1 MUFU.RSQ R10, R10 ;  /* 0x0000000a000a1308 */ /* 0x000e640000001400 */
[----:B-1----:R-:W-:-:S13]  /*0910*/  @P1 R2UR UR6, R10 ;  /* 0x000000000a0612ca */ /* 0x002fda00000e0000 */
[----:B------:R-:W-:Y:S01]  /*0920*/  @UP0 UMOV UR17, UR6 ;  /* 0x0000000600110c82 */ /* 0x000fe20008000000 */
[----:B---3--:R-:W-:Y:S02]  /*0930*/  PRMT R41, R44, 0x7632, R41 ;  /* 0x000076322c297816 */ /* 0x008fe40000000029 */
[----:B----4-:R-:W-:Y:S02]  /*0940*/  PRMT R42, R43, 0x7632, R42 ;  /* 0x000076322b2a7816 */ /* 0x010fe4000000002a */
[----:B------:R-:W-:Y:S02]  /*0950*/  PRMT R36, R40, 0x7632, R36 ;  /* 0x0000763228247816 */ /* 0x000fe40000000024 */
[----:B------:R-:W-:Y:S01]  /*0960*/  PRMT R38, R39, 0x7632, R38 ;  /* 0x0000763227267816 */ /* 0x000fe20000000026 */
[----:B0-----:R-:W-:Y:S06]  /*0970*/  BRA.U UP1, `(.L_x_34) ;  /* 0x0000000101947547 */ /* 0x001fec000b800000 */
[----:B------:R-:W-:Y:S02]  /*0980*/  SHF.L.U32 R12, R44, 0x10, RZ ;  /* 0x000000102c0c7819 */ /* 0x000fe400000006ff */
[----:B------:R-:W-:Y:S02]  /*0990*/  SHF.L.U32 R13, R41, 0x10, RZ ;  /* 0x00000010290d7819 */ /* 0x000fe400000006ff */
[----:B------:R-:W-:Y:S01]  /*09a0*/  SHF.L.U32 R11, R43, 0x10, RZ ;  /* 0x000000102b0b7819 */ /* 0x000fe200000006ff */
[----:B------:R-:W-:Y:S01]  /*09b0*/  FADD.FTZ R12, R12, -UR23 ;  /* 0x800000170c0c7e21 */ /* 0x000fe20008010000 */
[----:B------:R-:W-:Y:S01]  /*09c0*/  SHF.L.U32 R10, R42, 0x10, RZ ;  /* 0x000000102a0a7819 */ /* 0x000fe200000006ff */
[----:B------:R-:W-:Y:S01]  /*09d0*/  FADD.FTZ R13, R13, -UR23 ;  /* 0x800000170d0d7e21 */ /* 0x000fe20008010000 */
[----:B------:R-:W-:Y:S01]  /*09e0*/  SHF.L.U32 R18, R40, 0x10, RZ ;  /* 0x0000001028127819 */ /* 0x000fe200000006ff */
[----:B-----5:R-:W-:Y:S01]  /*09f0*/  FMUL.FTZ R17, R8, R11 ;  /* 0x0000000b08117220 */ /* 0x020fe20000410000 */
[----:B------:R-:W-:Y:S01]  /*0a00*/  FMUL.FTZ R12, R12, UR17 ;  /* 0x000000110c0c7c20 */ /* 0x000fe20008410000 */
[----:B------:R-:W-:Y:S01]  /*0a10*/  FMUL.FTZ R14, R9, R10 ;  /* 0x0000000a090e7220 */ /* 0x000fe20000410000 */
[----:B------:R-:W-:Y:S01]  /*0a20*/  FMUL.FTZ R15, R13, UR17 ;  /* 0x000000110d0f7c20 */ /* 0x000fe20008410000 */
[----:B------:R-:W-:Y:S01]  /*0a30*/  FADD.FTZ R19, RZ, R17 ;  /* 0x00000011ff137221 */ /* 0x000fe20000010000 */
[----:B------:R-:W-:Y:S01]  /*0a40*/  FFMA.FTZ R16, R12, R17, RZ ;  /* 0x000000110c107223 */ /* 0x000fe200000100ff */
[----:B------:R-:W-:Y:S01]  /*0a50*/  SHF.L.U32 R13, R39, 0x10, RZ ;  /* 0x00000010270d7819 */ /* 0x000fe200000006ff */
[----:B------:R-:W-:Y:S01]  /*0a60*/  FADD.FTZ R18, R18, -UR23 ;  /* 0x8000001712127e21 */ /* 0x000fe20008010000 */
[----:B------:R-:W-:Y:S01]  /*0a70*/  FADD.FTZ R19, R14, R19 ;  /* 0x000000130e137221 */ /* 0x000fe20000010000 */
[----:B------:R-:W-:Y:S01]  /*0a80*/  FFMA.FTZ R16, R15, R14, R16 ;  /* 0x0000000e0f107223 */ /* 0x000fe20000010010 */
[----:B------:R-:W-:Y:S01]  /*0a90*/  SHF.L.U32 R14, R36, 0x10, RZ ;  /* 0x00000010240e7819 */ /* 0x000fe200000006ff */
[----:B------:R-:W-:Y:S01]  /*0aa0*/  FMUL.FTZ R17, R18, UR17 ;  /* 0x0000001112117c20 */ /* 0x000fe20008410000 */
[----:B------:R-:W-:Y:S01]  /*0ab0*/  FMUL.FTZ R20, R8, R13 ;  /* 0x0000000d08147220 */ /* 0x000fe20000410000 */
[----:B------:R-:W-:Y:S01]  /*0ac0*/  SHF.L.U32 R18, R38, 0x10, RZ ;  /* 0x0000001026127819 */ /* 0x000fe200000006ff */
[----:B------:R-:W-:Y:S01]  /*0ad0*/  FFMA.FTZ R12, R11, R12, RZ ;  /* 0x0000000c0b0c7223 */ /* 0x000fe200000100ff */
[----:B------:R-:W-:Y:S01]  /*0ae0*/  FADD.FTZ R14, R14, -UR23 ;  /* 0x800000170e0e7e21 */ /* 0x000fe20008010000 */
[----:B------:R-:W-:Y:S01]  /*0af0*/  FADD.FTZ R23, R19, R20 ;  /* 0x0000001413177221 */ /* 0x000fe20000010000 */
[----:B------:R-:W-:Y:S01]  /*0b00*/  FFMA.FTZ R22, R17, R20, R16 ;  /* 0x0000001411167223 */ /* 0x000fe20000010010 */
[----:B------:R-:W-:Y:S01]  /*0b10*/  FADD.FTZ R16, RZ, R11 ;  /* 0x0000000bff107221 */ /* 0x000fe20000010000 */
[----:B------:R-:W-:Y:S01]  /*0b20*/  FMUL.FTZ R20, R9, R18 ;  /* 0x0000001209147220 */ /* 0x000fe20000410000 */
[----:B------:R-:W-:Y:S01]  /*0b30*/  FFMA.FTZ R21, R10, R15, RZ ;  /* 0x0000000f0a157223 */ /* 0x000fe200000100ff */
[----:B------:R-:W-:Y:S01]  /*0b40*/  FMUL.FTZ R19, R14, UR17 ;  /* 0x000000110e137c20 */ /* 0x000fe20008410000 */
[----:B------:R-:W-:Y:S01]  /*0b50*/  FADD.FTZ R15, RZ, R10 ;  /* 0x0000000aff0f7221 */ /* 0x000fe20000010000 */
[----:B------:R-:W-:Y:S01]  /*0b60*/  FADD.FTZ R11, R20, R23 ;  /* 0x00000017140b7221 */ /* 0x000fe20000010000 */
[C---:B------:R-:W-:Y:S01]  /*0b70*/  FADD.FTZ R14, R13.reuse, R16 ;  /* 0x000000100d0e7221 */ /* 0x040fe20000010000 */
[----:B------:R-:W-:Y:S01]  /*0b80*/  FFMA.FTZ R12, R13, R17, R12 ;  /* 0x000000110d0c7223 */ /* 0x000fe2000001000c */
[----:B------:R-:W-:Y:S01]  /*0b90*/  FFMA.FTZ R20, R19, R20, R22 ;  /* 0x0000001413147223 */ /* 0x000fe20000010016 */
[C---:B------:R-:W-:Y:S01]  /*0ba0*/  FADD.FTZ R15, R18.reuse, R15 ;  /* 0x0000000f120f7221 */ /* 0x040fe20000010000 */
[----:B------:R-:W-:Y:S01]  /*0bb0*/  FFMA.FTZ R13, R18, R19, R21 ;  /* 0x00000013120d7223 */ /* 0x000fe20000010015 */
[----:B------:R-:W-:Y:S06]  /*0bc0*/  BRA `(.L_x_35) ;  /* 0x0000000400207947 */ /* 0x000fec0003800000 */
.L_x_34:
[----:B------:R-:W-:Y:S02]  /*0bd0*/  SHF.L.U32 R10, R44, 0x10, RZ ;  /* 0x000000102c0a7819 */ /* 0x000fe400000006ff */
[----:B------:R-:W-:Y:S02]  /*0be0*/  SHF.L.U32 R12, R41, 0x10, RZ ;  /* 0x00000010290c7819 */ /* 0x000fe400000006ff */
[----:B------:R-:W-:Y:S01]  /*0bf0*/  SHF.L.U32 R13, R40, 0x10, RZ ;  /* 0x00000010280d7819 */ /* 0x000fe200000006ff */
[----:B------:R-:W-:Y:S01]  /*0c00*/  FADD.FTZ R10, R10, -UR23 ;  /* 0x800000170a0a7e21 */ /* 0x000fe20008010000 */
[----:B------:R-:W-:-:S03]  /*0c10*/  SHF.L.U32 R26, R39, 0x10, RZ ;  /* 0x00000010271a7819 */ /* 0x000fc600000006ff */
[----:B------:R-:W-:Y:S01]  /*0c20*/  FMUL.FTZ R11, R10, UR17 ;  /* 0x000000110a0b7c20 */ /* 0x000fe20008410000 */
[----:B------:R-:W-:Y:S01]  /*0c30*/  FADD.FTZ R10, R12, -UR23 ;  /* 0x800000170c0a7e21 */ /* 0x000fe20008010000 */
[----:B------:R-:W-:Y:S01]  /*0c40*/  FADD.FTZ R13, R13, -UR23 ;  /* 0x800000170d0d7e21 */ /* 0x000fe20008010000 */
[----:B------:R-:W-:Y:S01]  /*0c50*/  SHF.L.U32 R12, R36, 0x10, RZ ;  /* 0x00000010240c7819 */ /* 0x000fe200000006ff */
[--C-:B-----5:R-:W-:Y:S01]  /*0c60*/  FFMA.FTZ R17, R8, R11, R6.reuse ;  /* 0x0000000b08117223 */ /* 0x120fe20000010006 */
[----:B------:R-:W-:Y:S01]  /*0c70*/  FMUL.FTZ R10, R10, UR17 ;  /* 0x000000110a0a7c20 */ /* 0x000fe20008410000 */
[----:B------:R-:W-:Y:S02]  /*0c80*/  FMUL.FTZ R13, R13, UR17 ;  /* 0x000000110d0d7c20 */ /* 0x000fe40008410000 */
[----:B------:R-:W-:Y:S01]  /*0c90*/  FADD.FTZ R12, R12, -UR23 ;  /* 0x800000170c0c7e21 */ /* 0x000fe20008010000 */
[----:B------:R-:W-:Y:S01]  /*0ca0*/  FFMA.FTZ R15, R9, R10, R7 ;  /* 0x0000000a090f7223 */ /* 0x000fe20000010007 */
[----:B------:R-:W-:Y:S01]  /*0cb0*/  FMUL.FTZ R18, R17, -1.4426950216293334961 ;  /* 0xbfb8aa3b11127820 */ /* 0x000fe20000410000 */
[----:B------:R-:W-:Y:S01]  /*0cc0*/  FFMA.FTZ R14, R8, R13, R6 ;  /* 0x0000000d080e7223 */ /* 0x000fe20000010006 */
[----:B------:R-:W-:Y:S01]  /*0cd0*/  FMUL.FTZ R16, R12, UR17 ;  /* 0x000000110c107c20 */ /* 0x000fe20008410000 */
[----:B------:R-:W-:-:S02]  /*0ce0*/  FMUL.FTZ R20, R15, -1.4426950216293334961 ;  /* 0xbfb8aa3b0f147820 */ /* 0x000fc40000410000 */
[----:B------:R-:W-:Y:S01]  /*0cf0*/  FMUL.FTZ R21, R14, -1.4426950216293334961 ;  /* 0xbfb8aa3b0e157820 */ /* 0x000fe20000410000 */
[----:B------:R-:W0:Y:S01]  /*0d00*/  MUFU.EX2 R18, R18 ;  /* 0x0000001200127308 */ /* 0x000e220000000800 */
[----:B------:R-:W-:-:S03]  /*0d10*/  FFMA.FTZ R12, R9, R16, R7 ;  /* 0x00000010090c7223 */ /* 0x000fc60000010007 */
[----:B------:R-:W1:Y:S01]  /*0d20*/  MUFU.EX2 R20, R20 ;  /* 0x0000001400147308 */ /* 0x000e620000000800 */
[----:B------:R-:W-:-:S03]  /*0d30*/  FMUL.FTZ R22, R12, -1.4426950216293334961 ;  /* 0xbfb8aa3b0c167820 */ /* 0x000fc60000410000 */
[----:B------:R-:W2:Y:S04]  /*0d40*/  MUFU.EX2 R21, R21 ;  /* 0x0000001500157308 */ /* 0x000ea80000000800 */
[----:B------:R-:W3:Y:S01]  /*0d50*/  MUFU.EX2 R22, R22 ;  /* 0x0000001600167308 */ /* 0x000ee20000000800 */
[----:B0-----:R-:W-:Y:S01]  /*0d60*/  FADD.FTZ R19, R18, 1 ;  /* 0x3f80000012137421 */ /* 0x001fe20000010000 */
[----:B-1----:R-:W-:Y:S01]  /*0d70*/  FADD.FTZ R18, R20, 1 ;  /* 0x3f80000014127421 */ /* 0x002fe20000010000 */
[----:B------:R-:W-:-:S04]  /*0d80*/  SHF.L.U32 R20, R43, 0x10, RZ ;  /* 0x000000102b147819 */ /* 0x000fc800000006ff */
[----:B------:R-:W0:Y:S01]  /*0d90*/  MUFU.RCP R19, R19 ;  /* 0x0000001300137308 */ /* 0x000e220000001000 */
[----:B--2---:R-:W-:Y:S01]  /*0da0*/  FADD.FTZ R23, R21, 1 ;  /* 0x3f80000015177421 */ /* 0x004fe20000010000 */
[----:B------:R-:W-:Y:S01]  /*0db0*/  SHF.L.U32 R21, R42, 0x10, RZ ;  /* 0x000000102a157819 */ /* 0x000fe200000006ff */
[----:B---3--:R-:W-:-:S05]  /*0dc0*/  FADD.FTZ R25, R22, 1 ;  /* 0x3f80000016197421 */ /* 0x008fca0000010000 */
[----:B------:R-:W1:Y:S08]  /*0dd0*/  MUFU.RCP R18, R18 ;  /* 0x0000001200127308 */ /* 0x000e700000001000 */
[----:B------:R-:W2:Y:S01]  /*0de0*/  MUFU.RCP R23, R23 ;  /* 0x0000001700177308 */ /* 0x000ea20000001000 */
[----:B0-----:R-:W-:Y:S01]  /*0df0*/  FADD.FTZ R22, -R19, 1 ;  /* 0x3f80000013167421 */ /* 0x001fe20000010100 */
[----:B------:R-:W-:-:S03]  /*0e00*/  FMUL.FTZ R20, R20, R19 ;  /* 0x0000001314147220 */ /* 0x000fc60000410000 */
[----:B------:R-:W-:Y:S01]  /*0e10*/  FFMA.FTZ R17, R17, R22, 1 ;  /* 0x3f80000011117423 */ /* 0x000fe20000010016 */
[----:B------:R-:W-:Y:S02]  /*0e20*/  SHF.L.U32 R22, R38, 0x10, RZ ;  /* 0x0000001026167819 */ /* 0x000fe400000006ff */
[----:B------:R-:W0:Y:S01]  /*0e30*/  MUFU.RCP R25, R25 ;  /* 0x0000001900197308 */ /* 0x000e220000001000 */
[----:B-1----:R-:W-:Y:S01]  /*0e40*/  FADD.FTZ R24, -R18, 1 ;  /* 0x3f80000012187421 */ /* 0x002fe20000010100 */
[----:B------:R-:W-:-:S03]  /*0e50*/  FMUL.FTZ R18, R21, R18 ;  /* 0x0000001215127220 */ /* 0x000fc60000410000 */
[----:B------:R-:W-:Y:S01]  /*0e60*/  FFMA.FTZ R19, R15, R24, 1 ;  /* 0x3f8000000f137423 */ /* 0x000fe20000010018 */
[----:B------:R-:W-:Y:S01]  /*0e70*/  FMUL.FTZ R15, R20, R17 ;  /* 0x00000011140f7220 */ /* 0x000fe20000410000 */
[----:B--2---:R-:W-:Y:S01]  /*0e80*/  FMUL.FTZ R21, R26, R23 ;  /* 0x000000171a157220 */ /* 0x004fe20000410000 */
[----:B------:R-:W-:-:S04]  /*0e90*/  FADD.FTZ R23, -R23, 1 ;  /* 0x3f80000017177421 */ /* 0x000fc80000010100 */
[----:B------:R-:W-:Y:S01]  /*0ea0*/  FFMA.FTZ R20, R14, R23, 1 ;  /* 0x3f8000000e147423 */ /* 0x000fe20000010017 */
[----:B------:R-:W-:Y:S01]  /*0eb0*/  FMUL.FTZ R14, R18, R19 ;  /* 0x00000013120e7220 */ /* 0x000fe20000410000 */
[----:B------:R-:W-:Y:S01]  /*0ec0*/  FMUL.FTZ R18, R8, R15 ;  /* 0x0000000f08127220 */ /* 0x000fe20000410000 */
[----:B0-----:R-:W-:Y:S01]  /*0ed0*/  FMUL.FTZ R22, R22, R25 ;  /* 0x0000001916167220 */ /* 0x001fe20000410000 */
[----:B------:R-:W-:Y:S01]  /*0ee0*/  FADD.FTZ R25, -R25, 1 ;  /* 0x3f80000019197421 */ /* 0x000fe20000010100 */
[----:B------:R-:W-:Y:S01]  /*0ef0*/  FMUL.FTZ R21, R21, R20 ;  /* 0x0000001415157220 */ /* 0x000fe20000410000 */
[----:B------:R-:W-:Y:S01]  /*0f00*/  FFMA.FTZ R19, R11, R18, RZ ;  /* 0x000000120b137223 */ /* 0x000fe200000100ff */
[----:B------:R-:W-:Y:S01]  /*0f10*/  FMUL.FTZ R17, R9, R14 ;  /* 0x0000000e09117220 */ /* 0x000fe20000410000 */
[----:B------:R-:W-:Y:S01]  /*0f20*/  FFMA.FTZ R25, R12, R25, 1 ;  /* 0x3f8000000c197423 */ /* 0x000fe20000010019 */
[----:B------:R-:W-:Y:S01]  /*0f30*/  FADD.FTZ R18, RZ, R18 ;  /* 0x00000012ff127221 */ /* 0x000fe20000010000 */
[----:B------:R-:W-:Y:S01]  /*0f40*/  FMUL.FTZ R23, R8, R21 ;  /* 0x0000001508177220 */ /* 0x000fe20000410000 */
[----:B------:R-:W-:Y:S01]  /*0f50*/  FFMA.FTZ R12, R10, R17, R19 ;  /* 0x000000110a0c7223 */ /* 0x000fe20000010013 */
[----:B------:R-:W-:Y:S01]  /*0f60*/  FMUL.FTZ R22, R22, R25 ;  /* 0x0000001916167220 */ /* 0x000fe20000410000 */
[----:B------:R-:W-:-:S02]  /*0f70*/  FADD.FTZ R18, R17, R18 ;  /* 0x0000001211127221 */ /* 0x000fc40000010000 */
[----:B------:R-:W-:Y:S01]  /*0f80*/  FFMA.FTZ R19, R13, R23, R12 ;  /* 0x000000170d137223 */ /* 0x000fe2000001000c */
[----:B------:R-:W-:Y:S01]  /*0f90*/  FMUL.FTZ R17, R9, R22 ;  /* 0x0000001609117220 */ /* 0x000fe20000410000 */
[----:B------:R-:W-:Y:S01]  /*0fa0*/  FADD.FTZ R18, R18, R23 ;  /* 0x0000001712127221 */ /* 0x000fe20000010000 */
[----:B------:R-:W-:Y:S01]  /*0fb0*/  FFMA.FTZ R12, R11, R15, RZ ;  /* 0x0000000f0b0c7223 */ /* 0x000fe200000100ff */
[----:B------:R-:W-:Y:S01]  /*0fc0*/  FADD.FTZ R15, RZ, R15 ;  /* 0x0000000fff0f7221 */ /* 0x000fe20000010000 */
[----:B------:R-:W-:Y:S01]  /*0fd0*/  FFMA.FTZ R20, R16, R17, R19 ;  /* 0x0000001110147223 */ /* 0x000fe20000010013 */
[----:B------:R-:W-:Y:S01]  /*0fe0*/  FADD.FTZ R11, R17, R18 ;  /* 0x00000012110b7221 */ /* 0x000fe20000010000 */
[----:B------:R-:W-:Y:S01]  /*0ff0*/  FFMA.FTZ R17, R10, R14, RZ ;  /* 0x0000000e0a117223 */ /* 0x000fe200000100ff */
[----:B------:R-:W-:Y:S01]  /*1000*/  FADD.FTZ R10, RZ, R14 ;  /* 0x0000000eff0a7221 */ /* 0x000fe20000010000 */
[----:B------:R-:W-:Y:S01]  /*1010*/  FFMA.FTZ R12, R13, R21, R12 ;  /* 0x000000150d0c7223 */ /* 0x000fe2000001000c */
[----:B------:R-:W-:Y:S01]  /*1020*/  FADD.FTZ R14, R15, R21 ;  /* 0x000000150f0e7221 */ /* 0x000fe20000010000 */
[----:B------:R-:W-:Y:S01]  /*1030*/  FFMA.FTZ R13, R16, R22, R17 ;  /* 0x00000016100d7223 */ /* 0x000fe20000010011 */
[----:B------:R-:W-:-:S07]  /*1040*/  FADD.FTZ R15, R10, R22 ;  /* 0x000000160a0f7221 */ /* 0x000fce0000010000 */
.L_x_35:
[----:B------:R-:W-:Y:S01]  /*1050*/  MOV R16, R11 ;  /* 0x0000000b00107202 */ /* 0x000fe20000000f00 */
[----:B------:R-:W0:Y:S01]  /*1060*/  SHFL.DOWN PT, R10, R20, 0x1, 0x1f ;  /* 0x08201f00140a7f89 */ /* 0x000e2200000e0000 */
[C---:B------:R-:W-:Y:S01]  /*1070*/  ISETP.GT.AND P1, PT, R4.reuse, 0x1e, PT ;  /* 0x0000001e0400780c */ /* 0x040fe20003f24270 */
[----:B------:R-:W1:Y:S01]  /*1080*/  S2UR UR8, SR_CgaCtaId ;  /* 0x00000000000879c3 */ /* 0x000e620000008800 */
[----:B------:R-:W-:Y:S01]  /*1090*/  UMOV UR7, 0x400 ;  /* 0x0000040000077882 */ /* 0x000fe20000000000 */
[----:B------:R-:W2:Y:S01]  /*10a0*/  SHFL.DOWN PT, R11, R16, 0x1, 0x1f ;  /* 0x08201f00100b7f89 */ /* 0x000ea200000e0000 */
[----:B------:R-:W-:Y:S01]  /*10b0*/  UIADD3 UR6, UPT, UPT, UR7, 0x80, URZ ;  /* 0x0000008007067890 */ /* 0x000fe2000fffe0ff */
[----:B------:R-:W-:Y:S01]  /*10c0*/  ISETP.GT.AND P4, PT, R4, 0xf, PT ;  /* 0x0000000f0400780c */ /* 0x000fe20003f84270 */
[----:B------:R-:W-:Y:S01]  /*10d0*/  BSSY.RECONVERGENT B0, `(.L_x_36) ;  /* 0x0000020000007945 */ /* 0x000fe20003800200 */
[C---:B------:R-:W-:Y:S02]  /*10e0*/  ISETP.NE.AND P3, PT, R37.reuse, RZ, PT ;  /* 0x000000ff2500720c */ /* 0x040fe40003f65270 */
[----:B------:R-:W-:-:S04]  /*10f0*/  ISETP.GT.U32.AND P5, PT, R37, 0x5, PT ;  /* 0x000000052500780c */ /* 0x000fc80003fa4070 */
[----:B0-----:R-:W-:Y:S01]  /*1100*/  @!P1 FADD.FTZ R20, R10, R20 ;  /* 0x000000140a149221 */ /* 0x001fe20000010000 */
[----:B-1----:R-:W-:Y:S01]  /*1110*/  ULEA UR6, UR8, UR6, 0x18 ;  /* 0x0000000608067291 */ /* 0x002fe2000f8ec0ff */
[----:B--2---:R-:W-:-:S03]  /*1120*/  @!P1 FADD.FTZ R16, R11, R16 ;  /* 0x000000100b109221 */ /* 0x004fc60000010000 */
[----:B------:R-:W0:Y:S01]  /*1130*/  SHFL.DOWN PT, R10, R20, 0x2, 0x1f ;  /* 0x08401f00140a7f89 */ /* 0x000e2200000e0000 */
[----:B------:R-:W-:Y:S02]  /*1140*/  ISETP.GT.AND P1, PT, R4, 0x1d, PT ;  /* 0x0000001d0400780c */ /* 0x000fe40003f24270 */
[----:B------:R-:W-:Y:S01]  /*1150*/  LEA R49, R37, UR6, 0x4 ;  /* 0x0000000625317c11 */ /* 0x000fe2000f8e20ff */
[----:B------:R-:W1:Y:S04]  /*1160*/  SHFL.DOWN PT, R11, R16, 0x2, 0x1f ;  /* 0x08401f00100b7f89 */ /* 0x000e6800000e0000 */
[----:B------:R-:W-:Y:S06]  /*1170*/  STS.128 [R49], R12 ;  /* 0x0000000c31007388 */ /* 0x000fec0000000c00 */
        /* <DEDUP_REMOVED lines=8> */
[----:B------:R-:W-:-:S03]  /*1200*/  ISETP.GT.AND P1, PT, R4, 0x17, PT ;  /* 0x000000170400780c */ /* 0x000fc60003f24270 */
[----:B------:R-:W1:Y:S01]  /*1210*/  SHFL.DOWN PT, R11, R16, 0x8, 0x1f ;  /* 0x09001f00100b7f89 */ /* 0x000e6200000e0000 */
[----:B0-----:R-:W-:Y:S01]  /*1220*/  FADD.FTZ R17, R20, R10 ;  /* 0x0000000a14117221 */ /* 0x001fe20000010000 */
[----:B-1----:R-:W-:-:S04]  /*1230*/  FADD.FTZ R19, R16, R11 ;  /* 0x0000000b10137221 */ /* 0x002fc80000010000 */
[----:B------:R-:W-:Y:S02]  /*1240*/  FSEL R10, R20, R17, P1 ;  /* 0x00000011140a7208 */ /* 0x000fe40000800000 */
[----:B------:R-:W-:-:S03]  /*1250*/  FSEL R11, R16, R19, P1 ;  /* 0x00000013100b7208 */ /* 0x000fc60000800000 */
[----:B------:R0:W1:Y:S04]  /*1260*/  SHFL.DOWN PT, R16, R10, 0x10, 0x1f ;  /* 0x0a001f000a107f89 */ /* 0x00006800000e0000 */
[----:B------:R0:W2:Y:S01]  /*1270*/  SHFL.DOWN PT, R18, R11, 0x10, 0x1f ;  /* 0x0a001f000b127f89 */ /* 0x0000a200000e0000 */
[----:B------:R-:W-:Y:S05]  /*1280*/  @P4 BRA `(.L_x_37) ;  /* 0x0000000000104947 */ /* 0x000fea0003800000 */
[----:B------:R-:W-:Y:S01]  /*1290*/  ISETP.NE.AND P1, PT, R4, RZ, PT ;  /* 0x000000ff0400720c */ /* 0x000fe20003f25270 */
[----:B01----:R-:W-:Y:S01]  /*12a0*/  FADD.FTZ R10, R17, R16 ;  /* 0x00000010110a7221 */ /* 0x003fe20000010000 */
[----:B--2---:R-:W-:-:S11]  /*12b0*/  FADD.FTZ R11, R19, R18 ;  /* 0x00000012130b7221 */ /* 0x004fd60000010000 */
[----:B------:R3:W-:Y:S02]  /*12c0*/  @!P1 STS.64 [R47+UR10+0x10], R10 ;  /* 0x0000100a2f009988 */ /* 0x0007e40008000a0a */
.L_x_37:
[----:B------:R-:W-:Y:S05]  /*12d0*/  BSYNC.RECONVERGENT B0 ;  /* 0x0000000000007941 */ /* 0x000fea0003800200 */
.L_x_36:
[----:B------:R-:W-:Y:S06]  /*12e0*/  BAR.SYNC.DEFER_BLOCKING 0x0 ;  /* 0x0000000000007b1d */ /* 0x000fec0000010000 */
[----:B------:R-:W-:Y:S04]  /*12f0*/  BSSY.RECONVERGENT B0, `(.L_x_38) ;  /* 0x000001f000007945 */ /* 0x000fe80003800200 */
[----:B------:R-:W-:Y:S05]  /*1300*/  @P3 BRA `(.L_x_39) ;  /* 0x0000000000743947 */ /* 0x000fea0003800000 */
[----:B------:R-:W-:-:S09]  /*1310*/  ULEA UR6, UR8, UR7, 0x18 ;  /* 0x0000000708067291 */ /* 0x000fd2000f8ec0ff */
[----:B------:R-:W4:Y:S04]  /*1320*/  LDS.64 R28, [UR6+0x18] ;  /* 0x00001806ff1c7984 */ /* 0x000f280008000a00 */
[----:B-12---:R-:W1:Y:S04]  /*1330*/  LDS.128 R16, [UR6+0x20] ;  /* 0x00002006ff107984 */ /* 0x006e680008000c00 */
[----:B------:R-:W2:Y:S04]  /*1340*/  LDS.128 R24, [UR6+0x30] ;  /* 0x00003006ff187984 */ /* 0x000ea80008000c00 */
[----:B------:R-:W5:Y:S01]  /*1350*/  LDS.128 R20, [UR6+0x40] ;  /* 0x00004006ff147984 */ /* 0x000f620008000c00 */
[----:B----4-:R-:W-:Y:S01]  /*1360*/  FADD.FTZ R33, R10, R28 ;  /* 0x0000001c0a217221 */ /* 0x010fe20000010000 */
[----:B0--3--:R-:W-:-:S02]  /*1370*/  FADD.FTZ R10, R11, R29 ;  /* 0x0000001d0b0a7221 */ /* 0x009fc40000010000 */
[----:B------:R-:W0:Y:S01]  /*1380*/  LDS.128 R28, [UR6+0x50] ;  /* 0x00005006ff1c7984 */ /* 0x000e220008000c00 */
[----:B-1----:R-:W-:Y:S01]  /*1390*/  FADD.FTZ R11, R33, R16 ;  /* 0x00000010210b7221 */ /* 0x002fe20000010000 */
[----:B------:R-:W-:Y:S02]  /*13a0*/  FADD.FTZ R10, R10, R17 ;  /* 0x000000110a0a7221 */ /* 0x000fe40000010000 */
[----:B------:R-:W1:Y:S01]  /*13b0*/  LDS.128 R32, [UR6+0x60] ;  /* 0x00006006ff207984 */ /* 0x000e620008000c00 */
[----:B------:R-:W-:Y:S01]  /*13c0*/  FADD.FTZ R11, R11, R18 ;  /* 0x000000120b0b7221 */ /* 0x000fe20000010000 */
[----:B------:R-:W-:-:S03]  /*13d0*/  FADD.FTZ R10, R10, R19 ;  /* 0x000000130a0a7221 */ /* 0x000fc60000010000 */
[----:B--2---:R-:W-:Y:S01]  /*13e0*/  FADD.FTZ R11, R11, R24 ;  /* 0x000000180b0b7221 */ /* 0x004fe20000010000 */
[----:B------:R-:W-:-:S03]  /*13f0*/  FADD.FTZ R10, R10, R25 ;  /* 0x000000190a0a7221 */ /* 0x000fc60000010000 */
[----:B------:R-:W-:Y:S01]  /*1400*/  FADD.FTZ R11, R11, R26 ;  /* 0x0000001a0b0b7221 */ /* 0x000fe20000010000 */
[----:B------:R-:W-:-:S03]  /*1410*/  FADD.FTZ R10, R10, R27 ;  /* 0x0000001b0a0a7221 */ /* 0x000fc60000010000 */
[----:B-----5:R-:W-:Y:S01]  /*1420*/  FADD.FTZ R11, R11, R20 ;  /* 0x000000140b0b7221 */ /* 0x020fe20000010000 */
[----:B------:R-:W-:-:S03]  /*1430*/  FADD.FTZ R10, R10, R21 ;  /* 0x000000150a0a7221 */ /* 0x000fc60000010000 */
[----:B------:R-:W-:Y:S01]  /*1440*/  FADD.FTZ R11, R11, R22 ;  /* 0x000000160b0b7221 */ /* 0x000fe20000010000 */
[----:B------:R-:W-:-:S03]  /*1450*/  FADD.FTZ R10, R10, R23 ;  /* 0x000000170a0a7221 */ /* 0x000fc60000010000 */
        /* <DEDUP_REMOVED lines=8> */
.L_x_39:
[----:B------:R-:W-:Y:S05]  /*14e0*/  BSYNC.RECONVERGENT B0 ;  /* 0x0000000000007941 */ /* 0x000fea0003800200 */
.L_x_38:
[----:B------:R-:W-:Y:S06]  /*14f0*/  BAR.SYNC.DEFER_BLOCKING 0x0 ;  /* 0x0000000000007b1d */ /* 0x000fec0000010000 */
[----:B------:R-:W-:Y:S04]  /*1500*/  BSSY.RECONVERGENT B0, `(.L_x_40) ;  /* 0x000013d000007945 */ /* 0x000fe80003800200 */
[----:B------:R-:W-:Y:S05]  /*1510*/  @P5 BRA `(.L_x_41) ;  /* 0x0000001000ec5947 */ /* 0x000fea0003800000 */
[----:B-12---:R-:W1:Y:S04]  /*1520*/  LDS.128 R16, [R49+0x60] ;  /* 0x0000600031107984 */ /* 0x006e680000000c00 */
[----:B------:R-:W2:Y:S04]  /*1530*/  LDS.128 R20, [R49+0xc0] ;  /* 0x0000c00031147984 */ /* 0x000ea80000000c00 */
[----:B------:R-:W4:Y:S04]  /*1540*/  LDS.128 R24, [R49+0x120] ;  /* 0x0001200031187984 */ /* 0x000f280000000c00 */
[----:B------:R-:W5:Y:S04]  /*1550*/  LDS.128 R28, [R49+0x180] ;  /* 0x00018000311c7984 */ /* 0x000f680000000c00 */
[----:B------:R-:W0:Y:S01]  /*1560*/  LDS.128 R32, [R49+0x1e0] ;  /* 0x0001e00031207984 */ /* 0x000e220000000c00 */
[----:B-1----:R-:W-:Y:S01]  /*1570*/  FADD.FTZ R16, R12, R16 ;  /* 0x000000100c107221 */ /* 0x002fe20000010000 */
[----:B------:R-:W-:Y:S01]  /*1580*/  FADD.FTZ R12, R13, R17 ;  /* 0x000000110d0c7221 */ /* 0x000fe20000010000 */
[----:B------:R-:W-:Y:S01]  /*1590*/  FADD.FTZ R13, R14, R18 ;  /* 0x000000120e0d7221 */ /* 0x000fe20000010000 */
[----:B------:R-:W-:Y:S01]  /*15a0*/  FADD.FTZ R14, R15, R19 ;  /* 0x000000130f0e7221 */ /* 0x000fe20000010000 */
[----:B--2---:R-:W-:Y:S01]  /*15b0*/  FADD.FTZ R15, R16, R20 ;  /* 0x00000014100f7221 */ /* 0x004fe20000010000 */
[----:B------:R-:W-:Y:S01]  /*15c0*/  FADD.FTZ R12, R12, R21 ;  /* 0x000000150c0c7221 */ /* 0x000fe20000010000 */
[----:B------:R-:W1:Y:S01]  /*15d0*/  LDS.128 R16, [R49+0x240] ;  /* 0x0002400031107984 */ /* 0x000e620000000c00 */
[----:B------:R-:W-:Y:S01]  /*15e0*/  FADD.FTZ R13, R13, R22 ;  /* 0x000000160d0d7221 */ /* 0x000fe20000010000 */
[----:B------:R-:W-:Y:S01]  /*15f0*/  FADD.FTZ R20, R14, R23 ;  /* 0x000000170e147221 */ /* 0x000fe20000010000 */
[----:B----4-:R-:W-:Y:S01]  /*1600*/  FADD.FTZ R21, R15, R24 ;  /* 0x000000180f157221 */ /* 0x010fe20000010000 */
[----:B------:R-:W-:Y:S01]  /*1610*/  FADD.FTZ R22, R12, R25 ;  /* 0x000000190c167221 */ /* 0x000fe20000010000 */
[----:B------:R-:W-:Y:S01]  /*1620*/  FADD.FTZ R25, R13, R26 ;  /* 0x0000001a0d197221 */ /* 0x000fe20000010000 */
[----:B------:R-:W-:Y:S01]  /*1630*/  FADD.FTZ R24, R20, R27 ;  /* 0x0000001b14187221 */ /* 0x000fe20000010000 */
[----:B------:R-:W2:Y:S01]  /*1640*/  LDS.128 R12, [R49+0x2a0] ;  /* 0x0002a000310c7984 */ /* 0x000ea20000000c00 */
[----:B-----5:R-:W-:Y:S01]  /*1650*/  FADD.FTZ R27, R21, R28 ;  /* 0x0000001c151b7221 */ /* 0x020fe20000010000 */
[----:B------:R-:W-:Y:S01]  /*1660*/  FADD.FTZ R26, R22, R29 ;  /* 0x0000001d161a7221 */ /* 0x000fe20000010000 */
[----:B------:R-:W-:Y:S01]  /*1670*/  FADD.FTZ R29, R25, R30 ;  /* 0x0000001e191d7221 */ /* 0x000fe20000010000 */
[----:B------:R-:W4:Y:S01]  /*1680*/  LDS.128 R20, [R49+0x300] ;  /* 0x0003000031147984 */ /* 0x000f220000000c00 */
[----:B------:R-:W-:Y:S01]  /*1690*/  FADD.FTZ R28, R24, R31 ;  /* 0x0000001f181c7221 */ /* 0x000fe20000010000 */
[----:B0-----:R-:W-:Y:S01]  /*16a0*/  FADD.FTZ R31, R27, R32 ;  /* 0x000000201b1f7221 */ /* 0x001fe20000010000 */
[----:B------:R-:W-:Y:S01]  /*16b0*/  FADD.FTZ R30, R26, R33 ;  /* 0x000000211a1e7221 */ /* 0x000fe20000010000 */
[----:B------:R-:W-:Y:S01]  /*16c0*/  FADD.FTZ R29, R29, R34 ;  /* 0x000000221d1d7221 */ /* 0x000fe20000010000 */
[----:B------:R-:W0:Y:S01]  /*16d0*/  LDS.128 R24, [R49+0x360] ;  /* 0x0003600031187984 */ /* 0x000e220000000c00 */
[----:B------:R-:W-:Y:S01]  /*16e0*/  FADD.FTZ R28, R28, R35 ;  /* 0x000000231c1c7221 */ /* 0x000fe20000010000 */
[----:B-1----:R-:W-:Y:S01]  /*16f0*/  FADD.FTZ R31, R31, R16 ;  /* 0x000000101f1f7221 */ /* 0x002fe20000010000 */
[----:B------:R-:W-:Y:S01]  /*1700*/  FADD.FTZ R30, R30, R17 ;  /* 0x000000111e1e7221 */ /* 0x000fe20000010000 */
[----:B------:R-:W-:Y:S01]  /*1710*/  FADD.FTZ R29, R29, R18 ;  /* 0x000000121d1d7221 */ /* 0x000fe20000010000 */
[----:B------:R-:W-:-:S02]  /*1720*/  FADD.FTZ R32, R28, R19 ;  /* 0x000000131c207221 */ /* 0x000fc40000010000 */
[----:B------:R-:W1:Y:S01]  /*1730*/  LDS.128 R16, [R49+0x3c0] ;  /* 0x0003c00031107984 */ /* 0x000e620000000c00 */
[----:B--2---:R-:W-:Y:S01]  /*1740*/  FADD.FTZ R35, R31, R12 ;  /* 0x0000000c1f237221 */ /* 0x004fe20000010000 */
[----:B------:R-:W-:Y:S01]  /*1750*/  FADD.FTZ R28, R30, R13 ;  /* 0x0000000d1e1c7221 */ /* 0x000fe20000010000 */
[----:B------:R-:W-:Y:S01]  /*1760*/  FADD.FTZ R33, R29, R14 ;  /* 0x0000000e1d217221 */ /* 0x000fe20000010000 */
[----:B------:R-:W-:Y:S01]  /*1770*/  FADD.FTZ R32, R32, R15 ;  /* 0x0000000f20207221 */ /* 0x000fe20000010000 */
[----:B----4-:R-:W-:Y:S01]  /*1780*/  FADD.FTZ R35, R35, R20 ;  /* 0x0000001423237221 */ /* 0x010fe20000010000 */
[----:B------:R-:W2:Y:S01]  /*1790*/  LDS.128 R12, [R49+0x420] ;  /* 0x00042000310c7984 */ /* 0x000ea20000000c00 */
[----:B------:R-:W-:Y:S01]  /*17a0*/  FADD.FTZ R20, R28, R21 ;  /* 0x000000151c147221 */ /* 0x000fe20000010000 */
[----:B------:R-:W-:Y:S01]  /*17b0*/  FADD.FTZ R33, R33, R22 ;  /* 0x0000001621217221 */ /* 0x000fe20000010000 */
[----:B------:R-:W-:Y:S01]  /*17c0*/  FADD.FTZ R32, R32, R23 ;  /* 0x0000001720207221 */ /* 0x000fe20000010000 */
[----:B------:R-:W4:Y:S01]  /*17d0*/  LDS.128 R28, [R49+0x480] ;  /* 0x00048000311c7984 */ /* 0x000f220000000c00 */
        /* <DEDUP_REMOVED lines=13> */
[----:B------:R-:W2:Y:S01]  /*18b0*/  LDS.128 R24, [R49+0x5a0] ;  /* 0x0005a00031187984 */ /* 0x000ea20000000c00 */
[----:B----4-:R-:W-:Y:S01]  /*18c0*/  FADD.FTZ R35, R35, R28 ;  /* 0x0000001c23237221 */ /* 0x010fe20000010000 */
[----:B------:R-:W-:Y:S01]  /*18d0*/  FADD.FTZ R32, R32, R15 ;  /* 0x0000000f20207221 */ /* 0x000fe20000010000 */
[----:B------:R-:W-:Y:S01]  /*18e0*/  FADD.FTZ R28, R12, R29 ;  /* 0x0000001d0c1c7221 */ /* 0x000fe20000010000 */
[----:B------:R-:W-:Y:S01]  /*18f0*/  FADD.FTZ R33, R33, R30 ;  /* 0x0000001e21217221 */ /* 0x000fe20000010000 */
[----:B------:R-:W4:Y:S01]  /*1900*/  LDS.128 R12, [R49+0x600] ;  /* 0x00060000310c7984 */ /* 0x000f220000000c00 */
[----:B0-----:R-:W-:Y:S01]  /*1910*/  FADD.FTZ R35, R35, R20 ;  /* 0x0000001423237221 */ /* 0x001fe20000010000 */
[----:B------:R-:W-:Y:S01]  /*1920*/  FADD.FTZ R32, R32, R31 ;  /* 0x0000001f20207221 */ /* 0x000fe20000010000 */
        /* <DEDUP_REMOVED lines=14> */
[----:B------:R-:W-:Y:S01]  /*1a10*/  FADD.FTZ R25, R35, R12 ;  /* 0x0000000c23197221 */ /* 0x000fe20000010000 */
[----:B------:R-:W2:Y:S01]  /*1a20*/  LDS.128 R20, [R49+0x720] ;  /* 0x0007200031147984 */ /* 0x000ea20000000c00 */
[----:B------:R-:W-:Y:S01]  /*1a30*/  FADD.FTZ R33, R33, R14 ;  /* 0x0000000e21217221 */ /* 0x000fe20000010000 */
[----:B------:R-:W-:Y:S01]  /*1a40*/  FADD.FTZ R32, R32, R15 ;  /* 0x0000000f20207221 */ /* 0x000fe20000010000 */
[----:B0-----:R-:W-:Y:S01]  /*1a50*/  FADD.FTZ R35, R25, R28 ;  /* 0x0000001c19237221 */ /* 0x001fe20000010000 */
[----:B------:R-:W0:Y:S01]  /*1a60*/  LDS.128 R12, [R49+0x780] ;  /* 0x00078000310c7984 */ /* 0x000e220000000c00 */
[----:B------:R-:W-:Y:S01]  /*1a70*/  FADD.FTZ R28, R24, R29 ;  /* 0x0000001d181c7221 */ /* 0x000fe20000010000 */
[----:B------:R-:W-:Y:S01]  /*1a80*/  FADD.FTZ R33, R33, R30 ;  /* 0x0000001e21217221 */ /* 0x000fe20000010000 */
[----:B------:R-:W-:Y:S01]  /*1a90*/  FADD.FTZ R32, R32, R31 ;  /* 0x0000001f20207221 */ /* 0x000fe20000010000 */
[----:B------:R-:W4:Y:S01]  /*1aa0*/  LDS.128 R24, [R49+0x7e0] ;  /* 0x0007e00031187984 */ /* 0x000f220000000c00 */
        /* <DEDUP_REMOVED lines=9> */
[----:B0-----:R-:W-:Y:S01]  /*1b40*/  FADD.FTZ R35, R35, R12 ;  /* 0x0000000c23237221 */ /* 0x001fe20000010000 */
[----:B------:R-:W0:Y:S01]  /*1b50*/  LDS.128 R20, [R49+0x8a0] ;  /* 0x0008a00031147984 */ /* 0x000e220000000c00 */
        /* <DEDUP_REMOVED lines=48> */
[----:B------:R-:W-:Y:S01]  /*1e60*/  FADD.FTZ R32, R32, R27 ;  /* 0x0000001b20207221 */ /* 0x000fe20000010000 */
[----:B-1----:R-:W-:Y:S01]  /*1e70*/  FADD.FTZ R35, R35, R16 ;  /* 0x0000001023237221 */ /* 0x002fe20000010000 */
[----:B------:R-:W-:Y:S01]  /*1e80*/  FADD.FTZ R16, R24, R17 ;  /* 0x0000001118107221 */ /* 0x000fe20000010000 */
[----:B------:R-:W-:Y:S01]  /*1e90*/  FADD.FTZ R33, R33, R18 ;  /* 0x0000001221217221 */ /* 0x000fe20000010000 */
[----:B------:R-:W1:Y:S01]  /*1ea0*/  LDS.128 R24, [R49+0xcc0] ;  /* 0x000cc00031187984 */ /* 0x000e620000000c00 */
[----:B------:R-:W-:Y:S01]  /*1eb0*/  FADD.FTZ R32, R32, R19 ;  /* 0x0000001320207221 */ /* 0x000fe20000010000 */
[----:B0-----:R-:W-:Y:S01]  /*1ec0*/  FADD.FTZ R35, R35, R20 ;  /* 0x0000001423237221 */ /* 0x001fe20000010000 */
[----:B------:R-:W-:Y:S01]  /*1ed0*/  FADD.FTZ R20, R16, R21 ;  /* 0x0000001510147221 */ /* 0x000fe20000010000 */
[----:B------:R-:W-:Y:S01]  /*1ee0*/  FADD.FTZ R33, R33, R22 ;  /* 0x0000001621217221 */ /* 0x000fe20000010000 */
[----:B------:R-:W0:Y:S01]  /*1ef0*/  LDS.128 R16, [R49+0xd20] ;  /* 0x000d200031107984 */ /* 0x000e220000000c00 */
[----:B--2---:R-:W-:Y:S01]  /*1f00*/  FADD.FTZ R35, R35, R28 ;  /* 0x0000001c23237221 */ /* 0x004fe20000010000 */
[----:B------:R-:W-:Y:S01]  /*1f10*/  FADD.FTZ R32, R32, R23 ;  /* 0x0000001720207221 */ /* 0x000fe20000010000 */
        /* <DEDUP_REMOVED lines=17> */
[----:B------:R-:W-:-:S02]  /*2030*/  FADD.FTZ R32, R32, R19 ;  /* 0x0000001320207221 */ /* 0x000fc40000010000 */
        /* <DEDUP_REMOVED lines=20> */
[----:B------:R-:W-:Y:S01]  /*2180*/  FADD.FTZ R32, R32, R19 ;  /* 0x0000001320207221 */ /* 0x000fe20000010000 */
        /* <DEDUP_REMOVED lines=48> */
[----:B------:R-:W-:-:S02]  /*2490*/  FADD.FTZ R32, R32, R15 ;  /* 0x0000000f20207221 */ /* 0x000fc40000010000 */
        /* <DEDUP_REMOVED lines=37> */
[----:B------:R-:W-:Y:S01]  /*26f0*/  FADD.FTZ R34, R32, R15 ;  /* 0x0000000f20227221 */ /* 0x000fe20000010000 */
[----:B------:R-:W2:Y:S01]  /*2700*/  LDS.128 R16, [R49+0x1680] ;  /* 0x0016800031107984 */ /* 0x000ea20000000c00 */
[----:B------:R-:W-:-:S03]  /*2710*/  FADD.FTZ R33, R33, R14 ;  /* 0x0000000e21217221 */ /* 0x000fc60000010000 */
[----:B------:R-:W-:Y:S01]  /*2720*/  LDS.128 R20, [R49+0x1740] ;  /* 0x0017400031147984 */ /* 0x000fe20000000c00 */
[----:B-1----:R-:W-:Y:S01]  /*2730*/  FADD.FTZ R32, R12, R25 ;  /* 0x000000190c207221 */ /* 0x002fe20000010000 */
[----:B------:R-:W-:Y:S02]  /*2740*/  FADD.FTZ R35, R35, R24 ;  /* 0x0000001823237221 */ /* 0x000fe40000010000 */
[----:B------:R-:W1:Y:S01]  /*2750*/  LDS.128 R12, [R49+0x16e0] ;  /* 0x0016e000310c7984 */ /* 0x000e620000000c00 */
[----:B------:R-:W-:Y:S01]  /*2760*/  FADD.FTZ R33, R33, R26 ;  /* 0x0000001a21217221 */ /* 0x000fe20000010000 */
[----:B------:R-:W-:Y:S02]  /*2770*/  FADD.FTZ R34, R34, R27 ;  /* 0x0000001b22227221 */ /* 0x000fe40000010000 */
[----:B------:R-:W4:Y:S01]  /*2780*/  LDS.128 R24, [R49+0x17a0] ;  /* 0x0017a00031187984 */ /* 0x000f220000000c00 */
[----:B0-----:R-:W-:Y:S01]  /*2790*/  FADD.FTZ R35, R35, R28 ;  /* 0x0000001c23237221 */ /* 0x001fe20000010000 */
[----:B------:R-:W-:Y:S01]  /*27a0*/  FADD.FTZ R32, R32, R29 ;  /* 0x0000001d20207221 */ /* 0x000fe20000010000 */
[----:B------:R-:W-:Y:S01]  /*27b0*/  FADD.FTZ R33, R33, R30 ;  /* 0x0000001e21217221 */ /* 0x000fe20000010000 */
[----:B------:R-:W-:Y:S01]  /*27c0*/  FADD.FTZ R34, R34, R31 ;  /* 0x0000001f22227221 */ /* 0x000fe20000010000 */
[----:B--2---:R-:W-:Y:S01]  /*27d0*/  FADD.FTZ R35, R16, R35 ;  /* 0x0000002310237221 */ /* 0x004fe20000010000 */
[----:B------:R-:W-:Y:S01]  /*27e0*/  FADD.FTZ R16, R17, R32 ;  /* 0x0000002011107221 */ /* 0x000fe20000010000 */
[----:B------:R-:W-:Y:S01]  /*27f0*/  FADD.FTZ R17, R18, R33 ;  /* 0x0000002112117221 */ /* 0x000fe20000010000 */
[----:B------:R-:W-:Y:S01]  /*2800*/  FADD.FTZ R18, R19, R34 ;  /* 0x0000002213127221 */ /* 0x000fe20000010000 */
[----:B-1----:R-:W-:Y:S01]  /*2810*/  FADD.FTZ R35, R35, R12 ;  /* 0x0000000c23237221 */ /* 0x002fe20000010000 */
[----:B------:R-:W-:Y:S01]  /*2820*/  FADD.FTZ R16, R16, R13 ;  /* 0x0000000d10107221 */ /* 0x000fe20000010000 */
[----:B------:R-:W-:Y:S01]  /*2830*/  FADD.FTZ R17, R17, R14 ;  /* 0x0000000e11117221 */ /* 0x000fe20000010000 */
[----:B------:R-:W-:Y:S01]  /*2840*/  FADD.FTZ R18, R18, R15 ;  /* 0x0000000f12127221 */ /* 0x000fe20000010000 */
[----:B------:R-:W-:Y:S01]  /*2850*/  FADD.FTZ R35, R35, R20 ;  /* 0x0000001423237221 */ /* 0x000fe20000010000 */
[----:B------:R-:W-:Y:S01]  /*2860*/  FADD.FTZ R16, R16, R21 ;  /* 0x0000001510107221 */ /* 0x000fe20000010000 */
[----:B------:R-:W-:Y:S01]  /*2870*/  FADD.FTZ R17, R17, R22 ;  /* 0x0000001611117221 */ /* 0x000fe20000010000 */
[----:B------:R-:W-:Y:S01]  /*2880*/  FADD.FTZ R18, R18, R23 ;  /* 0x0000001712127221 */ /* 0x000fe20000010000 */
[----:B----4-:R-:W-:Y:S01]  /*2890*/  FADD.FTZ R12, R35, R24 ;  /* 0x00000018230c7221 */ /* 0x010fe20000010000 */
[----:B------:R-:W-:Y:S01]  /*28a0*/  FADD.FTZ R13, R16, R25 ;  /* 0x00000019100d7221 */ /* 0x000fe20000010000 */
[----:B------:R-:W-:Y:S01]  /*28b0*/  FADD.FTZ R14, R17, R26 ;  /* 0x0000001a110e7221 */ /* 0x000fe20000010000 */
[----:B------:R-:W-:-:S07]  /*28c0*/  FADD.FTZ R15, R18, R27 ;  /* 0x0000001b120f7221 */ /* 0x000fce0000010000 */
.L_x_41:
[----:B------:R-:W-:Y:S05]  /*28d0*/  BSYNC.RECONVERGENT B0 ;  /* 0x0000000000007941 */ /* 0x000fea0003800200 */
.L_x_40:
[----:B------:R-:W-:Y:S04]  /*28e0*/  BSSY.RECONVERGENT B0, `(.L_x_42) ;  /* 0x000001d000007945 */ /* 0x000fe80003800200 */
[----:B------:R-:W-:Y:S05]  /*28f0*/  @P5 BRA `(.L_x_43) ;  /* 0x00000000006c5947 */ /* 0x000fea0003800000 */
[----:B-1----:R-:W1:Y:S01]  /*2900*/  LDC.64 R16, c[0x0][0x3f8] ;  /* 0x0000fe00ff107b82 */ /* 0x002e620000000a00 */
[----:B------:R-:W-:-:S07]  /*2910*/  IMAD R23, R2, 0x6, R37 ;  /* 0x0000000602177824 */ /* 0x000fce00078e0225 */
[----:B--2---:R-:W2:Y:S01]  /*2920*/  LDC.64 R18, c[0x0][0x3d8] ;  /* 0x0000f600ff127b82 */ /* 0x004ea20000000a00 */
[----:B-1----:R-:W-:Y:S01]  /*2930*/  IMAD.WIDE.U32 R20, R16, 0x3, RZ ;  /* 0x0000000310147825 */ /* 0x002fe200078e00ff */
[C---:B------:R-:W-:Y:S02]  /*2940*/  LEA R25, R17.reuse, R17, 0x1 ;  /* 0x0000001111197211 */ /* 0x040fe400078e08ff */
[----:B------:R-:W-:Y:S02]  /*2950*/  LEA.HI R27, P1, R17, R16, RZ, 0x1 ;  /* 0x00000010111b7211 */ /* 0x000fe400078308ff */
[----:B------:R-:W-:Y:S02]  /*2960*/  IADD3 R25, PT, PT, R21, R25, RZ ;  /* 0x0000001915197210 */ /* 0x000fe40007ffe0ff */
[----:B------:R-:W-:Y:S01]  /*2970*/  IADD3.X R22, PT, PT, RZ, R17, RZ, P1, !PT ;  /* 0x00000011ff167210 */ /* 0x000fe20000ffe4ff */
[----:B--2---:R-:W-:Y:S01]  /*2980*/  IMAD.WIDE R18, R23, 0x4, R18 ;  /* 0x0000000417127825 */ /* 0x004fe200078e0212 */
[----:B------:R-:W-:-:S02]  /*2990*/  LEA.HI R2, P1, R25, R20, RZ, 0x1 ;  /* 0x0000001419027211 */ /* 0x000fc400078308ff */
[----:B------:R-:W-:Y:S02]  /*29a0*/  SHF.L.U32 R21, R27, 0x1, RZ ;  /* 0x000000011b157819 */ /* 0x000fe400000006ff */
[----:B------:R-:W-:Y:S01]  /*29b0*/  SHF.L.U32 R23, R2, 0x1, RZ ;  /* 0x0000000102177819 */ /* 0x000fe200000006ff */
[----:B------:R4:W-:Y:S01]  /*29c0*/  REDG.E.ADD.F32.FTZ.RN.STRONG.GPU desc[UR14][R18.64], R12 ;  /* 0x0000000c120079a6 */ /* 0x0009e2000c12f30e */
[----:B------:R-:W-:Y:S02]  /*29d0*/  LOP3.LUT R21, R21, 0xfffffffc, RZ, 0xc0, !PT ;  /* 0xfffffffc15157812 */ /* 0x000fe400078ec0ff */
[----:B------:R-:W-:Y:S02]  /*29e0*/  LEA R20, P4, R16, R18, 0x2 ;  /* 0x0000001210147211 */ /* 0x000fe400078810ff */
[----:B------:R-:W-:Y:S02]  /*29f0*/  IADD3.X R25, PT, PT, RZ, R25, RZ, P1, !PT ;  /* 0x00000019ff197210 */ /* 0x000fe40000ffe4ff */
[----:B------:R-:W-:-:S02]  /*2a00*/  LOP3.LUT R23, R23, 0xfffffffc, RZ, 0xc0, !PT ;  /* 0xfffffffc17177812 */ /* 0x000fc400078ec0ff */
[----:B------:R-:W-:Y:S02]  /*2a10*/  SHF.L.U64.HI R27, R27, 0x1, R22 ;  /* 0x000000011b1b7819 */ /* 0x000fe40000010216 */
[----:B------:R-:W-:Y:S02]  /*2a20*/  IADD3 R22, P1, PT, R18, R21, RZ ;  /* 0x0000001512167210 */ /* 0x000fe40007f3e0ff */
[----:B------:R-:W-:Y:S02]  /*2a30*/  LEA.HI.X R21, R16, R19, R17, 0x2, P4 ;  /* 0x0000001310157211 */ /* 0x000fe400020f1411 */
[----:B------:R-:W-:Y:S02]  /*2a40*/  SHF.L.U64.HI R17, R2, 0x1, R25 ;  /* 0x0000000102117819 */ /* 0x000fe40000010219 */
[----:B------:R-:W-:Y:S02]  /*2a50*/  IADD3 R16, P4, PT, R18, R23, RZ ;  /* 0x0000001712107210 */ /* 0x000fe40007f9e0ff */
[----:B------:R-:W-:-:S02]  /*2a60*/  IADD3.X R23, PT, PT, R19, R27, RZ, P1, !PT ;  /* 0x0000001b13177210 */ /* 0x000fc40000ffe4ff */
[----:B------:R-:W-:-:S03]  /*2a70*/  IADD3.X R17, PT, PT, R19, R17, RZ, P4, !PT ;  /* 0x0000001113117210 */ /* 0x000fc600027fe4ff */
[----:B------:R4:W-:Y:S04]  /*2a80*/  REDG.E.ADD.F32.FTZ.RN.STRONG.GPU desc[UR14][R22.64], R13 ;  /* 0x0000000d160079a6 */ /* 0x0009e8000c12f30e */
[----:B------:R4:W-:Y:S04]  /*2a90*/  REDG.E.ADD.F32.FTZ.RN.STRONG.GPU desc[UR14][R20.64], R14 ;  /* 0x0000000e140079a6 */ /* 0x0009e8000c12f30e */
[----:B------:R4:W-:Y:S02]  /*2aa0*/  REDG.E.ADD.F32.FTZ.RN.STRONG.GPU desc[UR14][R16.64], R15 ;  /* 0x0000000f100079a6 */ /* 0x0009e4000c12f30e */
.L_x_43:
[----:B------:R-:W-:Y:S05]  /*2ab0*/  BSYNC.RECONVERGENT B0 ;  /* 0x0000000000007941 */ /* 0x000fea0003800200 */
.L_x_42:
[----:B------:R-:W-:-:S09]  /*2ac0*/  UISETP.GE.U32.AND UP0, UPT, UR21, 0x2, UPT ;  /* 0x000000021500788c */ /* 0x000fd2000bf06070 */
[----:B------:R-:W-:Y:S05]  /*2ad0*/  BRA.U !UP0, `(.L_x_44) ;  /* 0x0000000908e87547 */ /* 0x000fea000b800000 */
[----:B------:R-:W5:Y:S01]  /*2ae0*/  LDCU.64 UR6, c[0x0][0x3d0] ;  /* 0x00007a00ff0677ac */ /* 0x000f620008000a00 */
[----:B------:R-:W-:Y:S01]  /*2af0*/  MOV R2, UR21 ;  /* 0x0000001500027c02 */ /* 0x000fe20008000f00 */
[----:B------:R-:W-:-:S03]  /*2b00*/  ULOP3.LUT UR8, UR4, 0x1, URZ, 0xc0, !UPT ;  /* 0x0000000104087892 */ /* 0x000fc6000f8ec0ff */
[----:B------:R-:W-:Y:S01]  /*2b10*/  ISETP.GE.U32.AND P4, PT, R2, 0x8, PT ;  /* 0x000000080200780c */ /* 0x000fe20003f86070 */
[----:B------:R-:W-:-:S04]  /*2b20*/  UIMAD UR13, UR8, UR20, URZ ;  /* 0x00000014080d72a4 */ /* 0x000fc8000f8e02ff */
[----:B------:R-:W-:-:S04]  /*2b30*/  UIMAD UR8, UR13, UR21, URZ ;  /* 0x000000150d0872a4 */ /* 0x000fc8000f8e02ff */
[----:B------:R-:W-:-:S04]  /*2b40*/  USHF.L.U32 UR8, UR8, 0x1, URZ ;  /* 0x0000000108087899 */ /* 0x000fc800080006ff */
[----:B-----5:R-:W-:Y:S01]  /*2b50*/  UIMAD.WIDE UR8, UR8, 0x4, UR6 ;  /* 0x00000004080878a5 */ /* 0x020fe2000f8e0206 */
[----:B------:R-:W-:Y:S11]  /*2b60*/  @P3 BRA `(.L_x_45) ;  /* 0x0000000000603947 */ /* 0x000ff60003800000 */
[----:B----4-:R-:W4:Y:S01]  /*2b70*/  LDC.64 R12, c[0x0][0x3c8] ;  /* 0x0000f200ff0c7b82 */ /* 0x010f220000000a00 */
[----:B------:R-:W-:Y:S01]  /*2b80*/  MOV R2, UR4 ;  /* 0x0000000400027c02 */ /* 0x000fe20008000f00 */
[----:B------:R-:W-:Y:S02]  /*2b90*/  UIADD3 UR18, UPT, UPT, UR13, UR12, URZ ;  /* 0x0000000c0d127290 */ /* 0x000fe4000fffe0ff */
[----:B------:R-:W-:Y:S01]  /*2ba0*/  UIMAD UR6, UR19, UR20, UR12 ;  /* 0x00000014130672a4 */ /* 0x000fe2000f8e020c */
[----:B------:R-:W-:-:S03]  /*2bb0*/  LOP3.LUT P1, R2, R2, 0x2, RZ, 0xc0, !PT ;  /* 0x0000000202027812 */ /* 0x000fc6000782c0ff */
[----:B------:R-:W-:Y:S01]  /*2bc0*/  UIMAD.WIDE.U32 UR6, UR6, 0x8, UR8 ;  /* 0x00000008060678a5 */ /* 0x000fe2000f8e0008 */
[----:B------:R-:W-:Y:S02]  /*2bd0*/  SEL R19, RZ, UR21, P1 ;  /* 0x00000015ff137c07 */ /* 0x000fe40008800000 */
[----:B------:R-:W-:Y:S02]  /*2be0*/  MOV R15, UR18 ;  /* 0x00000012000f7c02 */ /* 0x000fe40008000f00 */
[----:B------:R-:W-:Y:S02]  /*2bf0*/  ISETP.NE.AND P1, PT, R19, -0x1, PT ;  /* 0xffffffff1300780c */ /* 0x000fe40003f25270 */
[----:B------:R-:W-:Y:S02]  /*2c00*/  MOV R14, UR6 ;  /* 0x00000006000e7c02 */ /* 0x000fe40008000f00 */
[----:B------:R-:W-:Y:S01]  /*2c10*/  IADD3 R17, PT, PT, -R2, 0x1, RZ ;  /* 0x0000000102117810 */ /* 0x000fe20007ffe1ff */
[----:B----4-:R-:W-:Y:S01]  /*2c20*/  IMAD.WIDE.U32 R12, R15, 0x4, R12 ;  /* 0x000000040f0c7825 */ /* 0x010fe200078e000c */
[----:B------:R-:W-:-:S05]  /*2c30*/  MOV R15, UR7 ;  /* 0x00000007000f7c02 */ /* 0x000fca0008000f00 */
[----:B------:R4:W-:Y:S01]  /*2c40*/  STG.E.64 desc[UR14][R14.64], R10 ;  /* 0x0000000a0e007986 */ /* 0x0009e2000c101b0e */
[----:B------:R-:W-:Y:S06]  /*2c50*/  MEMBAR.ALL.GPU ;  /* 0x0000000000007992 */ /* 0x000fec000000a000 */
[----:B------:R-:W-:-:S00]  /*2c60*/  ERRBAR ;  /* 0x00000000000079ab */ /* 0x000fc00000000000 */
[----:B------:R-:W-:Y:S06]  /*2c70*/  CGAERRBAR ;  /* 0x00000000000075ab */ /* 0x000fec0000000000 */
[----:B------:R4:W-:Y:S01]  /*2c80*/  REDG.E.ADD.S32.STRONG.GPU desc[UR14][R12.64], R17 ;  /* 0x000000110c00798e */ /* 0x0009e2000c12e30e */
[----:B------:R-:W-:Y:S05]  /*2c90*/  @!P1 BRA `(.L_x_45) ;  /* 0x0000000000149947 */ /* 0x000fea0003800000 */
.L_x_46:
[----:B------:R-:W5:Y:S04]  /*2ca0*/  LDG.E.STRONG.GPU R2, desc[UR14][R12.64] ;  /* 0x0000000e0c027981 */ /* 0x000f68000c1ef900 */
[----:B-----5:R-:W-:Y:S01]  /*2cb0*/  CCTL.IVALL ;  /* 0x00000000ff00798f */ /* 0x020fe20002000000 */
[----:B------:R-:W-:Y:S05]  /*2cc0*/  YIELD ;  /* 0x0000000000007946 */ /* 0x000fea0003800000 */
[----:B------:R-:W-:-:S13]  /*2cd0*/  ISETP.NE.AND P1, PT, R2, R19, PT ;  /* 0x000000130200720c */ /* 0x000fda0003f25270 */
[----:B------:R-:W-:Y:S05]  /*2ce0*/  @P1 BRA `(.L_x_46) ;  /* 0xfffffffc00ec1947 */ /* 0x000fea000383ffff */
.L_x_45:
[----:B------:R-:W-:Y:S05]  /*2cf0*/  WARPSYNC.ALL ;  /* 0x0000000000007948 */ /* 0x000fea0003800000 */
[----:B------:R-:W-:Y:S01]  /*2d00*/  BAR.SYNC.DEFER_BLOCKING 0x0 ;  /* 0x0000000000007b1d */ /* 0x000fe20000010000 */
[----:B------:R-:W-:-:S05]  /*2d10*/  HFMA2 R2, -RZ, RZ, 0, 0 ;  /* 0x00000000ff027431 */ /* 0x000fca00000001ff */
[----:B------:R-:W-:Y:S05]  /*2d20*/  @!P4 BRA `(.L_x_47) ;  /* 0x000000040024c947 */ /* 0x000fea0003800000 */
[----:B------:R-:W-:Y:S01]  /*2d30*/  MOV R2, RZ ;  /* 0x000000ff00027202 */ /* 0x000fe20000000f00 */
[----:B------:R-:W-:-:S12]  /*2d40*/  ULOP3.LUT UR6, UR21, 0x7ffffff8, URZ, 0xc0, !UPT ;  /* 0x7ffffff815067892 */ /* 0x000fd8000f8ec0ff */
.L_x_48:
[C---:B----4-:R-:W-:Y:S02]  /*2d50*/  IADD3 R14, PT, PT, R2.reuse, 0x1, RZ ;  /* 0x00000001020e7810 */ /* 0x050fe40007ffe0ff */
[C---:B------:R-:W-:Y:S02]  /*2d60*/  ISETP.EQ.OR P4, PT, R2.reuse, UR19, P3 ;  /* 0x0000001302007c0c */ /* 0x040fe40009f82670 */
[----:B--2---:R-:W-:Y:S02]  /*2d70*/  IADD3 R18, PT, PT, R2, 0x2, RZ ;  /* 0x0000000202127810 */ /* 0x004fe40007ffe0ff */
[----:B------:R-:W-:Y:S02]  /*2d80*/  ISETP.EQ.OR P5, PT, R14, UR19, P3 ;  /* 0x000000130e007c0c */ /* 0x000fe40009fa2670 */
[----:B------:R-:W-:Y:S02]  /*2d90*/  ISETP.EQ.OR P6, PT, R18, UR19, P3 ;  /* 0x0000001312007c0c */ /* 0x000fe40009fc2670 */
[----:B-1----:R-:W-:-:S02]  /*2da0*/  IADD3 R16, PT, PT, R2, 0x3, RZ ;  /* 0x0000000302107810 */ /* 0x002fc40007ffe0ff */
[----:B------:R-:W-:Y:S02]  /*2db0*/  MOV R13, UR20 ;  /* 0x00000014000d7c02 */ /* 0x000fe40008000f00 */
[----:B------:R-:W-:Y:S02]  /*2dc0*/  MOV R17, UR20 ;  /* 0x0000001400117c02 */ /* 0x000fe40008000f00 */
[----:B------:R-:W-:Y:S01]  /*2dd0*/  ISETP.EQ.OR P1, PT, R16, UR19, P3 ;  /* 0x0000001310007c0c */ /* 0x000fe20009f22670 */
[----:B------:R-:W-:Y:S01]  /*2de0*/  @!P4 IMAD R12, R2, R13, UR12 ;  /* 0x0000000c020cce24 */ /* 0x000fe2000f8e020d */
[----:B------:R-:W-:Y:S01]  /*2df0*/  MOV R15, 0x8 ;  /* 0x00000008000f7802 */ /* 0x000fe20000000f00 */
[----:B------:R-:W-:Y:S01]  /*2e00*/  @!P5 IMAD R14, R14, R17, UR12 ;  /* 0x0000000c0e0ede24 */ /* 0x000fe2000f8e0211 */
[----:B------:R-:W-:Y:S01]  /*2e10*/  MOV R19, UR20 ;  /* 0x0000001400137c02 */ /* 0x000fe20008000f00 */
[----:B------:R-:W-:Y:S01]  /*2e20*/  HFMA2 R17, -RZ, RZ, 0, 4.76837158203125e-07 ;  /* 0x00000008ff117431 */ /* 0x000fe200000001ff */
[----:B------:R-:W-:Y:S01]  /*2e30*/  MOV R21, UR20 ;  /* 0x0000001400157c02 */ /* 0x000fe20008000f00 */
[----:B------:R-:W-:-:S04]  /*2e40*/  @!P4 IMAD.WIDE.U32 R12, R12, R15, UR8 ;  /* 0x000000080c0cce25 */ /* 0x000fc8000f8e000f */
[----:B------:R-:W-:Y:S01]  /*2e50*/  @!P6 IMAD R18, R18, R19, UR12 ;  /* 0x0000000c1212ee24 */ /* 0x000fe2000f8e0213 */
[----:B------:R-:W-:Y:S01]  /*2e60*/  MOV R19, 0x8 ;  /* 0x0000000800137802 */ /* 0x000fe20000000f00 */
[----:B------:R-:W-:Y:S01]  /*2e70*/  @!P5 IMAD.WIDE.U32 R14, R14, R17, UR8 ;  /* 0x000000080e0ede25 */ /* 0x000fe2000f8e0011 */
[----:B------:R-:W0:Y:S03]  /*2e80*/  @!P4 LDG.E.64 R12, desc[UR14][R12.64] ;  /* 0x0000000e0c0cc981 */ /* 0x000e26000c1e1b00 */
[----:B------:R-:W-:Y:S02]  /*2e90*/  @!P1 IMAD R16, R16, R21, UR12 ;  /* 0x0000000c10109e24 */ /* 0x000fe4000f8e0215 */
[----:B------:R-:W-:Y:S01]  /*2ea0*/  @!P6 IMAD.WIDE.U32 R18, R18, R19, UR8 ;  /* 0x000000081212ee25 */ /* 0x000fe2000f8e0013 */
[----:B------:R-:W2:Y:S03]  /*2eb0*/  @!P5 LDG.E.64 R14, desc[UR14][R14.64] ;  /* 0x0000000e0e0ed981 */ /* 0x000ea6000c1e1b00 */
[----:B------:R-:W-:-:S02]  /*2ec0*/  @!P1 IMAD.WIDE.U32 R16, R16, R17, UR8 ;  /* 0x0000000810109e25 */ /* 0x000fc4000f8e0011 */
[----:B------:R-:W4:Y:S04]  /*2ed0*/  @!P6 LDG.E.64 R18, desc[UR14][R18.64] ;  /* 0x0000000e1212e981 */ /* 0x000f28000c1e1b00 */
[----:B------:R-:W5:Y:S01]  /*2ee0*/  @!P1 LDG.E.64 R16, desc[UR14][R16.64] ;  /* 0x0000000e10109981 */ /* 0x000f62000c1e1b00 */
[----:B0--3--:R-:W-:Y:S01]  /*2ef0*/  @!P4 FADD.FTZ R10, R10, R12 ;  /* 0x0000000c0a0ac221 */ /* 0x009fe20000010000 */
[----:B------:R-:W-:Y:S01]  /*2f00*/  @!P4 FADD.FTZ R11, R11, R13 ;  /* 0x0000000d0b0bc221 */ /* 0x000fe20000010000 */
[C---:B------:R-:W-:Y:S02]  /*2f10*/  IADD3 R12, PT, PT, R2.reuse, 0x4, RZ ;  /* 0x00000004020c7810 */ /* 0x040fe40007ffe0ff */
[----:B------:R-:W-:Y:S01]  /*2f20*/  IADD3 R13, PT, PT, R2, 0x5, RZ ;  /* 0x00000005020d7810 */ /* 0x000fe20007ffe0ff */
[----:B--2---:R-:W-:Y:S01]  /*2f30*/  @!P5 FADD.FTZ R11, R11, R15 ;  /* 0x0000000f0b0bd221 */ /* 0x004fe20000010000 */
[----:B------:R-:W-:Y:S01]  /*2f40*/  ISETP.EQ.OR P4, PT, R12, UR19, P3 ;  /* 0x000000130c007c0c */ /* 0x000fe20009f82670 */
[----:B------:R-:W-:Y:S01]  /*2f50*/  @!P5 FADD.FTZ R10, R10, R14 ;  /* 0x0000000e0a0ad221 */ /* 0x000fe20000010000 */
[----:B------:R-:W-:Y:S01]  /*2f60*/  ISETP.EQ.OR P5, PT, R13, UR19, P3 ;  /* 0x000000130d007c0c */ /* 0x000fe20009fa2670 */
[----:B----4-:R-:W-:-:S02]  /*2f70*/  @!P6 FADD.FTZ R11, R11, R19 ;  /* 0x000000130b0be221 */ /* 0x010fc40000010000 */
[----:B------:R-:W-:Y:S01]  /*2f80*/  @!P6 FADD.FTZ R10, R10, R18 ;  /* 0x000000120a0ae221 */ /* 0x000fe20000010000 */
[----:B------:R-:W-:Y:S01]  /*2f90*/  IADD3 R15, PT, PT, R2, 0x6, RZ ;  /* 0x00000006020f7810 */ /* 0x000fe20007ffe0ff */
[----:B------:R-:W-:Y:S02]  /*2fa0*/  HFMA2 R19, -RZ, RZ, 0, 4.76837158203125e-07 ;  /* 0x00000008ff137431 */ /* 0x000fe400000001ff */
[----:B-----5:R-:W-:Y:S01]  /*2fb0*/  @!P1 FADD.FTZ R11, R11, R17 ;  /* 0x000000110b0b9221 */ /* 0x020fe20000010000 */
[----:B------:R-:W-:Y:S01]  /*2fc0*/  MOV R17, UR20 ;  /* 0x0000001400117c02 */ /* 0x000fe20008000f00 */
[----:B------:R-:W-:Y:S01]  /*2fd0*/  @!P1 FADD.FTZ R10, R10, R16 ;  /* 0x000000100a0a9221 */ /* 0x000fe20000010000 */
[----:B------:R-:W-:Y:S02]  /*2fe0*/  ISETP.EQ.OR P6, PT, R15, UR19, P3 ;  /* 0x000000130f007c0c */ /* 0x000fe40009fc2670 */
[----:B------:R-:W-:Y:S01]  /*2ff0*/  MOV R14, UR20 ;  /* 0x00000014000e7c02 */ /* 0x000fe20008000f00 */
[----:B------:R-:W-:Y:S01]  /*3000*/  @!P4 IMAD R12, R12, R17, UR12 ;  /* 0x0000000c0c0cce24 */ /* 0x000fe2000f8e0211 */
[----:B------:R-:W-:-:S02]  /*3010*/  IADD3 R16, PT, PT, R2, 0x7, RZ ;  /* 0x0000000702107810 */ /* 0x000fc40007ffe0ff */
[----:B------:R-:W-:Y:S01]  /*3020*/  MOV R18, UR20 ;  /* 0x0000001400127c02 */ /* 0x000fe20008000f00 */
[----:B------:R-:W-:Y:S01]  /*3030*/  @!P5 IMAD R14, R13, R14, UR12 ;  /* 0x0000000c0d0ede24 */ /* 0x000fe2000f8e020e */
[----:B------:R-:W-:Y:S01]  /*3040*/  ISETP.EQ.OR P1, PT, R16, UR19, P3 ;  /* 0x0000001310007c0c */ /* 0x000fe20009f22670 */
[----:B------:R-:W-:Y:S01]  /*3050*/  @!P4 IMAD.WIDE.U32 R12, R12, R19, UR8 ;  /* 0x000000080c0cce25 */ /* 0x000fe2000f8e0013 */
[----:B------:R-:W-:-:S03]  /*3060*/  MOV R17, 0x8 ;  /* 0x0000000800117802 */ /* 0x000fc60000000f00 */
[----:B------:R-:W-:Y:S02]  /*3070*/  @!P6 IMAD R18, R15, R18, UR12 ;  /* 0x0000000c0f12ee24 */ /* 0x000fe4000f8e0212 */
[----:B------:R-:W2:Y:S01]  /*3080*/  @!P4 LDG.E.64 R12, desc[UR14][R12.64] ;  /* 0x0000000e0c0cc981 */ /* 0x000ea2000c1e1b00 */
[----:B------:R-:W-:-:S04]  /*3090*/  @!P5 IMAD.WIDE.U32 R14, R14, R17, UR8 ;  /* 0x000000080e0ede25 */ /* 0x000fc8000f8e0011 */
[----:B------:R-:W-:Y:S02]  /*30a0*/  @!P6 IMAD.WIDE.U32 R18, R18, R19, UR8 ;  /* 0x000000081212ee25 */ /* 0x000fe4000f8e0013 */
[----:B------:R-:W3:Y:S02]  /*30b0*/  @!P5 LDG.E.64 R14, desc[UR14][R14.64] ;  /* 0x0000000e0e0ed981 */ /* 0x000ee4000c1e1b00 */
[----:B------:R-:W-:Y:S02]  /*30c0*/  @!P1 IMAD R16, R16, R21, UR12 ;  /* 0x0000000c10109e24 */ /* 0x000fe4000f8e0215 */
[----:B------:R-:W4:Y:S02]  /*30d0*/  @!P6 LDG.E.64 R18, desc[UR14][R18.64] ;  /* 0x0000000e1212e981 */ /* 0x000f24000c1e1b00 */
[----:B------:R-:W-:-:S06]  /*30e0*/  @!P1 IMAD.WIDE.U32 R16, R16, R17, UR8 ;  /* 0x0000000810109e25 */ /* 0x000fcc000f8e0011 */
[----:B------:R-:W5:Y:S01]  /*30f0*/  @!P1 LDG.E.64 R16, desc[UR14][R16.64] ;  /* 0x0000000e10109981 */ /* 0x000f62000c1e1b00 */
[----:B------:R-:W-:Y:S01]  /*3100*/  IADD3 R2, PT, PT, R2, 0x8, RZ ;  /* 0x0000000802027810 */ /* 0x000fe20007ffe0ff */
[----:B--2---:R-:W-:Y:S01]  /*3110*/  @!P4 FADD.FTZ R10, R10, R12 ;  /* 0x0000000c0a0ac221 */ /* 0x004fe20000010000 */
[----:B------:R-:W-:Y:S02]  /*3120*/  @!P4 FADD.FTZ R11, R11, R13 ;  /* 0x0000000d0b0bc221 */ /* 0x000fe40000010000 */
[----:B------:R-:W-:Y:S01]  /*3130*/  ISETP.NE.AND P4, PT, R2, UR6, PT ;  /* 0x0000000602007c0c */ /* 0x000fe2000bf85270 */
[----:B---3--:R-:W-:Y:S01]  /*3140*/  @!P5 FADD.FTZ R10, R10, R14 ;  /* 0x0000000e0a0ad221 */ /* 0x008fe20000010000 */
[----:B------:R-:W-:-:S03]  /*3150*/  @!P5 FADD.FTZ R11, R11, R15 ;  /* 0x0000000f0b0bd221 */ /* 0x000fc60000010000 */
[----:B----4-:R-:W-:Y:S01]  /*3160*/  @!P6 FADD.FTZ R10, R10, R18 ;  /* 0x000000120a0ae221 */ /* 0x010fe20000010000 */
[----:B------:R-:W-:-:S03]  /*3170*/  @!P6 FADD.FTZ R11, R11, R19 ;  /* 0x000000130b0be221 */ /* 0x000fc60000010000 */
[----:B-----5:R-:W-:Y:S01]  /*3180*/  @!P1 FADD.FTZ R10, R10, R16 ;  /* 0x000000100a0a9221 */ /* 0x020fe20000010000 */
[----:B------:R-:W-:-:S03]  /*3190*/  @!P1 FADD.FTZ R11, R11, R17 ;  /* 0x000000110b0b9221 */ /* 0x000fc60000010000 */
[----:B------:R-:W-:Y:S05]  /*31a0*/  @P4 BRA `(.L_x_48) ;  /* 0xfffffff800e84947 */ /* 0x000fea000383ffff */
[----:B------:R-:W-:-:S07]  /*31b0*/  MOV R2, UR6 ;  /* 0x0000000600027c02 */ /* 0x000fce0008000f00 */
.L_x_47:
[----:B------:R-:W-:-:S09]  /*31c0*/  UISETP.NE.AND UP0, UPT, UR16, URZ, UPT ;  /* 0x000000ff1000728c */ /* 0x000fd2000bf05270 */
[----:B------:R-:W-:Y:S05]  /*31d0*/  BRA.U !UP0, `(.L_x_44) ;  /* 0x0000000508287547 */ /* 0x000fea000b800000 */
[----:B------:R-:W-:Y:S02]  /*31e0*/  UIADD3 UR6, UPT, UPT, UR16, -0x1, URZ ;  /* 0xffffffff10067890 */ /* 0x000fe4000fffe0ff */
[----:B------:R-:W-:Y:S02]  /*31f0*/  ULOP3.LUT UP1, UR7, UR21, 0x3, URZ, 0xc0, !UPT ;  /* 0x0000000315077892 */ /* 0x000fe4000f82c0ff */
[----:B------:R-:W-:-:S09]  /*3200*/  UISETP.GE.U32.AND UP0, UPT, UR6, 0x3, UPT ;  /* 0x000000030600788c */ /* 0x000fd2000bf06070 */
[----:B------:R-:W-:Y:S05]  /*3210*/  BRA.U !UP0, `(.L_x_49) ;  /* 0x00000001088c7547 */ /* 0x000fea000b800000 */
[C---:B----4-:R-:W-:Y:S01]  /*3220*/  IADD3 R14, PT, PT, R2.reuse, 0x1, RZ ;  /* 0x00000001020e7810 */ /* 0x050fe20007ffe0ff */
[----:B------:R-:W-:Y:S01]  /*3230*/  HFMA2 R15, -RZ, RZ, 0, 4.76837158203125e-07 ;  /* 0x00000008ff0f7431 */ /* 0x000fe200000001ff */
        /* <DEDUP_REMOVED lines=9> */
[----:B------:R-:W-:Y:S01]  /*32d0*/  MOV R19, UR20 ;  /* 0x0000001400137c02 */ /* 0x000fe20008000f00 */
[----:B------:R-:W-:Y:S01]  /*32e0*/  @!P4 IMAD R14, R14, R17, UR12 ;  /* 0x0000000c0e0ece24 */ /* 0x000fe2000f8e0211 */
[----:B------:R-:W-:Y:S01]  /*32f0*/  MOV R17, 0x8 ;  /* 0x0000000800117802 */ /* 0x000fe20000000f00 */
[----:B------:R-:W-:Y:S01]  /*3300*/  @!P1 IMAD.WIDE.U32 R12, R12, R15, UR8 ;  /* 0x000000080c0c9e25 */ /* 0x000fe2000f8e000f */
[----:B------:R-:W-:-:S03]  /*3310*/  MOV R21, UR20 ;  /* 0x0000001400157c02 */ /* 0x000fc60008000f00 */
[----:B------:R-:W-:Y:S02]  /*3320*/  @!P5 IMAD R18, R18, R19, UR12 ;  /* 0x0000000c1212de24 */ /* 0x000fe4000f8e0213 */
[----:B------:R-:W-:Y:S02]  /*3330*/  HFMA2 R19, -RZ, RZ, 0, 4.76837158203125e-07 ;  /* 0x00000008ff137431 */ /* 0x000fe400000001ff */
        /* <DEDUP_REMOVED lines=8> */
[----:B------:R-:W-:Y:S01]  /*33c0*/  IADD3 R2, PT, PT, R2, 0x4, RZ ;  /* 0x0000000402027810 */ /* 0x000fe20007ffe0ff */
[----:B0--3--:R-:W-:Y:S01]  /*33d0*/  @!P1 FADD.FTZ R10, R10, R12 ;  /* 0x0000000c0a0a9221 */ /* 0x009fe20000010000 */
[----:B------:R-:W-:-:S03]  /*33e0*/  @!P1 FADD.FTZ R11, R11, R13 ;  /* 0x0000000d0b0b9221 */ /* 0x000fc60000010000 */
[----:B--2---:R-:W-:Y:S01]  /*33f0*/  @!P4 FADD.FTZ R10, R10, R14 ;  /* 0x0000000e0a0ac221 */ /* 0x004fe20000010000 */
[----:B------:R-:W-:-:S03]  /*3400*/  @!P4 FADD.FTZ R11, R11, R15 ;  /* 0x0000000f0b0bc221 */ /* 0x000fc60000010000 */
[----:B----4-:R-:W-:Y:S01]  /*3410*/  @!P5 FADD.FTZ R10, R10, R18 ;  /* 0x000000120a0ad221 */ /* 0x010fe20000010000 */
[----:B------:R-:W-:-:S03]  /*3420*/  @!P5 FADD.FTZ R11, R11, R19 ;  /* 0x000000130b0bd221 */ /* 0x000fc60000010000 */
[----:B-----5:R-:W-:Y:S01]  /*3430*/  @!P6 FADD.FTZ R10, R10, R16 ;  /* 0x000000100a0ae221 */ /* 0x020fe20000010000 */
[----:B------:R-:W-:-:S07]  /*3440*/  @!P6 FADD.FTZ R11, R11, R17 ;  /* 0x000000110b0be221 */ /* 0x000fce0000010000 */
.L_x_49:
[----:B------:R-:W-:Y:S05]  /*3450*/  BRA.U !UP1, `(.L_x_44) ;  /* 0x0000000109887547 */ /* 0x000fea000b800000 */
[----:B------:R-:W-:Y:S02]  /*3460*/  UISETP.NE.AND UP0, UPT, UR7, 0x1, UPT ;  /* 0x000000010700788c */ /* 0x000fe4000bf05270 */
[----:B------:R-:W-:-:S06]  /*3470*/  ULOP3.LUT UR6, UR21, 0x1, URZ, 0xc0, !UPT ;  /* 0x0000000115067892 */ /* 0x000fcc000f8ec0ff */
[----:B-1--4-:R-:W-:Y:S01]  /*3480*/  MOV R16, UR6 ;  /* 0x0000000600107c02 */ /* 0x012fe20008000f00 */
[----:B------:R-:W-:Y:S06]  /*3490*/  BRA.U !UP0, `(.L_x_50) ;  /* 0x0000000108487547 */ /* 0x000fec000b800000 */
[C---:B------:R-:W-:Y:S02]  /*34a0*/  IADD3 R14, PT, PT, R2.reuse, 0x1, RZ ;  /* 0x00000001020e7810 */ /* 0x040fe40007ffe0ff */
[----:B------:R-:W-:Y:S02]  /*34b0*/  ISETP.EQ.OR P4, PT, R2, UR19, P3 ;  /* 0x0000001302007c0c */ /* 0x000fe40009f82670 */
[----:B------:R-:W-:Y:S02]  /*34c0*/  ISETP.EQ.OR P1, PT, R14, UR19, P3 ;  /* 0x000000130e007c0c */ /* 0x000fe40009f22670 */
[----:B------:R-:W-:Y:S02]  /*34d0*/  MOV R13, UR20 ;  /* 0x00000014000d7c02 */ /* 0x000fe40008000f00 */
[----:B------:R-:W-:Y:S02]  /*34e0*/  MOV R17, UR20 ;  /* 0x0000001400117c02 */ /* 0x000fe40008000f00 */
[----:B------:R-:W-:-:S05]  /*34f0*/  MOV R15, 0x8 ;  /* 0x00000008000f7802 */ /* 0x000fca0000000f00 */
[----:B------:R-:W-:Y:S02]  /*3500*/  @!P4 IMAD R12, R2, R13, UR12 ;  /* 0x0000000c020cce24 */ /* 0x000fe4000f8e020d */
[----:B------:R-:W-:Y:S02]  /*3510*/  @!P1 IMAD R14, R14, R17, UR12 ;  /* 0x0000000c0e0e9e24 */ /* 0x000fe4000f8e0211 */
[----:B------:R-:W-:Y:S02]  /*3520*/  HFMA2 R17, -RZ, RZ, 0, 4.76837158203125e-07 ;  /* 0x00000008ff117431 */ /* 0x000fe400000001ff */
[----:B------:R-:W-:-:S04]  /*3530*/  @!P4 IMAD.WIDE.U32 R12, R12, R15, UR8 ;  /* 0x000000080c0cce25 */ /* 0x000fc8000f8e000f */
[----:B------:R-:W-:Y:S02]  /*3540*/  @!P1 IMAD.WIDE.U32 R14, R14, R17, UR8 ;  /* 0x000000080e0e9e25 */ /* 0x000fe4000f8e0011 */
[----:B------:R-:W0:Y:S04]  /*3550*/  @!P4 LDG.E.64 R12, desc[UR14][R12.64] ;  /* 0x0000000e0c0cc981 */ /* 0x000e28000c1e1b00 */
[----:B------:R-:W4:Y:S01]  /*3560*/  @!P1 LDG.E.64 R14, desc[UR14][R14.64] ;  /* 0x0000000e0e0e9981 */ /* 0x000f22000c1e1b00 */
[----:B------:R-:W-:Y:S01]  /*3570*/  IADD3 R2, PT, PT, R2, 0x2, RZ ;  /* 0x0000000202027810 */ /* 0x000fe20007ffe0ff */
[----:B0--3--:R-:W-:Y:S01]  /*3580*/  @!P4 FADD.FTZ R10, R10, R12 ;  /* 0x0000000c0a0ac221 */ /* 0x009fe20000010000 */
[----:B------:R-:W-:-:S03]  /*3590*/  @!P4 FADD.FTZ R11, R11, R13 ;  /* 0x0000000d0b0bc221 */ /* 0x000fc60000010000 */
[----:B----4-:R-:W-:Y:S01]  /*35a0*/  @!P1 FADD.FTZ R10, R10, R14 ;  /* 0x0000000e0a0a9221 */ /* 0x010fe20000010000 */
[----:B------:R-:W-:-:S07]  /*35b0*/  @!P1 FADD.FTZ R11, R11, R15 ;  /* 0x0000000f0b0b9221 */ /* 0x000fce0000010000 */
.L_x_50:
[----:B------:R-:W-:Y:S01]  /*35c0*/  ISETP.EQ.OR P1, PT, R2, UR19, P3 ;  /* 0x0000001302007c0c */ /* 0x000fe20009f22670 */
[----:B------:R-:W-:Y:S03]  /*35d0*/  BSSY.RECONVERGENT B0, `(.L_x_44) ;  /* 0x000000a000007945 */ /* 0x000fe60003800200 */
[----:B------:R-:W-:-:S13]  /*35e0*/  ISETP.NE.U32.OR P1, PT, R16, 0x1, P1 ;  /* 0x000000011000780c */ /* 0x000fda0000f25470 */
[----:B------:R-:W-:Y:S05]  /*35f0*/  @P1 BRA `(.L_x_51) ;  /* 0x00000000001c1947 */ /* 0x000fea0003800000 */
[----:B------:R-:W-:Y:S02]  /*3600*/  MOV R13, UR20 ;  /* 0x00000014000d7c02 */ /* 0x000fe40008000f00 */
[----:B------:R-:W-:-:S03]  /*3610*/  MOV R15, 0x8 ;  /* 0x00000008000f7802 */ /* 0x000fc60000000f00 */
[----:B------:R-:W-:-:S04]  /*3620*/  IMAD R12, R2, R13, UR12 ;  /* 0x0000000c020c7e24 */ /* 0x000fc8000f8e020d */
[----:B------:R-:W-:-:S06]  /*3630*/  IMAD.WIDE.U32 R12, R12, R15, UR8 ;  /* 0x000000080c0c7e25 */ /* 0x000fcc000f8e000f */
[----:B------:R-:W0:Y:S02]  /*3640*/  LDG.E.64 R12, desc[UR14][R12.64] ;  /* 0x0000000e0c0c7981 */ /* 0x000e24000c1e1b00 */
[----:B0--3--:R-:W-:Y:S01]  /*3650*/  FADD.FTZ R10, R10, R12 ;  /* 0x0000000c0a0a7221 */ /* 0x009fe20000010000 */
[----:B------:R-:W-:-:S07]  /*3660*/  FADD.FTZ R11, R11, R13 ;  /* 0x0000000d0b0b7221 */ /* 0x000fce0000010000 */
.L_x_51:
[----:B------:R-:W-:Y:S05]  /*3670*/  BSYNC.RECONVERGENT B0 ;  /* 0x0000000000007941 */ /* 0x000fea0003800200 */
.L_x_44:
[----:B------:R-:W5:Y:S01]  /*3680*/  S2UR UR7, SR_CgaCtaId ;  /* 0x00000000000779c3 */ /* 0x000f620000008800 */
[----:B------:R-:W-:Y:S01]  /*3690*/  UMOV UR6, 0x400 ;  /* 0x0000040000067882 */ /* 0x000fe20000000000 */
[----:B------:R-:W-:Y:S02]  /*36a0*/  SHF.L.U32 R44, R44, 0x10, RZ ;  /* 0x000000102c2c7819 */ /* 0x000fe400000006ff */
[----:B------:R-:W-:Y:S02]  /*36b0*/  SHF.L.U32 R41, R41, 0x10, RZ ;  /* 0x0000001029297819 */ /* 0x000fe400000006ff */
[----:B------:R-:W-:Y:S01]  /*36c0*/  SHF.L.U32 R40, R40, 0x10, RZ ;  /* 0x0000001028287819 */ /* 0x000fe200000006ff */
[----:B------:R-:W-:Y:S01]  /*36d0*/  FADD.FTZ R44, R44, -UR23 ;  /* 0x800000172c2c7e21 */ /* 0x000fe20008010000 */
[----:B------:R-:W-:Y:S01]  /*36e0*/  SHF.L.U32 R36, R36, 0x10, RZ ;  /* 0x0000001024247819 */ /* 0x000fe200000006ff */
[----:B------:R-:W-:Y:S01]  /*36f0*/  FADD.FTZ R41, R41, -UR23 ;  /* 0x8000001729297e21 */ /* 0x000fe20008010000 */
[----:B------:R-:W-:Y:S01]  /*3700*/  SHF.L.U32 R43, R43, 0x10, RZ ;  /* 0x000000102b2b7819 */ /* 0x000fe200000006ff */
[----:B------:R-:W-:Y:S01]  /*3710*/  FMUL.FTZ R25, R44, UR17 ;  /* 0x000000112c197c20 */ /* 0x000fe20008410000 */
[----:B------:R-:W-:Y:S01]  /*3720*/  SHF.L.U32 R42, R42, 0x10, RZ ;  /* 0x000000102a2a7819 */ /* 0x000fe200000006ff */
[----:B----4-:R-:W-:Y:S01]  /*3730*/  FMUL.FTZ R20, R41, UR17 ;  /* 0x0000001129147c20 */ /* 0x010fe20008410000 */
[----:B-----5:R-:W-:-:S09]  /*3740*/  ULEA UR6, UR7, UR6, 0x18 ;  /* 0x0000000607067291 */ /* 0x020fd2000f8ec0ff */
[----:B------:R0:W-:Y:S01]  /*3750*/  @!P3 STS.64 [UR6+0x78], R10 ;  /* 0x0000780aff00b988 */ /* 0x0001e20008000a06 */
[----:B------:R-:W-:Y:S01]  /*3760*/  BAR.SYNC.DEFER_BLOCKING 0x0 ;  /* 0x0000000000007b1d */ /* 0x000fe20000010000 */
[----:B0--3--:R-:W-:Y:S01]  /*3770*/  FADD.FTZ R11, R40, -UR23 ;  /* 0x80000017280b7e21 */ /* 0x009fe20008010000 */
[----:B------:R-:W-:-:S04]  /*3780*/  FADD.FTZ R10, R36, -UR23 ;  /* 0x80000017240a7e21 */ /* 0x000fc80008010000 */
[----:B------:R-:W0:Y:S01]  /*3790*/  LDS.64 R12, [UR6+0x78] ;  /* 0x00007806ff0c7984 */ /* 0x000e220008000a00 */
[----:B------:R-:W0:Y:S02]  /*37a0*/  LDCU UR6, c[0x0][0x42c] ;  /* 0x00008580ff0677ac */ /* 0x000e240008000800 */
[----:B0-----:R-:W-:Y:S01]  /*37b0*/  FMUL.FTZ R2, R12, UR6 ;  /* 0x000000060c027c20 */ /* 0x001fe20008410000 */
[----:B------:R-:W-:Y:S01]  /*37c0*/  FMUL.FTZ R13, R13, UR6 ;  /* 0x000000060d0d7c20 */ /* 0x000fe20008410000 */
[----:B------:R-:W-:Y:S06]  /*37d0*/  @!P2 BRA `(.L_x_52) ;  /* 0x000000000048a947 */ /* 0x000fec0003800000 */
[----:B------:R-:W-:Y:S01]  /*37e0*/  FFMA.FTZ R12, R8, R25, R6 ;  /* 0x00000019080c7223 */ /* 0x000fe20000010006 */
[----:B------:R-:W-:-:S03]  /*37f0*/  FFMA.FTZ R14, R9, R20, R7 ;  /* 0x00000014090e7223 */ /* 0x000fc60000010007 */
[----:B------:R-:W-:Y:S01]  /*3800*/  FMUL.FTZ R15, R12, -1.4426950216293334961 ;  /* 0xbfb8aa3b0c0f7820 */ /* 0x000fe20000410000 */
[----:B------:R-:W-:-:S05]  /*3810*/  FMUL.FTZ R17, R14, -1.4426950216293334961 ;  /* 0xbfb8aa3b0e117820 */ /* 0x000fca0000410000 */
[----:B------:R-:W1:Y:S04]  /*3820*/  MUFU.EX2 R15, R15 ;  /* 0x0000000f000f7308 */ /* 0x000e680000000800 */
[----:B------:R-:W2:Y:S01]  /*3830*/  MUFU.EX2 R17, R17 ;  /* 0x0000001100117308 */ /* 0x000ea20000000800 */
[----:B-1----:R-:W-:Y:S01]  /*3840*/  FADD.FTZ R16, R15, 1 ;  /* 0x3f8000000f107421 */ /* 0x002fe20000010000 */
[----:B--2---:R-:W-:-:S05]  /*3850*/  FADD.FTZ R18, R17, 1 ;  /* 0x3f80000011127421 */ /* 0x004fca0000010000 */
[----:B------:R-:W0:Y:S08]  /*3860*/  MUFU.RCP R16, R16 ;  /* 0x0000001000107308 */ /* 0x000e300000001000 */
[----:B------:R-:W1:Y:S01]  /*3870*/  MUFU.RCP R19, R18 ;  /* 0x0000001200137308 */ /* 0x000e620000001000 */
[----:B0-----:R-:W-:Y:S01]  /*3880*/  FADD.FTZ R21, -R16, 1 ;  /* 0x3f80000010157421 */ /* 0x001fe20000010100 */
[----:B------:R-:W-:-:S03]  /*3890*/  FMUL.FTZ R43, R43, R16 ;  /* 0x000000102b2b7220 */ /* 0x000fc60000410000 */
[----:B------:R-:W-:Y:S01]  /*38a0*/  FFMA.FTZ R12, R12, R21, 1 ;  /* 0x3f8000000c0c7423 */ /* 0x000fe20000010015 */
[----:B-1----:R-:W-:Y:S01]  /*38b0*/  FADD.FTZ R23, -R19, 1 ;  /* 0x3f80000013177421 */ /* 0x002fe20000010100 */
[----:B------:R-:W-:Y:S02]  /*38c0*/  FMUL.FTZ R42, R42, R19 ;  /* 0x000000132a2a7220 */ /* 0x000fe40000410000 */
[----:B------:R-:W-:Y:S01]  /*38d0*/  FMUL.FTZ R43, R43, R12 ;  /* 0x0000000c2b2b7220 */ /* 0x000fe20000410000 */
[----:B------:R-:W-:-:S04]  /*38e0*/  FFMA.FTZ R23, R14, R23, 1 ;  /* 0x3f8000000e177423 */ /* 0x000fc80000010017 */
[----:B------:R-:W-:-:S07]  /*38f0*/  FMUL.FTZ R42, R42, R23 ;  /* 0x000000172a2a7220 */ /* 0x000fce0000410000 */
.L_x_52:
[----:B------:R-:W-:Y:S04]  /*3900*/  BSSY.RECONVERGENT B0, `(.L_x_53) ;  /* 0x0000014000007945 */ /* 0x000fe80003800200 */
[----:B------:R-:W-:Y:S05]  /*3910*/  @P0 BRA `(.L_x_54) ;  /* 0x0000000000480947 */ /* 0x000fea0003800000 */
[----:B------:R-:W0:Y:S01]  /*3920*/  LDCU.64 UR8, c[0x0][0x3f8] ;  /* 0x00007f00ff0877ac */ /* 0x000e220008000a00 */
[C-C-:B------:R-:W-:Y:S01]  /*3930*/  FFMA.FTZ R15, R2.reuse, R25, R13.reuse ;  /* 0x00000019020f7223 */ /* 0x140fe2000001000d */
[----:B------:R-:W-:Y:S01]  /*3940*/  MOV R14, R50 ;  /* 0x00000032000e7202 */ /* 0x000fe20000000f00 */
[----:B------:R-:W-:Y:S01]  /*3950*/  FFMA.FTZ R12, R2, R20, R13 ;  /* 0x00000014020c7223 */ /* 0x000fe2000001000d */
[----:B------:R-:W1:Y:S01]  /*3960*/  LDCU.64 UR6, c[0x0][0x380] ;  /* 0x00007000ff0677ac */ /* 0x000e620008000a00 */
[----:B------:R-:W-:Y:S01]  /*3970*/  FFMA.FTZ R43, R8, R43, -R15 ;  /* 0x0000002b082b7223 */ /* 0x000fe2000001080f */
[----:B------:R-:W-:Y:S01]  /*3980*/  MOV R15, R53 ;  /* 0x00000035000f7202 */ /* 0x000fe20000000f00 */
[----:B------:R-:W-:Y:S02]  /*3990*/  FFMA.FTZ R12, R9, R42, -R12 ;  /* 0x0000002a090c7223 */ /* 0x000fe4000001080c */
[----:B------:R-:W-:Y:S02]  /*39a0*/  FMUL.FTZ R43, R43, UR17 ;  /* 0x000000112b2b7c20 */ /* 0x000fe40008410000 */
[----:B------:R-:W-:Y:S01]  /*39b0*/  FMUL.FTZ R12, R12, UR17 ;  /* 0x000000110c0c7c20 */ /* 0x000fe20008410000 */
[----:B0-----:R-:W-:-:S02]  /*39c0*/  IMAD R17, R3, UR8, RZ ;  /* 0x0000000803117c24 */ /* 0x001fc4000f8e02ff */
[----:B------:R-:W-:-:S04]  /*39d0*/  IMAD.WIDE.U32 R14, R48, UR8, R14 ;  /* 0x00000008300e7c25 */ /* 0x000fc8000f8e000e */
[----:B------:R-:W-:Y:S01]  /*39e0*/  IMAD R17, R48, UR9, R17 ;  /* 0x0000000930117c24 */ /* 0x000fe2000f8e0211 */
[----:B-1----:R-:W-:-:S04]  /*39f0*/  LEA R16, P0, R14, UR6, 0x1 ;  /* 0x000000060e107c11 */ /* 0x002fc8000f8008ff */
[----:B------:R-:W-:Y:S02]  /*3a00*/  IADD3 R17, PT, PT, R15, R17, RZ ;  /* 0x000000110f117210 */ /* 0x000fe40007ffe0ff */
[----:B------:R-:W-:Y:S02]  /*3a10*/  F2FP.BF16.F32.PACK_AB R15, R12, R43 ;  /* 0x0000002b0c0f723e */ /* 0x000fe400000010ff */
[----:B------:R-:W-:-:S05]  /*3a20*/  LEA.HI.X R17, R14, UR7, R17, 0x1, P0 ;  /* 0x000000070e117c11 */ /* 0x000fca00080f0c11 */
[----:B------:R0:W-:Y:S02]  /*3a30*/  STG.E desc[UR14][R16.64], R15 ;  /* 0x0000000f10007986 */ /* 0x0001e4000c10190e */
.L_x_54:
[----:B------:R-:W-:Y:S05]  /*3a40*/  BSYNC.RECONVERGENT B0 ;  /* 0x0000000000007941 */ /* 0x000fea0003800200 */
.L_x_53:
[----:B------:R-:W-:Y:S01]  /*3a50*/  UISETP.NE.AND UP0, UPT, UR22, URZ, UPT ;  /* 0x000000ff1600728c */ /* 0x000fe2000bf05270 */
[----:B------:R-:W-:Y:S01]  /*3a60*/  SHF.L.U32 R39, R39, 0x10, RZ ;  /* 0x0000001027277819 */ /* 0x000fe200000006ff */
[----:B------:R-:W-:Y:S01]  /*3a70*/  FMUL.FTZ R19, R11, UR17 ;  /* 0x000000110b137c20 */ /* 0x000fe20008410000 */
[----:B------:R-:W-:Y:S01]  /*3a80*/  SHF.L.U32 R38, R38, 0x10, RZ ;  /* 0x0000001026267819 */ /* 0x000fe200000006ff */
[----:B--2---:R-:W-:-:S05]  /*3a90*/  FMUL.FTZ R18, R10, UR17 ;  /* 0x000000110a127c20 */ /* 0x004fca0008410000 */
[----:B------:R-:W-:Y:S05]  /*3aa0*/  BRA.U !UP0, `(.L_x_55) ;  /* 0x0000000108487547 */ /* 0x000fea000b800000 */
[----:B------:R-:W-:Y:S01]  /*3ab0*/  FFMA.FTZ R7, R9, R18, R7 ;  /* 0x0000001209077223 */ /* 0x000fe20000010007 */
[----:B------:R-:W-:-:S03]  /*3ac0*/  FFMA.FTZ R6, R8, R19, R6 ;  /* 0x0000001308067223 */ /* 0x000fc60000010006 */
[----:B------:R-:W-:Y:S01]  /*3ad0*/  FMUL.FTZ R14, R7, -1.4426950216293334961 ;  /* 0xbfb8aa3b070e7820 */ /* 0x000fe20000410000 */
[----:B------:R-:W-:-:S05]  /*3ae0*/  FMUL.FTZ R10, R6, -1.4426950216293334961 ;  /* 0xbfb8aa3b060a7820 */ /* 0x000fca0000410000 */
[----:B------:R-:W0:Y:S04]  /*3af0*/  MUFU.EX2 R14, R14 ;  /* 0x0000000e000e7308 */ /* 0x000e280000000800 */
[----:B------:R-:W2:Y:S01]  /*3b00*/  MUFU.EX2 R10, R10 ;  /* 0x0000000a000a7308 */ /* 0x000ea20000000800 */
[----:B0-----:R-:W-:Y:S01]  /*3b10*/  FADD.FTZ R15, R14, 1 ;  /* 0x3f8000000e0f7421 */ /* 0x001fe20000010000 */
[----:B--2---:R-:W-:-:S05]  /*3b20*/  FADD.FTZ R11, R10, 1 ;  /* 0x3f8000000a0b7421 */ /* 0x004fca0000010000 */
[----:B------:R-:W1:Y:S08]  /*3b30*/  MUFU.RCP R15, R15 ;  /* 0x0000000f000f7308 */ /* 0x000e700000001000 */
[----:B------:R-:W0:Y:S01]  /*3b40*/  MUFU.RCP R12, R11 ;  /* 0x0000000b000c7308 */ /* 0x000e220000001000 */
[----:B-1----:R-:W-:Y:S01]  /*3b50*/  FADD.FTZ R16, -R15, 1 ;  /* 0x3f8000000f107421 */ /* 0x002fe20000010100 */
[----:B------:R-:W-:-:S03]  /*3b60*/  FMUL.FTZ R38, R38, R15 ;  /* 0x0000000f26267220 */ /* 0x000fc60000410000 */
[----:B------:R-:W-:Y:S01]  /*3b70*/  FFMA.FTZ R7, R7, R16, 1 ;  /* 0x3f80000007077423 */ /* 0x000fe20000010010 */
[----:B0-----:R-:W-:Y:S01]  /*3b80*/  FADD.FTZ R17, -R12, 1 ;  /* 0x3f8000000c117421 */ /* 0x001fe20000010100 */
[----:B------:R-:W-:Y:S02]  /*3b90*/  FMUL.FTZ R39, R39, R12 ;  /* 0x0000000c27277220 */ /* 0x000fe40000410000 */
[----:B------:R-:W-:Y:S01]  /*3ba0*/  FMUL.FTZ R38, R38, R7 ;  /* 0x0000000726267220 */ /* 0x000fe20000410000 */
[----:B------:R-:W-:-:S04]  /*3bb0*/  FFMA.FTZ R6, R6, R17, 1 ;  /* 0x3f80000006067423 */ /* 0x000fc80000010011 */
[----:B------:R-:W-:-:S07]  /*3bc0*/  FMUL.FTZ R39, R39, R6 ;  /* 0x0000000627277220 */ /* 0x000fce0000410000 */
.L_x_55:
[----:B------:R-:W2:Y:S01]  /*3bd0*/  LDCU.64 UR6, c[0x0][0x400] ;  /* 0x00008000ff0677ac */ /* 0x000ea20008000a00 */
[C-C-:B------:R-:W-:Y:S01]  /*3be0*/  FFMA.FTZ R7, R2.reuse, R19, R13.reuse ;  /* 0x0000001302077223 */ /* 0x140fe2000001000d */
[----:B------:R-:W-:Y:S01]  /*3bf0*/  FFMA.FTZ R2, R2, R18, R13 ;  /* 0x0000001202027223 */ /* 0x000fe2000001000d */
[----:B------:R-:W-:Y:S02]  /*3c00*/  BSSY.RECONVERGENT B0, `(.L_x_56) ;  /* 0x0000013000007945 */ /* 0x000fe40003800200 */
[----:B------:R-:W-:Y:S01]  /*3c10*/  FFMA.FTZ R7, R8, R39, -R7 ;  /* 0x0000002708077223 */ /* 0x000fe20000010807 */
[----:B------:R-:W-:-:S03]  /*3c20*/  FFMA.FTZ R2, R9, R38, -R2 ;  /* 0x0000002609027223 */ /* 0x000fc60000010802 */
[----:B------:R-:W-:Y:S01]  /*3c30*/  FMUL.FTZ R9, R7, UR17 ;  /* 0x0000001107097c20 */ /* 0x000fe20008410000 */
[----:B------:R-:W-:Y:S01]  /*3c40*/  FMUL.FTZ R2, R2, UR17 ;  /* 0x0000001102027c20 */ /* 0x000fe20008410000 */
[----:B--2---:R-:W-:-:S04]  /*3c50*/  ISETP.GE.U32.AND P0, PT, R46, UR6, PT ;  /* 0x000000062e007c0c */ /* 0x004fc8000bf06070 */
[----:B------:R-:W-:-:S13]  /*3c60*/  ISETP.GE.AND.EX P0, PT, R5, UR7, PT, P0 ;  /* 0x0000000705007c0c */ /* 0x000fda000bf06300 */
[----:B------:R-:W-:Y:S05]  /*3c70*/  @P0 BRA `(.L_x_57) ;  /* 0x00000000002c0947 */ /* 0x000fea0003800000 */
[----:B------:R-:W2:Y:S01]  /*3c80*/  LDCU.64 UR6, c[0x0][0x3f8] ;  /* 0x00007f00ff0677ac */ /* 0x000ea20008000a00 */
[----:B------:R-:W-:Y:S02]  /*3c90*/  MOV R51, R53 ;  /* 0x0000003500337202 */ /* 0x000fe40000000f00 */
[----:B------:R-:W-:Y:S01]  /*3ca0*/  F2FP.BF16.F32.PACK_AB R9, R2, R9 ;  /* 0x000000090209723e */ /* 0x000fe200000010ff */
[----:B------:R-:W3:Y:S01]  /*3cb0*/  LDCU.64 UR8, c[0x0][0x380] ;  /* 0x00007000ff0877ac */ /* 0x000ee20008000a00 */
[----:B--2---:R-:W-:Y:S02]  /*3cc0*/  IMAD R7, R5, UR6, RZ ;  /* 0x0000000605077c24 */ /* 0x004fe4000f8e02ff */
[----:B------:R-:W-:-:S04]  /*3cd0*/  IMAD.WIDE.U32 R50, R46, UR6, R50 ;  /* 0x000000062e327c25 */ /* 0x000fc8000f8e0032 */
[----:B------:R-:W-:Y:S01]  /*3ce0*/  IMAD R7, R46, UR7, R7 ;  /* 0x000000072e077c24 */ /* 0x000fe2000f8e0207 */
[----:B---3--:R-:W-:-:S04]  /*3cf0*/  LEA R6, P0, R50, UR8, 0x1 ;  /* 0x0000000832067c11 */ /* 0x008fc8000f8008ff */
[----:B------:R-:W-:-:S04]  /*3d00*/  IADD3 R7, PT, PT, R51, R7, RZ ;  /* 0x0000000733077210 */ /* 0x000fc80007ffe0ff */
[----:B------:R-:W-:-:S05]  /*3d10*/  LEA.HI.X R7, R50, UR9, R7, 0x1, P0 ;  /* 0x0000000932077c11 */ /* 0x000fca00080f0c07 */
[----:B------:R2:W-:Y:S02]  /*3d20*/  STG.E desc[UR14][R6.64], R9 ;  /* 0x0000000906007986 */ /* 0x0005e4000c10190e */
.L_x_57:
[----:B------:R-:W-:Y:S05]  /*3d30*/  BSYNC.RECONVERGENT B0 ;  /* 0x0000000000007941 */ /* 0x000fea0003800200 */
.L_x_56:
[----:B------:R-:W-:Y:S02]  /*3d40*/  UIADD3 UR11, UPT, UPT, UR20, UR11, URZ ;  /* 0x0000000b140b7290 */ /* 0x000fe4000fffe0ff */
[----:B------:R-:W-:Y:S02]  /*3d50*/  UIADD3 UR4, UPT, UPT, UR4, 0x1, URZ ;  /* 0x0000000104047890 */ /* 0x000fe4000fffe0ff */
[----:B------:R-:W-:-:S09]  /*3d60*/  UISETP.GE.AND UP0, UPT, UR11, UR5, UPT ;  /* 0x000000050b00728c */ /* 0x000fd2000bf06270 */
[----:B------:R-:W-:Y:S05]  /*3d70*/  BRA.U !UP0, `(.L_x_58) ;  /* 0xffffffc508347547 */ /* 0x000fea000b83ffff */
.L_x_33:
[----:B------:R-:W3:Y:S01]  /*3d80*/  LDC R4, c[0x0][0x370] ;  /* 0x0000dc00ff047b82 */ /* 0x000ee20000000800 */
[----:B------:R-:W-:Y:S01]  /*3d90*/  ISETP.NE.AND P2, PT, R37, RZ, PT ;  /* 0x000000ff2500720c */ /* 0x000fe20003f45270 */
[----:B------:R-:W-:Y:S06]  /*3da0*/  BSSY.RECONVERGENT B0, `(.L_x_59) ;  /* 0x0000011000007945 */ /* 0x000fec0003800200 */
[----:B--2---:R-:W2:Y:S08]  /*3db0*/  LDC R7, c[0x0][0x374] ;  /* 0x0000dd00ff077b82 */ /* 0x004eb00000000800 */
[----:B------:R-:W4:Y:S01]  /*3dc0*/  LDC.64 R2, c[0x0][0x3c8] ;  /* 0x0000f200ff027b82 */ /* 0x000f220000000a00 */
[----:B---3--:R-:W-:-:S02]  /*3dd0*/  IADD3 R5, PT, PT, R4, -0x1, RZ ;  /* 0xffffffff04057810 */ /* 0x008fc40007ffe0ff */
[----:B------:R-:W-:Y:S02]  /*3de0*/  ISETP.NE.AND P1, PT, R4, 0x1, PT ;  /* 0x000000010400780c */ /* 0x000fe40003f25270 */
[----:B--2---:R-:W-:-:S04]  /*3df0*/  IADD3 R0, PT, PT, R7, -0x1, RZ ;  /* 0xffffffff07007810 */ /* 0x004fc80007ffe0ff */
[----:B------:R-:W-:Y:S02]  /*3e00*/  ISETP.NE.AND P0, PT, R0, UR12, PT ;  /* 0x0000000c00007c0c */ /* 0x000fe4000bf05270 */
[----:B------:R-:W-:Y:S02]  /*3e10*/  SHF.L.U32 R0, R7, 0x1, RZ ;  /* 0x0000000107007819 */ /* 0x000fe400000006ff */
[----:B------:R-:W-:Y:S02]  /*3e20*/  ISETP.NE.OR P0, PT, R5, UR19, P0 ;  /* 0x0000001305007c0c */ /* 0x000fe40008705670 */
[----:B------:R-:W-:-:S05]  /*3e30*/  SEL R5, R0, RZ, P1 ;  /* 0x000000ff00057207 */ /* 0x000fca0000800000 */
[----:B----4-:R-:W-:Y:S01]  /*3e40*/  IMAD.WIDE.U32 R2, R5, 0x4, R2 ;  /* 0x0000000405027825 */ /* 0x010fe200078e0002 */
[----:B------:R-:W-:Y:S06]  /*3e50*/  @P2 BRA `(.L_x_60) ;  /* 0x0000000000142947 */ /* 0x000fec0003800000 */
[----:B------:R-:W-:Y:S01]  /*3e60*/  HFMA2 R5, -RZ, RZ, 0, 5.9604644775390625e-08 ;  /* 0x00000001ff057431 */ /* 0x000fe200000001ff */
[----:B------:R-:W-:Y:S06]  /*3e70*/  MEMBAR.ALL.GPU ;  /* 0x0000000000007992 */ /* 0x000fec000000a000 */
[----:B------:R-:W-:-:S00]  /*3e80*/  ERRBAR ;  /* 0x00000000000079ab */ /* 0x000fc00000000000 */
[----:B------:R-:W-:Y:S06]  /*3e90*/  CGAERRBAR ;  /* 0x00000000000075ab */ /* 0x000fec0000000000 */
[----:B------:R2:W-:Y:S02]  /*3ea0*/  REDG.E.ADD.S32.STRONG.GPU desc[UR14][R2.64], R5 ;  /* 0x000000050200798e */ /* 0x0005e4000c12e30e */
.L_x_60:
[----:B------:R-:W-:Y:S05]  /*3eb0*/  BSYNC.RECONVERGENT B0 ;  /* 0x0000000000007941 */ /* 0x000fea0003800200 */
.L_x_59:
[----:B------:R-:W-:Y:S05]  /*3ec0*/  @P0 EXIT ;  /* 0x000000000000094d */ /* 0x000fea0003800000 */
[----:B------:R-:W-:Y:S05]  /*3ed0*/  @P2 BRA `(.L_x_61) ;  /* 0x0000000000202947 */ /* 0x000fea0003800000 */
[----:B------:R-:W-:-:S05]  /*3ee0*/  IMAD R0, R4, R7, RZ ;  /* 0x0000000704007224 */ /* 0x000fca00078e02ff */
[----:B------:R-:W-:-:S13]  /*3ef0*/  ISETP.NE.AND P0, PT, R0, -0x1, PT ;  /* 0xffffffff0000780c */ /* 0x000fda0003f05270 */
[----:B------:R-:W-:Y:S05]  /*3f00*/  @!P0 BRA `(.L_x_61) ;  /* 0x0000000000148947 */ /* 0x000fea0003800000 */
.L_x_62:
[----:B--2---:R-:W2:Y:S04]  /*3f10*/  LDG.E.STRONG.GPU R5, desc[UR14][R2.64] ;  /* 0x0000000e02057981 */ /* 0x004ea8000c1ef900 */
[----:B--2---:R-:W-:Y:S01]  /*3f20*/  CCTL.IVALL ;  /* 0x00000000ff00798f */ /* 0x004fe20002000000 */
[----:B------:R-:W-:Y:S05]  /*3f30*/  YIELD ;  /* 0x0000000000007946 */ /* 0x000fea0003800000 */
[----:B------:R-:W-:-:S13]  /*3f40*/  ISETP.NE.AND P0, PT, R5, R0, PT ;  /* 0x000000000500720c */ /* 0x000fda0003f05270 */
[----:B------:R-:W-:Y:S05]  /*3f50*/  @P0 BRA `(.L_x_62) ;  /* 0xfffffffc00ec0947 */ /* 0x000fea000383ffff */
.L_x_61:
[----:B------:R-:W-:Y:S05]  /*3f60*/  WARPSYNC.ALL ;  /* 0x0000000000007948 */ /* 0x000fea0003800000 */
[----:B------:R-:W3:Y:S08]  /*3f70*/  LDC.64 R6, c[0x0][0x3f8] ;  /* 0x0000fe00ff067b82 */ /* 0x000ef00000000a00 */
[----:B------:R-:W-:Y:S01]  /*3f80*/  BAR.SYNC.DEFER_BLOCKING 0x0 ;  /* 0x0000000000007b1d */ /* 0x000fe20000010000 */
[----:B---3--:R-:W-:-:S04]  /*3f90*/  LEA.HI R0, P0, R7, R6, RZ, 0x1 ;  /* 0x0000000607007211 */ /* 0x008fc800078108ff */
[----:B--2---:R-:W-:-:S04]  /*3fa0*/  IADD3.X R3, PT, PT, RZ, R7, RZ, P0, !PT ;  /* 0x00000007ff037210 */ /* 0x004fc800007fe4ff */
[--C-:B------:R-:W-:Y:S02]  /*3fb0*/  SHF.R.S64 R0, R0, 0x1, R3.reuse ;  /* 0x0000000100007819 */ /* 0x100fe40000001003 */
[----:B------:R-:W-:Y:S02]  /*3fc0*/  SHF.R.S32.HI R3, RZ, 0x1, R3 ;  /* 0x00000001ff037819 */ /* 0x000fe40000011403 */
[----:B------:R-:W-:-:S04]  /*3fd0*/  ISETP.GT.U32.AND P0, PT, R0, R37, PT ;  /* 0x000000250000720c */ /* 0x000fc80003f04070 */
[----:B------:R-:W-:-:S13]  /*3fe0*/  ISETP.GT.AND.EX P0, PT, R3, RZ, PT, P0 ;  /* 0x000000ff0300720c */ /* 0x000fda0003f04300 */
[----:B------:R-:W-:Y:S05]  /*3ff0*/  @!P0 EXIT ;  /* 0x000000000000894d */ /* 0x000fea0003800000 */
[----:B------:R-:W-:Y:S01]  /*4000*/  IADD3 R5, P1, PT, R37, 0x180, RZ ;  /* 0x0000018025057810 */ /* 0x000fe20007f3e0ff */
[----:B------:R-:W-:Y:S01]  /*4010*/  BSSY.RECONVERGENT B0, `(.L_x_63) ;  /* 0x000005c000007945 */ /* 0x000fe20003800200 */
[----:B------:R-:W-:Y:S02]  /*4020*/  MOV R2, RZ ;  /* 0x000000ff00027202 */ /* 0x000fe40000000f00 */
[----:B------:R-:W-:Y:S02]  /*4030*/  ISETP.GT.U32.AND P0, PT, R0, R5, PT ;  /* 0x000000050000720c */ /* 0x000fe40003f04070 */
[----:B------:R-:W-:-:S04]  /*4040*/  IADD3.X R8, PT, PT, RZ, R2, RZ, P1, !PT ;  /* 0x00000002ff087210 */ /* 0x000fc80000ffe4ff */
[----:B------:R-:W-:-:S04]  /*4050*/  ISETP.GT.AND.EX P0, PT, R3, R8, PT, P0 ;  /* 0x000000080300720c */ /* 0x000fc80003f04300 */
[----:B------:R-:W-:Y:S02]  /*4060*/  SEL R4, R0, R5, P0 ;  /* 0x0000000500047207 */ /* 0x000fe40000000000 */
[----:B------:R-:W-:Y:S02]  /*4070*/  SEL R13, R3, R8, P0 ;  /* 0x00000008030d7207 */ /* 0x000fe40000000000 */
[----:B------:R-:W-:-:S04]  /*4080*/  IADD3 R4, P0, PT, R4, -0x180, RZ ;  /* 0xfffffe8004047810 */ /* 0x000fc80007f1e0ff */
        /* <DEDUP_REMOVED lines=11> */
[----:B------:R-:W-:Y:S01]  /*4140*/  IADD3 RZ, P0, PT, R5, R8, RZ ;  /* 0x0000000805ff7210 */ /* 0x000fe20007f1e0ff */
[----:B------:R-:W-:-:S04]  /*4150*/  IMAD.WIDE.U32 R8, R6, 0x3, RZ ;  /* 0x0000000306087825 */ /* 0x000fc800078e00ff */
[----:B------:R-:W-:Y:S01]  /*4160*/  IMAD.WIDE.U32.X R4, R13, -0x55555556, R10, P0 ;  /* 0xaaaaaaaa0d047825 */ /* 0x000fe200000e040a */
[----:B------:R-:W-:-:S04]  /*4170*/  LEA R11, R7, R7, 0x1 ;  /* 0x00000007070b7211 */ /* 0x000fc800078e08ff */
[----:B------:R-:W-:Y:S02]  /*4180*/  SHF.R.U64 R4, R4, 0x8, R5 ;  /* 0x0000000804047819 */ /* 0x000fe40000001205 */
[----:B------:R-:W-:Y:S02]  /*4190*/  IADD3 R11, PT, PT, R9, R11, RZ ;  /* 0x0000000b090b7210 */ /* 0x000fe40007ffe0ff */
[----:B------:R-:W-:Y:S02]  /*41a0*/  IADD3 R4, P0, PT, R4, R12, RZ ;  /* 0x0000000c04047210 */ /* 0x000fe40007f1e0ff */
[----:B------:R-:W-:Y:S02]  /*41b0*/  LEA.HI R28, P2, R11, R8, RZ, 0x1 ;  /* 0x000000080b1c7211 */ /* 0x000fe400078508ff */
[----:B------:R-:W-:Y:S02]  /*41c0*/  LOP3.LUT R10, R4, 0x3, RZ, 0xc0, !PT ;  /* 0x00000003040a7812 */ /* 0x000fe400078ec0ff */
[----:B------:R-:W-:-:S02]  /*41d0*/  LEA.HI.X R5, R5, RZ, RZ, 0x18, P0 ;  /* 0x000000ff05057211 */ /* 0x000fc400000fc4ff */
[----:B------:R-:W-:Y:S02]  /*41e0*/  ISETP.NE.U32.AND P1, PT, R10, 0x3, PT ;  /* 0x000000030a00780c */ /* 0x000fe40003f25070 */
[----:B------:R-:W-:Y:S02]  /*41f0*/  ISETP.GE.U32.AND P0, PT, R4, 0x3, PT ;  /* 0x000000030400780c */ /* 0x000fe40003f06070 */
[----:B------:R-:W-:Y:S02]  /*4200*/  ISETP.NE.AND.EX P1, PT, RZ, RZ, PT, P1 ;  /* 0x000000ffff00720c */ /* 0x000fe40003f25310 */
[----:B------:R-:W-:Y:S02]  /*4210*/  IADD3.X R11, PT, PT, RZ, R11, RZ, P2, !PT ;  /* 0x0000000bff0b7210 */ /* 0x000fe400017fe4ff */
[----:B------:R-:W-:Y:S02]  /*4220*/  ISETP.GE.U32.AND.EX P0, PT, R5, RZ, PT, P0 ;  /* 0x000000ff0500720c */ /* 0x000fe40003f06100 */
[----:B------:R-:W-:-:S02]  /*4230*/  SHF.R.S64 R28, R28, 0x1, R11 ;  /* 0x000000011c1c7819 */ /* 0x000fc4000000100b */
[----:B------:R-:W-:-:S05]  /*4240*/  SHF.R.S32.HI R35, RZ, 0x1, R11 ;  /* 0x00000001ff237819 */ /* 0x000fca000001140b */
[----:B------:R-:W-:Y:S05]  /*4250*/  @!P1 BRA `(.L_x_64) ;  /* 0x0000000000dc9947 */ /* 0x000fea0003800000 */
[----:B------:R-:W2:Y:S01]  /*4260*/  LDCU.64 UR4, c[0x0][0x3d8] ;  /* 0x00007b00ff0477ac */ /* 0x000ea20008000a00 */
[----:B------:R-:W-:Y:S02]  /*4270*/  IADD3 R9, PT, PT, R4, 0x1, RZ ;  /* 0x0000000104097810 */ /* 0x000fe40007ffe0ff */
[----:B------:R-:W-:Y:S01]  /*4280*/  MOV R4, R37 ;  /* 0x0000002500047202 */ /* 0x000fe20000000f00 */
[----:B------:R-:W3:Y:S01]  /*4290*/  LDCU.64 UR6, c[0x0][0x390] ;  /* 0x00007200ff0677ac */ /* 0x000ee20008000a00 */
[----:B------:R-:W-:Y:S02]  /*42a0*/  LOP3.LUT R9, R9, 0x3, RZ, 0xc0, !PT ;  /* 0x0000000309097812 */ /* 0x000fe400078ec0ff */
[----:B------:R-:W-:Y:S01]  /*42b0*/  MOV R5, R2 ;  /* 0x0000000200057202 */ /* 0x000fe20000000f00 */
[----:B------:R-:W4:Y:S01]  /*42c0*/  LDCU.64 UR8, c[0x0][0x388] ;  /* 0x00007100ff0877ac */ /* 0x000f220008000a00 */
[C---:B------:R-:W-:Y:S02]  /*42d0*/  SHF.L.U32 R22, R37.reuse, 0x3, RZ ;  /* 0x0000000325167819 */ /* 0x040fe400000006ff */
[----:B------:R-:W-:Y:S01]  /*42e0*/  SHF.L.U64.HI R23, R37, 0x3, R2 ;  /* 0x0000000325177819 */ /* 0x000fe20000010202 */
[----:B------:R-:W-:Y:S01]  /*42f0*/  IMAD.WIDE.U32 R4, R9, 0x180, R4 ;  /* 0x0000018009047825 */ /* 0x000fe200078e0004 */
[----:B------:R-:W-:-:S02]  /*4300*/  SHF.L.U32 R31, R7, 0x2, RZ ;  /* 0x00000002071f7819 */ /* 0x000fc400000006ff */
[----:B------:R-:W-:Y:S02]  /*4310*/  SHF.L.U64.HI R33, R0, 0x2, R3 ;  /* 0x0000000200217819 */ /* 0x000fe40000010203 */
[----:B------:R-:W-:Y:S02]  /*4320*/  SHF.L.U64.HI R29, R28, 0x2, R35 ;  /* 0x000000021c1d7819 */ /* 0x000fe40000010223 */
[C---:B--2---:R-:W-:Y:S01]  /*4330*/  LEA R27, P1, R37.reuse, UR4, 0x2 ;  /* 0x00000004251b7c11 */ /* 0x044fe2000f8210ff */
[----:B------:R-:W-:Y:S01]  /*4340*/  UMOV UR4, URZ ;  /* 0x000000ff00047c82 */ /* 0x000fe20008000000 */
[----:B---3--:R-:W-:Y:S02]  /*4350*/  IADD3 R24, P2, PT, R22, UR6, RZ ;  /* 0x0000000616187c10 */ /* 0x008fe4000ff5e0ff */
[----:B------:R-:W-:Y:S02]  /*4360*/  LEA.HI.X R26, R37, UR5, R2, 0x2, P1 ;  /* 0x00000005251a7c11 */ /* 0x000fe400088f1402 */
[----:B------:R-:W-:-:S02]  /*4370*/  IADD3 R2, PT, PT, R5, UR4, RZ ;  /* 0x0000000405027c10 */ /* 0x000fc4000fffe0ff */
[----:B------:R-:W-:Y:S01]  /*4380*/  MOV R37, R4 ;  /* 0x0000000400257202 */ /* 0x000fe20000000f00 */
[----:B------:R-:W-:Y:S01]  /*4390*/  IMAD.WIDE.U32 R4, R6, 0x4, RZ ;  /* 0x0000000406047825 */ /* 0x000fe200078e00ff */
[C---:B------:R-:W-:Y:S02]  /*43a0*/  IADD3.X R25, PT, PT, R23.reuse, UR7, RZ, P2, !PT ;  /* 0x0000000717197c10 */ /* 0x040fe400097fe4ff */
[----:B----4-:R-:W-:Y:S02]  /*43b0*/  IADD3 R22, P1, PT, R22, UR8, RZ ;  /* 0x0000000816167c10 */ /* 0x010fe4000ff3e0ff */
[----:B------:R-:W-:Y:S02]  /*43c0*/  IADD3 R20, P2, PT, RZ, -R9, RZ ;  /* 0x80000009ff147210 */ /* 0x000fe40007f5e0ff */
[----:B------:R-:W-:Y:S02]  /*43d0*/  IADD3.X R23, PT, PT, R23, UR9, RZ, P1, !PT ;  /* 0x0000000917177c10 */ /* 0x000fe40008ffe4ff */
[----:B------:R-:W-:-:S02]  /*43e0*/  IADD3 R31, PT, PT, R5, R31, RZ ;  /* 0x0000001f051f7210 */ /* 0x000fc40007ffe0ff */
[----:B------:R-:W-:-:S07]  /*43f0*/  IADD3.X R21, PT, PT, RZ, -0x1, RZ, P2, !PT ;  /* 0xffffffffff157810 */ /* 0x000fce00017fe4ff */
.L_x_65:
[-C--:B--2---:R-:W-:Y:S02]  /*4400*/  LEA R10, P1, R0, R27.reuse, 0x2 ;  /* 0x0000001b000a7211 */ /* 0x084fe400078210ff */
[----:B------:R-:W-:Y:S02]  /*4410*/  IADD3 R12, P2, PT, R27, R4, RZ ;  /* 0x000000041b0c7210 */ /* 0x000fe40007f5e0ff */
[----:B------:R-:W-:Y:S02]  /*4420*/  LEA R14, P3, R28, R27, 0x2 ;  /* 0x0000001b1c0e7211 */ /* 0x000fe400078610ff */
[C---:B------:R-:W-:Y:S02]  /*4430*/  IADD3.X R11, PT, PT, R26.reuse, R33, RZ, P1, !PT ;  /* 0x000000211a0b7210 */ /* 0x040fe40000ffe4ff */
[----:B------:R-:W-:Y:S02]  /*4440*/  MOV R8, R27 ;  /* 0x0000001b00087202 */ /* 0x000fe40000000f00 */
[----:B------:R-:W-:Y:S01]  /*4450*/  MOV R9, R26 ;  /* 0x0000001a00097202 */ /* 0x000fe20000000f00 */
[----:B0-----:R0:W2:Y:S01]  /*4460*/  LDG.E R17, desc[UR14][R10.64] ;  /* 0x0000000e0a117981 */ /* 0x0010a2000c1e1900 */
[----:B------:R-:W-:-:S02]  /*4470*/  IADD3.X R13, PT, PT, R26, R31, RZ, P2, !PT ;  /* 0x0000001f1a0d7210 */ /* 0x000fc400017fe4ff */
[----:B------:R-:W-:Y:S01]  /*4480*/  IADD3.X R15, PT, PT, R26, R29, RZ, P3, !PT ;  /* 0x0000001d1a0f7210 */ /* 0x000fe20001ffe4ff */
[----:B-1----:R1:W2:Y:S04]  /*4490*/  LDG.E R16, desc[UR14][R8.64] ;  /* 0x0000000e08107981 */ /* 0x0022a8000c1e1900 */
[----:B------:R-:W3:Y:S04]  /*44a0*/  LDG.E R18, desc[UR14][R12.64] ;  /* 0x0000000e0c127981 */ /* 0x000ee8000c1e1900 */
[----:B------:R-:W3:Y:S01]  /*44b0*/  LDG.E R19, desc[UR14][R14.64] ;  /* 0x0000000e0e137981 */ /* 0x000ee2000c1e1900 */
[----:B0-----:R-:W-:-:S02]  /*44c0*/  MOV R10, R24 ;  /* 0x00000018000a7202 */ /* 0x001fc40000000f00 */
[----:B-1----:R-:W-:Y:S02]  /*44d0*/  MOV R8, R22 ;  /* 0x0000001600087202 */ /* 0x002fe40000000f00 */
[----:B------:R-:W-:Y:S02]  /*44e0*/  MOV R9, R23 ;  /* 0x0000001700097202 */ /* 0x000fe40000000f00 */
[----:B------:R-:W-:Y:S02]  /*44f0*/  MOV R11, R25 ;  /* 0x00000019000b7202 */ /* 0x000fe40000000f00 */
[----:B------:R-:W-:-:S04]  /*4500*/  IADD3 R20, P1, PT, R20, 0x1, RZ ;  /* 0x0000000114147810 */ /* 0x000fc80007f3e0ff */
        /* <DEDUP_REMOVED lines=12> */
.L_x_64:
[----:B------:R-:W-:Y:S05]  /*45d0*/  BSYNC.RECONVERGENT B0 ;  /* 0x0000000000007941 */ /* 0x000fea0003800200 */
.L_x_63:
[----:B------:R-:W-:Y:S05]  /*45e0*/  @!P0 EXIT ;  /* 0x000000000000894d */ /* 0x000fea0003800000 */
[C---:B------:R-:W-:Y:S01]  /*45f0*/  SHF.L.U64.HI R4, R6.reuse, 0x2, R7 ;  /* 0x0000000206047819 */ /* 0x040fe20000010207 */
[----:B------:R-:W3:Y:S01]  /*4600*/  LDCU.64 UR4, c[0x0][0x3d8] ;  /* 0x00007b00ff0477ac */ /* 0x000ee20008000a00 */
[----:B------:R-:W-:Y:S02]  /*4610*/  SHF.L.U32 R7, R6, 0x2, RZ ;  /* 0x0000000206077819 */ /* 0x000fe400000006ff */
[C---:B--2---:R-:W-:Y:S01]  /*4620*/  SHF.L.U64.HI R8, R28.reuse, 0x2, R35 ;  /* 0x000000021c087819 */ /* 0x044fe20000010223 */
[----:B------:R-:W2:Y:S01]  /*4630*/  LDCU.64 UR6, c[0x0][0x388] ;  /* 0x00007100ff0677ac */ /* 0x000ea20008000a00 */
[----:B------:R-:W-:Y:S02]  /*4640*/  SHF.L.U32 R9, R28, 0x2, RZ ;  /* 0x000000021c097819 */ /* 0x000fe400000006ff */
[C---:B------:R-:W-:Y:S01]  /*4650*/  SHF.L.U64.HI R5, R0.reuse, 0x2, R3 ;  /* 0x0000000200057819 */ /* 0x040fe20000010203 */
[----:B------:R-:W4:Y:S01]  /*4660*/  LDCU.64 UR8, c[0x0][0x390] ;  /* 0x00007200ff0877ac */ /* 0x000f220008000a00 */
[----:B------:R-:W-:-:S07]  /*4670*/  SHF.L.U32 R6, R0, 0x2, RZ ;  /* 0x0000000200067819 */ /* 0x000fce00000006ff */
.L_x_66:
[C---:B-1----:R-:W-:Y:S02]  /*4680*/  SHF.L.U32 R19, R37.reuse, 0x2, RZ ;  /* 0x0000000225137819 */ /* 0x042fe400000006ff */
[----:B------:R-:W-:Y:S02]  /*4690*/  SHF.L.U64.HI R25, R37, 0x2, R2 ;  /* 0x0000000225197819 */ /* 0x000fe40000010202 */
[----:B---3--:R-:W-:-:S04]  /*46a0*/  IADD3 R10, P0, PT, R19, UR4, RZ ;  /* 0x00000004130a7c10 */ /* 0x008fc8000ff1e0ff */
[----:B------:R-:W-:Y:S02]  /*46b0*/  IADD3.X R11, PT, PT, R25, UR5, RZ, P0, !PT ;  /* 0x00000005190b7c10 */ /* 0x000fe400087fe4ff */
[C---:B------:R-:W-:Y:S02]  /*46c0*/  IADD3 R12, P0, PT, R10.reuse, R6, RZ ;  /* 0x000000060a0c7210 */ /* 0x040fe40007f1e0ff */
[C---:B01----:R-:W-:Y:S01]  /*46d0*/  IADD3 R16, P1, PT, R10.reuse, R9, RZ ;  /* 0x000000090a107210 */ /* 0x043fe20007f3e0ff */
[----:B------:R0:W3:Y:S01]  /*46e0*/  LDG.E R20, desc[UR14][R10.64] ;  /* 0x0000000e0a147981 */ /* 0x0000e2000c1e1900 */
[C---:B------:R-:W-:Y:S02]  /*46f0*/  IADD3.X R13, PT, PT, R11.reuse, R5, RZ, P0, !PT ;  /* 0x000000050b0d7210 */ /* 0x040fe400007fe4ff */
[----:B------:R-:W-:Y:S02]  /*4700*/  IADD3 R14, P0, PT, R10, R7, RZ ;  /* 0x000000070a0e7210 */ /* 0x000fe40007f1e0ff */
[C---:B------:R-:W-:Y:S01]  /*4710*/  IADD3.X R17, PT, PT, R11.reuse, R8, RZ, P1, !PT ;  /* 0x000000080b117210 */ /* 0x040fe20000ffe4ff */
[----:B------:R-:W3:Y:S01]  /*4720*/  LDG.E R21, desc[UR14][R12.64] ;  /* 0x0000000e0c157981 */ /* 0x000ee2000c1e1900 */
[----:B------:R-:W-:-:S03]  /*4730*/  IADD3.X R15, PT, PT, R11, R4, RZ, P0, !PT ;  /* 0x000000040b0f7210 */ /* 0x000fc600007fe4ff */
[----:B------:R-:W5:Y:S04]  /*4740*/  LDG.E R23, desc[UR14][R16.64] ;  /* 0x0000000e10177981 */ /* 0x000f68000c1e1900 */
[----:B------:R1:W5:Y:S01]  /*4750*/  LDG.E R22, desc[UR14][R14.64] ;  /* 0x0000000e0e167981 */ /* 0x000362000c1e1900 */
[C---:B------:R-:W-:Y:S02]  /*4760*/  SHF.L.U32 R18, R37.reuse, 0x3, RZ ;  /* 0x0000000325127819 */ /* 0x040fe400000006ff */
[----:B------:R-:W-:Y:S02]  /*4770*/  SHF.L.U64.HI R2, R37, 0x3, R2 ;  /* 0x0000000325027819 */ /* 0x000fe40000010202 */
[----:B------:R-:W-:Y:S02]  /*4780*/  LOP3.LUT R26, R18, 0xfffffff8, RZ, 0xc0, !PT ;  /* 0xfffffff8121a7812 */ /* 0x000fe400078ec0ff */
[----:B------:R-:W-:-:S02]  /*4790*/  LOP3.LUT R19, R19, 0xfffffffc, RZ, 0xc0, !PT ;  /* 0xfffffffc13137812 */ /* 0x000fc400078ec0ff */
[----:B------:R-:W-:Y:S02]  /*47a0*/  LOP3.LUT R27, R2, 0x3, RZ, 0xc0, !PT ;  /* 0x00000003021b7812 */ /* 0x000fe400078ec0ff */
[C---:B--2---:R-:W-:Y:S02]  /*47b0*/  IADD3 R24, P0, PT, R26.reuse, UR6, RZ ;  /* 0x000000061a187c10 */ /* 0x044fe4000ff1e0ff */
[----:B0-----:R-:W-:Y:S02]  /*47c0*/  LOP3.LUT R11, R25, 0x3, RZ, 0xc0, !PT ;  /* 0x00000003190b7812 */ /* 0x001fe400078ec0ff */
[----:B----4-:R-:W-:Y:S02]  /*47d0*/  IADD3 R26, P1, PT, R26, UR8, RZ ;  /* 0x000000081a1a7c10 */ /* 0x010fe4000ff3e0ff */
[----:B------:R-:W-:Y:S02]  /*47e0*/  IADD3 R10, P2, PT, R19, UR4, RZ ;  /* 0x00000004130a7c10 */ /* 0x000fe4000ff5e0ff */
[----:B------:R-:W-:-:S02]  /*47f0*/  IADD3.X R25, PT, PT, R27, UR7, RZ, P0, !PT ;  /* 0x000000071b197c10 */ /* 0x000fc400087fe4ff */
[----:B------:R-:W-:Y:S02]  /*4800*/  IADD3.X R27, PT, PT, R27, UR9, RZ, P1, !PT ;  /* 0x000000091b1b7c10 */ /* 0x000fe40008ffe4ff */
[----:B------:R-:W-:Y:S02]  /*4810*/  IADD3.X R11, PT, PT, R11, UR5, RZ, P2, !PT ;  /* 0x000000050b0b7c10 */ /* 0x000fe400097fe4ff */
[C---:B-1----:R-:W-:Y:S02]  /*4820*/  IADD3 R14, P0, PT, R10.reuse, R6, RZ ;  /* 0x000000060a0e7210 */ /* 0x042fe40007f1e0ff */
[C---:B------:R-:W-:Y:S02]  /*4830*/  IADD3 R16, P1, PT, R10.reuse, R7, RZ ;  /* 0x000000070a107210 */ /* 0x040fe40007f3e0ff */
[----:B------:R-:W-:Y:S02]  /*4840*/  IADD3 R12, P2, PT, R10, R9, RZ ;  /* 0x000000090a0c7210 */ /* 0x000fe40007f5e0ff */
[----:B------:R-:W-:-:S02]  /*4850*/  IADD3.X R15, PT, PT, R11, R5, RZ, P0, !PT ;  /* 0x000000050b0f7210 */ /* 0x000fc400007fe4ff */
[C---:B------:R-:W-:Y:S02]  /*4860*/  IADD3.X R17, PT, PT, R11.reuse, R4, RZ, P1, !PT ;  /* 0x000000040b117210 */ /* 0x040fe40000ffe4ff */
[----:B------:R-:W-:Y:S01]  /*4870*/  IADD3.X R13, PT, PT, R11, R8, RZ, P2, !PT ;  /* 0x000000080b0d7210 */ /* 0x000fe200017fe4ff */
[----:B---3--:R0:W-:Y:S04]  /*4880*/  STG.E.64 desc[UR14][R24.64], R20 ;  /* 0x0000001418007986 */ /* 0x0081e8000c101b0e */
[----:B-----5:R1:W-:Y:S04]  /*4890*/  STG.E.64 desc[UR14][R26.64], R22 ;  /* 0x000000161a007986 */ /* 0x0203e8000c101b0e */
        /* <DEDUP_REMOVED lines=40> */
[----:B------:R-:W-:-:S04]  /*4b20*/  IADD3 R37, PT, PT, R37, 0x600, RZ ;  /* 0x0000060025257810 */ /* 0x000fc80007ffe0ff */
[----:B------:R-:W-:-:S04]  /*4b30*/  ISETP.GT.U32.AND P0, PT, R0, R37, PT ;  /* 0x000000250000720c */ /* 0x000fc80003f04070 */
[----:B------:R-:W-:Y:S01]  /*4b40*/  ISETP.GT.AND.EX P0, PT, R3, RZ, PT, P0 ;  /* 0x000000ff0300720c */ /* 0x000fe20003f04300 */
[----:B------:R-:W-:Y:S01]  /*4b50*/  HFMA2 R2, -RZ, RZ, 0, 0 ;  /* 0x00000000ff027431 */ /* 0x000fe200000001ff */
[----:B--2---:R1:W-:Y:S04]  /*4b60*/  STG.E.64 desc[UR14][R18.64], R24 ;  /* 0x0000001812007986 */ /* 0x0043e8000c101b0e */
[----:B---3--:R1:W-:Y:S07]  /*4b70*/  STG.E.64 desc[UR14][R22.64], R28 ;  /* 0x0000001c16007986 */ /* 0x0083ee000c101b0e */
[----:B------:R-:W-:Y:S05]  /*4b80*/  @P0 BRA `(.L_x_66) ;  /* 0xfffffff800bc0947 */ /* 0x000fea000383ffff */
[----:B------:R-:W-:Y:S05]  /*4b90*/  EXIT ;  /* 0x000000000000794d */ /* 0x000fea0003800000 */
.L_x_67:
        /* <DEDUP_REMOVED lines=14> */
.L_x_2460:


//--------------------- .text._Z35group_norm_nhwc_bwd_one_pass_kernelI11Bf16IOFp32WLi256ELi12ELi384EEv26Group_norm_nhwc_bwd_params --------------------------
	.section	.text._Z35group_norm_nhwc_bwd_one_pass_kernelI11Bf16IOFp32WLi256ELi12ELi384EEv26Group_norm_nhwc_bwd_params,"ax",@progbits
	.align	128
        .global         _Z35group_norm_nhwc_bwd_one_pass_kernelI11Bf16IOFp32WLi256ELi12ELi384EEv26Group_norm_nhwc_bwd_params
        .type           _Z35group_norm_nhwc_bwd_one_pass_kernelI11Bf16IOFp32WLi256ELi12ELi384EEv26Group_norm_nhwc_bwd_params,@function
        .size           _Z35group_norm_nhwc_bwd_one_pass_kernelI11Bf16IOFp32WLi256ELi12ELi384EEv26Group_norm_nhwc_bwd_params,(.L_x_2461 - _Z35group_norm_nhwc_bwd_one_pass_kernelI11Bf16IOFp32WLi256ELi12ELi384EEv26Group_norm_nhwc_bwd_params)
        .other          _Z35group_norm_nhwc_bwd_one_pass_kernelI11Bf16IOFp32WLi256ELi12ELi384EEv26Group_norm_nhwc_bwd_params,@"STO_CUDA_ENTRY STV_DEFAULT"
_Z35group_norm_nhwc_bwd_one_pass_kernelI11Bf16IOFp32WLi256ELi12ELi384EEv26Group_norm_nhwc_bwd_params:
.text._Z35group_norm_nhwc_bwd_one_pass_kernelI11Bf16IOFp32WLi256ELi12ELi384EEv26Group_norm_nhwc_bwd_params:
[----:B------:R-:W-:Y:S01]  /*0000*/  LDC R1, c[0x0][0x37c] ;  /* 0x0000df00ff017b82 */ /* 0x000fe20000000800 */
[----:B------:R-:W0:Y:S01]  /*0010*/  S2R R0, SR_CTAID.Y ;  /* 0x0000000000007919 */ /* 0x000e220000002600 */
[----:B------:R-:W1:Y:S06]  /*0020*/  LDCU UR4, c[0x0][0x410] ;  /* 0x00008200ff0477ac */ /* 0x000e6c0008000800 */
[----:B------:R-:W2:Y:S01]  /*0030*/  S2UR UR10, SR_CTAID.X ;  /* 0x00000000000a79c3 */ /* 0x000ea20000002500 */
[----:B------:R-:W3:Y:S01]  /*0040*/  S2R R30, SR_TID.X ;  /* 0x00000000001e7919 */ /* 0x000ee20000002100 */
[----:B------:R-:W1:Y:S01]  /*0050*/  LDCU UR5, c[0x0][0x3e0] ;  /* 0x00007c00ff0577ac */ /* 0x000e620008000800 */
[----:B------:R-:W4:Y:S01]  /*0060*/  LDCU.64 UR8, c[0x0][0x358] ;  /* 0x00006b00ff0877ac */ /* 0x000f220008000a00 */
[----:B-1----:R-:W-:-:S06]  /*0070*/  UIMAD UR4, UR4, UR5, URZ ;  /* 0x00000005040472a4 */ /* 0x002fcc000f8e02ff */
[----:B0-----:R-:W-:-:S13]  /*0080*/  ISETP.GE.AND P0, PT, R0, UR4, PT ;  /* 0x0000000400007c0c */ /* 0x001fda000bf06270 */
[----:B--234-:R-:W-:Y:S05]  /*0090*/  @P0 BRA `(.L_x_68) ;  /* 0x0000004800e00947 */ /* 0x01cfea0003800000 */
[----:B------:R-:W-:Y:S01]  /*00a0*/  LOP3.LUT R2, R30, 0xffff, RZ, 0xc0, !PT ;  /* 0x0000ffff1e027812 */ /* 0x000fe200078ec0ff */
[----:B------:R-:W0:Y:S01]  /*00b0*/  LDC R6, c[0x0][0x41c] ;  /* 0x00010700ff067b82 */ /* 0x000e220000000800 */
[----:B------:R-:W-:Y:S01]  /*00c0*/  HFMA2 R39, -RZ, RZ, 0, 0 ;  /* 0x00000000ff277431 */ /* 0x000fe200000001ff */
[----:B------:R-:W-:Y:S01]  /*00d0*/  MOV R40, R0 ;  /* 0x0000000000287202 */ /* 0x000fe20000000f00 */
[----:B------:R-:W1:Y:S01]  /*00e0*/  LDCU.U8 UR11, c[0x0][0x414] ;  /* 0x00008280ff0b77ac */ /* 0x000e620008000000 */
[----:B------:R-:W-:-:S04]  /*00f0*/  IMAD R2, R2, 0x2aab, RZ ;  /* 0x00002aab02027824 */ /* 0x000fc800078e02ff */
[----:B------:R-:W2:Y:S01]  /*0100*/  LDC R3, c[0x0][0x374] ;  /* 0x0000dd00ff037b82 */ /* 0x000ea20000000800 */
[----:B------:R-:W-:Y:S02]  /*0110*/  SHF.R.U32.HI R43, RZ, 0x10, R2 ;  /* 0x00000010ff2b7819 */ /* 0x000fe40000011602 */
[----:B------:R-:W3:Y:S02]  /*0120*/  S2R R2, SR_LANEID ;  /* 0x0000000000027919 */ /* 0x000ee40000000000 */
[----:B------:R-:W-:-:S03]  /*0130*/  PRMT R5, R43, 0x9910, RZ ;  /* 0x000099102b057816 */ /* 0x000fc600000000ff */
[----:B------:R-:W4:Y:S02]  /*0140*/  LDC R4, c[0x0][0x370] ;  /* 0x0000dc00ff047b82 */ /* 0x000f240000000800 */
[----:B------:R-:W-:-:S05]  /*0150*/  IMAD R5, R5, 0x6, RZ ;  /* 0x0000000605057824 */ /* 0x000fca00078e02ff */
[----:B------:R-:W-:Y:S01]  /*0160*/  IADD3 R5, PT, PT, RZ, -R5, RZ ;  /* 0x80000005ff057210 */ /* 0x000fe20007ffe0ff */
[----:B0-----:R-:W-:-:S03]  /*0170*/  IMAD R41, R6, UR10, R43 ;  /* 0x0000000a06297c24 */ /* 0x001fc6000f8e022b */
[----:B------:R-:W-:Y:S02]  /*0180*/  PRMT R5, R5, 0x7710, RZ ;  /* 0x0000771005057816 */ /* 0x000fe400000000ff */
[----:B------:R-:W-:Y:S02]  /*0190*/  IADD3 R42, PT, PT, R41, 0x80, RZ ;  /* 0x00000080292a7810 */ /* 0x000fe40007ffe0ff */
[----:B------:R-:W-:Y:S02]  /*01a0*/  IADD3 R5, PT, PT, R5, R30, RZ ;  /* 0x0000001e05057210 */ /* 0x000fe40007ffe0ff */
[----:B------:R-:W-:Y:S02]  /*01b0*/  IADD3 R41, PT, PT, R41, 0xc0, RZ ;  /* 0x000000c029297810 */ /* 0x000fe40007ffe0ff */
[----:B------:R-:W-:-:S04]  /*01c0*/  SHF.L.U32 R5, R5, 0x1, RZ ;  /* 0x0000000105057819 */ /* 0x000fc800000006ff */
[----:B-123--:R-:W-:-:S07]  /*01d0*/  LOP3.LUT R5, R5, 0xffff, RZ, 0xc0, !PT ;  /* 0x0000ffff05057812 */ /* 0x00efce00078ec0ff */
.L_x_99:
[----:B0-----:R-:W0:Y:S01]  /*01e0*/  LDC R13, c[0x0][0x410] ;  /* 0x00010400ff0d7b82 */ /* 0x001e220000000800 */
[----:B-1----:R-:W1:Y:S01]  /*01f0*/  LDCU.128 UR12, c[0x0][0x400] ;  /* 0x00008000ff0c77ac */ /* 0x002e620008000c00 */
[----:B------:R-:W-:Y:S02]  /*0200*/  ISETP.GE.AND P2, PT, R40, RZ, PT ;  /* 0x000000ff2800720c */ /* 0x000fe40003f46270 */
[----:B------:R-:W-:Y:S02]  /*0210*/  SHF.R.S32.HI R23, RZ, 0x1f, R42 ;  /* 0x0000001fff177819 */ /* 0x000fe4000001142a */
[----:B------:R-:W-:Y:S02]  /*0220*/  MOV R38, RZ ;  /* 0x000000ff00267202 */ /* 0x000fe40000000f00 */
[----:B------:R-:W2:Y:S01]  /*0230*/  LDC R12, c[0x0][0x41c] ;  /* 0x00010700ff0c7b82 */ /* 0x000ea20000000800 */
[----:B0-----:R-:W-:-:S04]  /*0240*/  IABS R9, R13 ;  /* 0x0000000d00097213 */ /* 0x001fc80000000000 */
[----:B------:R-:W0:Y:S01]  /*0250*/  I2F.RP R8, R9 ;  /* 0x0000000900087306 */ /* 0x000e220000209400 */
[----:B--2---:R-:W-:-:S05]  /*0260*/  IMAD R15, R12, UR10, R43 ;  /* 0x0000000a0c0f7c24 */ /* 0x004fca000f8e022b */
[C---:B-1----:R-:W-:Y:S02]  /*0270*/  ISETP.GE.U32.AND P1, PT, R15.reuse, UR12, PT ;  /* 0x0000000c0f007c0c */ /* 0x042fe4000bf26070 */
[----:B------:R-:W-:Y:S01]  /*0280*/  IADD3 R20, PT, PT, R15, 0x40, RZ ;  /* 0x000000400f147810 */ /* 0x000fe20007ffe0ff */
[----:B0-----:R-:W0:Y:S03]  /*0290*/  MUFU.RCP R8, R8 ;  /* 0x0000000800087308 */ /* 0x001e260000001000 */
[----:B------:R-:W-:Y:S02]  /*02a0*/  SHF.R.S32.HI R21, RZ, 0x1f, R20 ;  /* 0x0000001fff157819 */ /* 0x000fe40000011414 */
[----:B0-----:R-:W-:-:S04]  /*02b0*/  IADD3 R6, PT, PT, R8, 0xffffffe, RZ ;  /* 0x0ffffffe08067810 */ /* 0x001fc80007ffe0ff */
[----:B------:R0:W1:Y:S02]  /*02c0*/  F2I.FTZ.U32.TRUNC.NTZ R7, R6 ;  /* 0x0000000600077305 */ /* 0x000064000021f000 */
[----:B0-----:R-:W-:Y:S02]  /*02d0*/  MOV R6, RZ ;  /* 0x000000ff00067202 */ /* 0x001fe40000000f00 */
[----:B-1----:R-:W-:-:S05]  /*02e0*/  IADD3 R10, PT, PT, RZ, -R7, RZ ;  /* 0x80000007ff0a7210 */ /* 0x002fca0007ffe0ff */
[----:B------:R-:W-:Y:S01]  /*02f0*/  IMAD R11, R10, R9, RZ ;  /* 0x000000090a0b7224 */ /* 0x000fe200078e02ff */
[----:B------:R-:W-:-:S03]  /*0300*/  IABS R10, R40 ;  /* 0x00000028000a7213 */ /* 0x000fc60000000000 */
[----:B------:R-:W-:Y:S01]  /*0310*/  IMAD.HI.U32 R7, R7, R11, R6 ;  /* 0x0000000b07077227 */ /* 0x000fe200078e0006 */
[----:B------:R-:W-:-:S04]  /*0320*/  SHF.R.S32.HI R11, RZ, 0x1f, R15 ;  /* 0x0000001fff0b7819 */ /* 0x000fc8000001140f */
[----:B------:R-:W-:Y:S01]  /*0330*/  ISETP.GE.AND.EX P1, PT, R11, UR13, PT, P1 ;  /* 0x0000000d0b007c0c */ /* 0x000fe2000bf26310 */
[----:B------:R-:W-:-:S05]  /*0340*/  IMAD.HI.U32 R7, R7, R10, RZ ;  /* 0x0000000a07077227 */ /* 0x000fca00078e00ff */
[----:B------:R-:W-:-:S05]  /*0350*/  IADD3 R8, PT, PT, -R7, RZ, RZ ;  /* 0x000000ff07087210 */ /* 0x000fca0007ffe1ff */
[----:B------:R-:W-:Y:S01]  /*0360*/  IMAD R6, R9, R8, R10 ;  /* 0x0000000809067224 */ /* 0x000fe200078e020a */
[----:B------:R-:W-:-:S04]  /*0370*/  LOP3.LUT R8, R40, R13, RZ, 0x3c, !PT ;  /* 0x0000000d28087212 */ /* 0x000fc800078e3cff */
[----:B------:R-:W-:Y:S02]  /*0380*/  ISETP.GT.U32.AND P4, PT, R9, R6, PT ;  /* 0x000000060900720c */ /* 0x000fe40003f84070 */
[----:B------:R-:W-:-:S11]  /*0390*/  ISETP.GE.AND P3, PT, R8, RZ, PT ;  /* 0x000000ff0800720c */ /* 0x000fd60003f66270 */
[-C--:B------:R-:W-:Y:S02]  /*03a0*/  @!P4 IADD3 R6, PT, PT, R6, -R9.reuse, RZ ;  /* 0x800000090606c210 */ /* 0x080fe40007ffe0ff */
[----:B------:R-:W-:Y:S02]  /*03b0*/  @!P4 IADD3 R7, PT, PT, R7, 0x1, RZ ;  /* 0x000000010707c810 */ /* 0x000fe40007ffe0ff */
[CC--:B------:R-:W-:Y:S02]  /*03c0*/  ISETP.GE.U32.AND P0, PT, R6.reuse, R9.reuse, PT ;  /* 0x000000090600720c */ /* 0x0c0fe40003f06070 */
[----:B------:R-:W-:Y:S02]  /*03d0*/  ISETP.GT.U32.AND P5, PT, R9, R6, PT ;  /* 0x000000060900720c */ /* 0x000fe40003fa4070 */
[----:B------:R-:W-:Y:S02]  /*03e0*/  IADD3 R9, PT, PT, R6, -R9, RZ ;  /* 0x8000000906097210 */ /* 0x000fe40007ffe0ff */
[----:B------:R-:W-:-:S02]  /*03f0*/  ISETP.NE.AND P4, PT, R13, RZ, PT ;  /* 0x000000ff0d00720c */ /* 0x000fc40003f85270 */
[----:B------:R-:W-:Y:S02]  /*0400*/  SEL R6, R9, R6, !P5 ;  /* 0x0000000609067207 */ /* 0x000fe40006800000 */
[----:B------:R-:W-:Y:S02]  /*0410*/  LOP3.LUT R9, RZ, R13, RZ, 0x33, !PT ;  /* 0x0000000dff097212 */ /* 0x000fe400078e33ff */
[----:B------:R-:W-:Y:S02]  /*0420*/  @!P2 IADD3 R6, PT, PT, -R6, RZ, RZ ;  /* 0x000000ff0606a210 */ /* 0x000fe40007ffe1ff */
[----:B------:R-:W-:Y:S02]  /*0430*/  @P0 IADD3 R7, PT, PT, R7, 0x1, RZ ;  /* 0x0000000107070810 */ /* 0x000fe40007ffe0ff */
[----:B------:R-:W-:Y:S02]  /*0440*/  SEL R48, R9, R6, !P4 ;  /* 0x0000000609307207 */ /* 0x000fe40006000000 */
[----:B------:R-:W-:-:S02]  /*0450*/  MOV R8, R7 ;  /* 0x0000000700087202 */ /* 0x000fc40000000f00 */
[----:B------:R-:W0:Y:S01]  /*0460*/  @!P1 LDC.64 R6, c[0x0][0x3f8] ;  /* 0x0000fe00ff069b82 */ /* 0x000e220000000a00 */
[----:B------:R-:W-:Y:S01]  /*0470*/  IMAD R10, R48, 0xc, RZ ;  /* 0x0000000c300a7824 */ /* 0x000fe200078e02ff */
[----:B------:R-:W-:Y:S02]  /*0480*/  @!P3 IADD3 R8, PT, PT, -R8, RZ, RZ ;  /* 0x000000ff0808b210 */ /* 0x000fe40007ffe1ff */
[----:B------:R-:W-:Y:S02]  /*0490*/  ISETP.GE.U32.AND P2, PT, R20, UR12, PT ;  /* 0x0000000c14007c0c */ /* 0x000fe4000bf46070 */
[----:B------:R-:W-:Y:S02]  /*04a0*/  SEL R9, R9, R8, !P4 ;  /* 0x0000000809097207 */ /* 0x000fe40006000000 */
[----:B------:R-:W-:Y:S02]  /*04b0*/  IADD3 R50, P0, PT, R10, R5, RZ ;  /* 0x000000050a327210 */ /* 0x000fe40007f1e0ff */
[----:B------:R-:W-:-:S02]  /*04c0*/  SHF.R.S32.HI R5, RZ, 0x1f, R9 ;  /* 0x0000001fff057819 */ /* 0x000fc40000011409 */
[----:B------:R-:W-:Y:S02]  /*04d0*/  LEA.HI.X.SX32 R51, R10, RZ, 0x1, P0 ;  /* 0x000000ff0a337211 */ /* 0x000fe400000f0eff */
[----:B------:R-:W-:Y:S01]  /*04e0*/  ISETP.GE.AND.EX P2, PT, R21, UR13, PT, P2 ;  /* 0x0000000d15007c0c */ /* 0x000fe2000bf46320 */
[----:B------:R-:W-:Y:S01]  /*04f0*/  IMAD R8, R5, UR14, RZ ;  /* 0x0000000e05087c24 */ /* 0x000fe2000f8e02ff */
[----:B------:R-:W-:Y:S01]  /*0500*/  ISETP.GE.U32.AND P0, PT, R42, UR12, PT ;  /* 0x0000000c2a007c0c */ /* 0x000fe2000bf06070 */
[----:B------:R-:W-:-:S03]  /*0510*/  IMAD.WIDE.U32 R50, R9, UR14, R50 ;  /* 0x0000000e09327c25 */ /* 0x000fc6000f8e0032 */
[----:B------:R-:W-:Y:S01]  /*0520*/  ISETP.GE.AND.EX P0, PT, R23, UR13, PT, P0 ;  /* 0x0000000d17007c0c */ /* 0x000fe2000bf06300 */
[----:B------:R-:W-:Y:S01]  /*0530*/  IMAD R53, R9, UR15, R8 ;  /* 0x0000000f09357c24 */ /* 0x000fe2000f8e0208 */
[----:B------:R-:W-:Y:S01]  /*0540*/  @!P1 MOV R52, R50 ;  /* 0x0000003200349202 */ /* 0x000fe20000000f00 */
[----:B------:R-:W1:Y:S01]  /*0550*/  @!P1 LDC.64 R8, c[0x0][0x3a0] ;  /* 0x0000e800ff089b82 */ /* 0x000e620000000a00 */
[----:B0-----:R-:W-:Y:S02]  /*0560*/  @!P1 IMAD R10, R11, R6, RZ ;  /* 0x000000060b0a9224 */ /* 0x001fe400078e02ff */
[----:B------:R-:W-:Y:S02]  /*0570*/  IADD3 R53, PT, PT, R51, R53, RZ ;  /* 0x0000003533357210 */ /* 0x000fe40007ffe0ff */
[C---:B------:R-:W-:Y:S01]  /*0580*/  @!P1 IMAD R5, R15.reuse, R7, R10 ;  /* 0x000000070f059224 */ /* 0x040fe200078e020a */
[----:B------:R-:W-:Y:S02]  /*0590*/  @!P2 MOV R24, R50 ;  /* 0x000000320018a202 */ /* 0x000fe40000000f00 */
[----:B------:R-:W0:Y:S01]  /*05a0*/  @!P2 LDC.64 R18, c[0x0][0x3f8] ;  /* 0x0000fe00ff12ab82 */ /* 0x000e220000000a00 */
[----:B------:R-:W-:Y:S01]  /*05b0*/  @!P1 IMAD.WIDE.U32 R6, R15, R6, R52 ;  /* 0x000000060f069225 */ /* 0x000fe200078e0034 */
[----:B------:R-:W-:-:S04]  /*05c0*/  @!P2 MOV R25, R53 ;  /* 0x000000350019a202 */ /* 0x000fc80000000f00 */
[----:B------:R-:W-:Y:S02]  /*05d0*/  @!P1 IADD3 R5, PT, PT, R7, R5, RZ ;  /* 0x0000000507059210 */ /* 0x000fe40007ffe0ff */
[C---:B------:R-:W-:Y:S01]  /*05e0*/  @!P1 SHF.L.U32 R27, R6.reuse, 0x1, RZ ;  /* 0x00000001061b9819 */ /* 0x040fe200000006ff */
[----:B------:R-:W2:Y:S01]  /*05f0*/  @!P1 LDC.64 R14, c[0x0][0x398] ;  /* 0x0000e600ff0e9b82 */ /* 0x000ea20000000a00 */
[----:B------:R-:W-:Y:S02]  /*0600*/  @!P1 SHF.L.U64.HI R22, R6, 0x1, R5 ;  /* 0x0000000106169819 */ /* 0x000fe40000010205 */
[----:B------:R-:W-:Y:S02]  /*0610*/  SHF.R.S32.HI R5, RZ, 0x1f, R41 ;  /* 0x0000001fff057819 */ /* 0x000fe40000011429 */
[----:B-1----:R-:W-:-:S03]  /*0620*/  @!P1 IADD3 R8, P3, PT, R27, R8, RZ ;  /* 0x000000081b089210 */ /* 0x002fc60007f7e0ff */
[----:B------:R-:W1:Y:S01]  /*0630*/  LDC.64 R6, c[0x0][0x3b8] ;  /* 0x0000ee00ff067b82 */ /* 0x000e620000000a00 */
[----:B------:R-:W-:Y:S02]  /*0640*/  @!P1 IADD3.X R9, PT, PT, R22, R9, RZ, P3, !PT ;  /* 0x0000000916099210 */ /* 0x000fe40001ffe4ff */
[----:B------:R-:W-:Y:S01]  /*0650*/  ISETP.GE.U32.AND P3, PT, R41, UR12, PT ;  /* 0x0000000c29007c0c */ /* 0x000fe2000bf66070 */
[----:B0-----:R-:W-:-:S04]  /*0660*/  @!P2 IMAD R21, R21, R18, RZ ;  /* 0x000000121515a224 */ /* 0x001fc800078e02ff */
[----:B------:R-:W0:Y:S01]  /*0670*/  @!P2 LDC.64 R10, c[0x0][0x3a0] ;  /* 0x0000e800ff0aab82 */ /* 0x000e220000000a00 */
[----:B------:R-:W-:Y:S01]  /*0680*/  ISETP.GE.AND.EX P3, PT, R5, UR13, PT, P3 ;  /* 0x0000000d05007c0c */ /* 0x000fe2000bf66330 */
[----:B------:R3:W4:Y:S01]  /*0690*/  @!P1 LDG.E R38, desc[UR8][R8.64] ;  /* 0x0000000808269981 */ /* 0x000722000c1e1900 */
[C---:B------:R-:W-:Y:S02]  /*06a0*/  @!P2 IMAD R21, R20.reuse, R19, R21 ;  /* 0x000000131415a224 */ /* 0x040fe400078e0215 */
[----:B------:R-:W-:-:S03]  /*06b0*/  @!P2 IMAD.WIDE.U32 R18, R20, R18, R24 ;  /* 0x000000121412a225 */ /* 0x000fc600078e0018 */
[----:B------:R-:W3:Y:S01]  /*06c0*/  @!P2 LDC.64 R12, c[0x0][0x398] ;  /* 0x0000e600ff0cab82 */ /* 0x000ee20000000a00 */
[----:B--2---:R-:W-:-:S07]  /*06d0*/  @!P1 IADD3 R14, P4, PT, R27, R14, RZ ;  /* 0x0000000e1b0e9210 */ /* 0x004fce0007f9e0ff */
[----:B------:R-:W2:Y:S01]  /*06e0*/  @!P0 LDC.64 R16, c[0x0][0x3f8] ;  /* 0x0000fe00ff108b82 */ /* 0x000ea20000000a00 */
[----:B------:R-:W-:Y:S01]  /*06f0*/  @!P2 IADD3 R25, PT, PT, R19, R21, RZ ;  /* 0x000000151319a210 */ /* 0x000fe20007ffe0ff */
[----:B-1----:R-:W-:Y:S01]  /*0700*/  IMAD.WIDE R6, R40, 0x8, R6 ;  /* 0x0000000828067825 */ /* 0x002fe200078e0206 */
[----:B------:R-:W-:Y:S02]  /*0710*/  @!P2 SHF.L.U32 R19, R18, 0x1, RZ ;  /* 0x000000011213a819 */ /* 0x000fe400000006ff */
[----:B------:R-:W-:Y:S02]  /*0720*/  @!P1 IADD3.X R15, PT, PT, R22, R15, RZ, P4, !PT ;  /* 0x0000000f160f9210 */ /* 0x000fe400027fe4ff */
[----:B------:R-:W-:Y:S01]  /*0730*/  @!P2 SHF.L.U64.HI R22, R18, 0x1, R25 ;  /* 0x000000011216a819 */ /* 0x000fe20000010219 */
[----:B------:R-:W1:Y:S01]  /*0740*/  @!P0 LDC.64 R20, c[0x0][0x3a0] ;  /* 0x0000e800ff148b82 */ /* 0x000e620000000a00 */
[----:B0-----:R-:W-:Y:S01]  /*0750*/  @!P2 IADD3 R10, P4, PT, R19, R10, RZ ;  /* 0x0000000a130aa210 */ /* 0x001fe20007f9e0ff */
[----:B------:R-:W4:Y:S01]  /*0760*/  LDG.E.64 R6, desc[UR8][R6.64] ;  /* 0x0000000806067981 */ /* 0x000f22000c1e1b00 */
[----:B---3--:R-:W-:-:S02]  /*0770*/  @!P0 MOV R8, R50 ;  /* 0x0000003200088202 */ /* 0x008fc40000000f00 */
[----:B------:R-:W-:-:S03]  /*0780*/  @!P2 IADD3 R12, P5, PT, R19, R12, RZ ;  /* 0x0000000c130ca210 */ /* 0x000fc60007fbe0ff */
[----:B------:R-:W0:Y:S01]  /*0790*/  @!P3 LDC.64 R18, c[0x0][0x3f8] ;  /* 0x0000fe00ff12bb82 */ /* 0x000e220000000a00 */
[----:B------:R-:W-:Y:S01]  /*07a0*/  @!P0 MOV R9, R53 ;  /* 0x0000003500098202 */ /* 0x000fe20000000f00 */
[----:B--2---:R-:W-:-:S04]  /*07b0*/  @!P0 IMAD R23, R23, R16, RZ ;  /* 0x0000001017178224 */ /* 0x004fc800078e02ff */
[C---:B------:R-:W-:Y:S02]  /*07c0*/  @!P0 IMAD R23, R42.reuse, R17, R23 ;  /* 0x000000112a178224 */ /* 0x040fe400078e0217 */
[----:B------:R-:W-:Y:S01]  /*07d0*/  @!P0 IMAD.WIDE.U32 R16, R42, R16, R8 ;  /* 0x000000102a108225 */ /* 0x000fe200078e0008 */
[----:B------:R-:W-:Y:S01]  /*07e0*/  CS2R R36, SRZ ;  /* 0x0000000000247805 */ /* 0x000fe2000001ff00 */
[----:B------:R-:W2:Y:S01]  /*07f0*/  @!P0 LDC.64 R8, c[0x0][0x398] ;  /* 0x0000e600ff088b82 */ /* 0x000ea20000000a00 */
[C---:B------:R-:W-:Y:S02]  /*0800*/  @!P2 IADD3.X R11, PT, PT, R22.reuse, R11, RZ, P4, !PT ;  /* 0x0000000b160ba210 */ /* 0x040fe400027fe4ff */
[----:B------:R-:W-:Y:S02]  /*0810*/  @!P0 IADD3 R17, PT, PT, R17, R23, RZ ;  /* 0x0000001711118210 */ /* 0x000fe40007ffe0ff */
[----:B------:R-:W-:Y:S01]  /*0820*/  ISETP.NE.AND P4, PT, RZ, UR11, PT ;  /* 0x0000000bff007c0c */ /* 0x000fe2000bf85270 */
[----:B------:R3:W4:Y:S01]  /*0830*/  @!P1 LDG.E R37, desc[UR8][R14.64] ;  /* 0x000000080e259981 */ /* 0x000722000c1e1900 */
[----:B------:R-:W-:-:S02]  /*0840*/  @!P2 IADD3.X R13, PT, PT, R22, R13, RZ, P5, !PT ;  /* 0x0000000d160da210 */ /* 0x000fc40002ffe4ff */
[C---:B------:R-:W-:Y:S01]  /*0850*/  @!P0 SHF.L.U32 R23, R16.reuse, 0x1, RZ ;  /* 0x0000000110178819 */ /* 0x040fe200000006ff */
[----:B------:R3:W4:Y:S01]  /*0860*/  @!P2 LDG.E R36, desc[UR8][R10.64] ;  /* 0x000000080a24a981 */ /* 0x000722000c1e1900 */
[----:B------:R-:W-:Y:S02]  /*0870*/  @!P0 SHF.L.U64.HI R22, R16, 0x1, R17 ;  /* 0x0000000110168819 */ /* 0x000fe40000010211 */
[----:B------:R-:W-:Y:S01]  /*0880*/  PRMT R25, R43, 0x9910, RZ ;  /* 0x000099102b197816 */ /* 0x000fe200000000ff */
[----:B------:R-:W2:Y:S01]  /*0890*/  @!P3 LDC.64 R16, c[0x0][0x3a0] ;  /* 0x0000e800ff10bb82 */ /* 0x000ea20000000a00 */
[----:B-1----:R-:W-:Y:S02]  /*08a0*/  @!P0 IADD3 R20, P1, PT, R23, R20, RZ ;  /* 0x0000001417148210 */ /* 0x002fe40007f3e0ff */
[----:B------:R-:W-:Y:S01]  /*08b0*/  CS2R R34, SRZ ;  /* 0x0000000000227805 */ /* 0x000fe2000001ff00 */
[----:B0-----:R-:W-:-:S04]  /*08c0*/  @!P3 IMAD R24, R5, R18, RZ ;  /* 0x000000120518b224 */ /* 0x001fc800078e02ff */
[----:B---3--:R-:W0:Y:S01]  /*08d0*/  @!P3 LDC.64 R14, c[0x0][0x398] ;  /* 0x0000e600ff0ebb82 */ /* 0x008e220000000a00 */
[----:B------:R-:W-:Y:S01]  /*08e0*/  IMAD R25, R25, 0x6, RZ ;  /* 0x0000000619197824 */ /* 0x000fe200078e02ff */
[----:B------:R-:W-:Y:S02]  /*08f0*/  @!P3 MOV R10, R50 ;  /* 0x00000032000ab202 */ /* 0x000fe40000000f00 */
[----:B------:R-:W-:Y:S01]  /*0900*/  @!P3 MOV R11, R53 ;  /* 0x00000035000bb202 */ /* 0x000fe20000000f00 */
[C---:B------:R-:W-:Y:S01]  /*0910*/  @!P3 IMAD R5, R41.reuse, R19, R24 ;  /* 0x000000132905b224 */ /* 0x040fe200078e0218 */
[----:B------:R-:W-:Y:S01]  /*0920*/  @!P0 IADD3.X R21, PT, PT, R22, R21, RZ, P1, !PT ;  /* 0x0000001516158210 */ /* 0x000fe20000ffe4ff */
[----:B------:R1:W3:Y:S01]  /*0930*/  @!P2 LDG.E R35, desc[UR8][R12.64] ;  /* 0x000000080c23a981 */ /* 0x0002e2000c1e1900 */
[----:B------:R-:W-:Y:S01]  /*0940*/  IADD3 R25, PT, PT, RZ, -R25, RZ ;  /* 0x80000019ff197210 */ /* 0x000fe20007ffe0ff */
[----:B------:R-:W-:Y:S02]  /*0950*/  @!P3 IMAD.WIDE.U32 R18, R41, R18, R10 ;  /* 0x000000122912b225 */ /* 0x000fe400078e000a */
[----:B------:R-:W0:Y:S01]  /*0960*/  @P4 LDC.64 R10, c[0x0][0x3b0] ;  /* 0x0000ec00ff0a4b82 */ /* 0x000e220000000a00 */
[----:B------:R2:W3:Y:S07]  /*0970*/  @!P0 LDG.E R34, desc[UR8][R20.64] ;  /* 0x0000000814228981 */ /* 0x0004ee000c1e1900 */
[----:B-1----:R-:W1:Y:S01]  /*0980*/  LDC.64 R12, c[0x0][0x3a8] ;  /* 0x0000ea00ff0c7b82 */ /* 0x002e620000000a00 */
[----:B--2---:R-:W-:-:S02]  /*0990*/  PRMT R21, R25, 0x7710, RZ ;  /* 0x0000771019157816 */ /* 0x004fc400000000ff */
[----:B------:R-:W-:Y:S02]  /*09a0*/  @!P0 IADD3 R8, P1, PT, R23, R8, RZ ;  /* 0x0000000817088210 */ /* 0x000fe40007f3e0ff */
[----:B------:R-:W-:Y:S02]  /*09b0*/  IADD3 R21, PT, PT, R21, R30, RZ ;  /* 0x0000001e15157210 */ /* 0x000fe40007ffe0ff */
[----:B------:R-:W-:Y:S02]  /*09c0*/  @!P3 IADD3 R19, PT, PT, R19, R5, RZ ;  /* 0x000000051313b210 */ /* 0x000fe40007ffe0ff */
[----:B------:R-:W-:Y:S02]  /*09d0*/  @!P3 SHF.L.U32 R5, R18, 0x1, RZ ;  /* 0x000000011205b819 */ /* 0x000fe400000006ff */
[----:B------:R-:W-:Y:S02]  /*09e0*/  SHF.L.U32 R21, R21, 0x1, RZ ;  /* 0x0000000115157819 */ /* 0x000fe400000006ff */
[----:B------:R-:W-:-:S02]  /*09f0*/  @!P0 IADD3.X R9, PT, PT, R22, R9, RZ, P1, !PT ;  /* 0x0000000916098210 */ /* 0x000fc40000ffe4ff */
[C---:B------:R-:W-:Y:S02]  /*0a00*/  @!P3 IADD3 R16, P1, PT, R5.reuse, R16, RZ ;  /* 0x000000100510b210 */ /* 0x040fe40007f3e0ff */
[----:B0-----:R-:W-:Y:S02]  /*0a10*/  @!P3 IADD3 R14, P2, PT, R5, R14, RZ ;  /* 0x0000000e050eb210 */ /* 0x001fe40007f5e0ff */
[----:B------:R-:W-:Y:S02]  /*0a20*/  LOP3.LUT R5, R21, 0xffff, RZ, 0xc0, !PT ;  /* 0x0000ffff15057812 */ /* 0x000fe400078ec0ff */
[----:B------:R-:W-:Y:S02]  /*0a30*/  CS2R R32, SRZ ;  /* 0x0000000000207805 */ /* 0x000fe4000001ff00 */
[----:B------:R-:W-:Y:S02]  /*0a40*/  @!P3 SHF.L.U64.HI R18, R18, 0x1, R19 ;  /* 0x000000011212b819 */ /* 0x000fe40000010213 */
[----:B------:R-:W-:Y:S01]  /*0a50*/  MOV R31, RZ ;  /* 0x000000ff001f7202 */ /* 0x000fe20000000f00 */
[----:B------:R-:W-:Y:S01]  /*0a60*/  IMAD R21, R48, 0xc, R5 ;  /* 0x0000000c30157824 */ /* 0x000fe200078e0205 */
[C---:B------:R-:W-:Y:S01]  /*0a70*/  @!P3 IADD3.X R17, PT, PT, R18.reuse, R17, RZ, P1, !PT ;  /* 0x000000111211b210 */ /* 0x040fe20000ffe4ff */
[----:B------:R0:W2:Y:S01]  /*0a80*/  @!P0 LDG.E R33, desc[UR8][R8.64] ;  /* 0x0000000808218981 */ /* 0x0000a2000c1e1900 */
[----:B------:R-:W-:Y:S01]  /*0a90*/  @!P3 IADD3.X R15, PT, PT, R18, R15, RZ, P2, !PT ;  /* 0x0000000f120fb210 */ /* 0x000fe200017fe4ff */
[----:B------:R-:W-:-:S02]  /*0aa0*/  @P4 IMAD.WIDE R18, R21, 0x4, R10 ;  /* 0x0000000415124825 */ /* 0x000fc400078e020a */
[----:B------:R-:W2:Y:S02]  /*0ab0*/  @!P3 LDG.E R32, desc[UR8][R16.64] ;  /* 0x000000081020b981 */ /* 0x000ea4000c1e1900 */
[----:B-1----:R-:W-:Y:S02]  /*0ac0*/  IMAD.WIDE R10, R21, 0x4, R12 ;  /* 0x00000004150a7825 */ /* 0x002fe400078e020c */
[----:B------:R1:W2:Y:S01]  /*0ad0*/  @!P3 LDG.E R31, desc[UR8][R14.64] ;  /* 0x000000080e1fb981 */ /* 0x0002a2000c1e1900 */
[----:B0-----:R-:W-:-:S03]  /*0ae0*/  CS2R R8, SRZ ;  /* 0x0000000000087805 */ /* 0x001fc6000001ff00 */
[----:B------:R-:W5:Y:S04]  /*0af0*/  LDG.E.64 R10, desc[UR8][R10.64] ;  /* 0x000000080a0a7981 */ /* 0x000f68000c1e1b00 */
[----:B------:R0:W5:Y:S01]  /*0b00*/  @P4 LDG.E.64 R8, desc[UR8][R18.64] ;  /* 0x0000000812084981 */ /* 0x000162000c1e1b00 */
[----:B------:R-:W-:Y:S01]  /*0b10*/  MOV R47, 0x3f800000 ;  /* 0x3f800000002f7802 */ /* 0x000fe20000000f00 */
[----:B------:R-:W-:Y:S01]  /*0b20*/  UISETP.NE.AND UP0, UPT, UR11, URZ, UPT ;  /* 0x000000ff0b00728c */ /* 0x000fe2000bf05270 */
[----:B----4-:R-:W-:-:S05]  /*0b30*/  FFMA.FTZ R7, -R6, R6, R7 ;  /* 0x0000000606077223 */ /* 0x010fca0000010107 */
[----:B------:R-:W-:-:S13]  /*0b40*/  FSETP.GTU.FTZ.AND P1, PT, R7, RZ, PT ;  /* 0x000000ff0700720b */ /* 0x000fda0003f3c000 */
[----:B------:R-:W4:Y:S01]  /*0b50*/  @P1 LDC R12, c[0x0][0x3c0] ;  /* 0x0000f000ff0c1b82 */ /* 0x000f220000000800 */
[----:B-1----:R-:W-:Y:S01]  /*0b60*/  PRMT R14, R38, 0x7632, R14 ;  /* 0x00007632260e7816 */ /* 0x002fe2000000000e */
[----:B----4-:R-:W-:-:S04]  /*0b70*/  @P1 FADD.FTZ R12, R7, R12 ;  /* 0x0000000c070c1221 */ /* 0x010fc80000010000 */
[----:B------:R0:W1:Y:S01]  /*0b80*/  @P1 MUFU.RSQ R47, R12 ;  /* 0x0000000c002f1308 */ /* 0x0000620000001400 */
[----:B------:R-:W-:Y:S02]  /*0b90*/  PRMT R46, R37, 0x7632, R46 ;  /* 0x00007632252e7816 */ /* 0x000fe4000000002e */
[----:B------:R-:W-:Y:S02]  /*0ba0*/  PRMT R16, R36, 0x7632, R16 ;  /* 0x0000763224107816 */ /* 0x000fe40000000010 */
[----:B---3--:R-:W-:Y:S02]  /*0bb0*/  PRMT R45, R35, 0x7632, R45 ;  /* 0x00007632232d7816 */ /* 0x008fe4000000002d */
[----:B------:R-:W-:Y:S02]  /*0bc0*/  PRMT R15, R34, 0x7632, R15 ;  /* 0x00007632220f7816 */ /* 0x000fe4000000000f */
[----:B--2---:R-:W-:Y:S02]  /*0bd0*/  PRMT R44, R33, 0x7632, R44 ;  /* 0x00007632212c7816 */ /* 0x004fe4000000002c */
[----:B------:R-:W-:-:S02]  /*0be0*/  PRMT R23, R32, 0x7632, R23 ;  /* 0x0000763220177816 */ /* 0x000fc40000000017 */
[----:B------:R-:W-:Y:S01]  /*0bf0*/  PRMT R7, R31, 0x7632, R7 ;  /* 0x000076321f077816 */ /* 0x000fe20000000007 */
[----:B01----:R-:W-:Y:S06]  /*0c00*/  BRA.U UP0, `(.L_x_69) ;  /* 0x0000000500247547 */ /* 0x003fec000b800000 */
[----:B------:R-:W-:Y:S02]  /*0c10*/  SHF.L.U32 R17, R38, 0x10, RZ ;  /* 0x0000001026117819 */ /* 0x000fe400000006ff */
[----:B------:R-:W-:Y:S02]  /*0c20*/  SHF.L.U32 R19, R14, 0x10, RZ ;  /* 0x000000100e137819 */ /* 0x000fe400000006ff */
[----:B------:R-:W-:Y:S01]  /*0c30*/  SHF.L.U32 R13, R37, 0x10, RZ ;  /* 0x00000010250d7819 */ /* 0x000fe200000006ff */
[----:B------:R-:W-:Y:S01]  /*0c40*/  FADD.FTZ R14, -R6, R17 ;  /* 0x00000011060e7221 */ /* 0x000fe20000010100 */
[----:B------:R-:W-:Y:S01]  /*0c50*/  SHF.L.U32 R12, R46, 0x10, RZ ;  /* 0x000000102e0c7819 */ /* 0x000fe200000006ff */
[----:B------:R-:W-:Y:S01]  /*0c60*/  FADD.FTZ R18, -R6, R19 ;  /* 0x0000001306127221 */ /* 0x000fe20000010100 */
[----:B------:R-:W-:Y:S01]  /*0c70*/  SHF.L.U32 R25, R36, 0x10, RZ ;  /* 0x0000001024197819 */ /* 0x000fe200000006ff */
[----:B-----5:R-:W-:Y:S01]  /*0c80*/  FMUL.FTZ R19, R10, R13 ;  /* 0x0000000d0a137220 */ /* 0x020fe20000410000 */
[-C--:B------:R-:W-:Y:S01]  /*0c90*/  FMUL.FTZ R14, R14, R47.reuse ;  /* 0x0000002f0e0e7220 */ /* 0x080fe20000410000 */
[----:B------:R-:W-:Y:S01]  /*0ca0*/  FMUL.FTZ R20, R11, R12 ;  /* 0x0000000c0b147220 */ /* 0x000fe20000410000 */
[----:B------:R-:W-:Y:S01]  /*0cb0*/  FMUL.FTZ R17, R18, R47 ;  /* 0x0000002f12117220 */ /* 0x000fe20000410000 */
[----:B------:R-:W-:Y:S01]  /*0cc0*/  FADD.FTZ R21, RZ, R19 ;  /* 0x00000013ff157221 */ /* 0x000fe20000010000 */
[----:B------:R-:W-:Y:S01]  /*0cd0*/  FFMA.FTZ R22, R14, R19, RZ ;  /* 0x000000130e167223 */ /* 0x000fe200000100ff */
[----:B------:R-:W-:Y:S01]  /*0ce0*/  FFMA.FTZ R24, R13, R14, RZ ;  /* 0x0000000e0d187223 */ /* 0x000fe200000100ff */
[----:B------:R-:W-:Y:S01]  /*0cf0*/  FADD.FTZ R14, RZ, R13 ;  /* 0x0000000dff0e7221 */ /* 0x000fe20000010000 */
[----:B------:R-:W-:Y:S01]  /*0d00*/  FADD.FTZ R18, R20, R21 ;  /* 0x0000001514127221 */ /* 0x000fe20000010000 */
[----:B------:R-:W-:Y:S01]  /*0d10*/  FFMA.FTZ R19, R17, R20, R22 ;  /* 0x0000001411137223 */ /* 0x000fe20000010016 */
[----:B------:R-:W-:Y:S01]  /*0d20*/  FADD.FTZ R20, -R6, R25 ;  /* 0x0000001906147221 */ /* 0x000fe20000010100 */
[----:B------:R-:W-:Y:S01]  /*0d30*/  SHF.L.U32 R25, R35, 0x10, RZ ;  /* 0x0000001023197819 */ /* 0x000fe200000006ff */
[----:B------:R-:W-:Y:S01]  /*0d40*/  FFMA.FTZ R17, R12, R17, RZ ;  /* 0x000000110c117223 */ /* 0x000fe200000100ff */
[----:B------:R-:W-:Y:S01]  /*0d50*/  SHF.L.U32 R21, R16, 0x10, RZ ;  /* 0x0000001010157819 */ /* 0x000fe200000006ff */
[----:B------:R-:W-:Y:S01]  /*0d60*/  FMUL.FTZ R20, R20, R47 ;  /* 0x0000002f14147220 */ /* 0x000fe20000410000 */
[----:B------:R-:W-:Y:S01]  /*0d70*/  SHF.L.U32 R16, R45, 0x10, RZ ;  /* 0x000000102d107819 */ /* 0x000fe200000006ff */
[----:B------:R-:W-:Y:S01]  /*0d80*/  FMUL.FTZ R27, R10, R25 ;  /* 0x000000190a1b7220 */ /* 0x000fe20000410000 */
[C---:B------:R-:W-:Y:S01]  /*0d90*/  FADD.FTZ R14, R25.reuse, R14 ;  /* 0x0000000e190e7221 */ /* 0x040fe20000010000 */
[----:B------:R-:W-:Y:S01]  /*0da0*/  FADD.FTZ R22, -R6, R21 ;  /* 0x0000001506167221 */ /* 0x000fe20000010100 */
[----:B------:R-:W-:Y:S01]  /*0db0*/  FFMA.FTZ R13, R25, R20, R24 ;  /* 0x00000014190d7223 */ /* 0x000fe20000010018 */
[----:B------:R-:W-:Y:S01]  /*0dc0*/  FADD.FTZ R18, R18, R27 ;  /* 0x0000001b12127221 */ /* 0x000fe20000010000 */
[----:B------:R-:W-:Y:S01]  /*0dd0*/  FFMA.FTZ R20, R20, R27, R19 ;  /* 0x0000001b14147223 */ /* 0x000fe20000010013 */
[----:B------:R-:W-:Y:S01]  /*0de0*/  FADD.FTZ R25, RZ, R12 ;  /* 0x0000000cff197221 */ /* 0x000fe20000010000 */
[----:B------:R-:W-:Y:S01]  /*0df0*/  FMUL.FTZ R21, R22, R47 ;  /* 0x0000002f16157220 */ /* 0x000fe20000410000 */
[----:B------:R-:W-:Y:S01]  /*0e00*/  SHF.L.U32 R27, R34, 0x10, RZ ;  /* 0x00000010221b7819 */ /* 0x000fe200000006ff */
[----:B------:R-:W-:Y:S01]  /*0e10*/  FMUL.FTZ R19, R11, R16 ;  /* 0x000000100b137220 */ /* 0x000fe20000410000 */
[C---:B------:R-:W-:Y:S01]  /*0e20*/  FADD.FTZ R12, R16.reuse, R25 ;  /* 0x00000019100c7221 */ /* 0x040fe20000010000 */
[----:B------:R-:W-:Y:S01]  /*0e30*/  FFMA.FTZ R17, R16, R21, R17 ;  /* 0x0000001510117223 */ /* 0x000fe20000010011 */
[----:B------:R-:W-:Y:S01]  /*0e40*/  SHF.L.U32 R16, R33, 0x10, RZ ;  /* 0x0000001021107819 */ /* 0x000fe200000006ff */
[----:B------:R-:W-:Y:S01]  /*0e50*/  FADD.FTZ R22, -R6, R27 ;  /* 0x0000001b06167221 */ /* 0x000fe20000010100 */
[----:B------:R-:W-:Y:S01]  /*0e60*/  SHF.L.U32 R25, R15, 0x10, RZ ;  /* 0x000000100f197819 */ /* 0x000fe200000006ff */
[----:B------:R-:W-:Y:S01]  /*0e70*/  FADD.FTZ R15, R19, R18 ;  /* 0x00000012130f7221 */ /* 0x000fe20000010000 */
[----:B------:R-:W-:Y:S01]  /*0e80*/  FFMA.FTZ R20, R21, R19, R20 ;  /* 0x0000001315147223 */ /* 0x000fe20000010014 */
[-C--:B------:R-:W-:Y:S01]  /*0e90*/  FMUL.FTZ R19, R22, R47.reuse ;  /* 0x0000002f16137220 */ /* 0x080fe20000410000 */
[----:B------:R-:W-:Y:S01]  /*0ea0*/  FMUL.FTZ R24, R10, R16 ;  /* 0x000000100a187220 */ /* 0x000fe20000410000 */
[----:B------:R-:W-:Y:S01]  /*0eb0*/  SHF.L.U32 R18, R44, 0x10, RZ ;  /* 0x000000102c127819 */ /* 0x000fe200000006ff */
[----:B------:R-:W-:Y:S01]  /*0ec0*/  FADD.FTZ R22, -R6, R25 ;  /* 0x0000001906167221 */ /* 0x000fe20000010100 */
[----:B------:R-:W-:Y:S01]  /*0ed0*/  SHF.L.U32 R25, R32, 0x10, RZ ;  /* 0x0000001020197819 */ /* 0x000fe200000006ff */
[----:B------:R-:W-:Y:S01]  /*0ee0*/  FADD.FTZ R21, R15, R24 ;  /* 0x000000180f157221 */ /* 0x000fe20000010000 */
[----:B------:R-:W-:Y:S01]  /*0ef0*/  FFMA.FTZ R26, R19, R24, R20 ;  /* 0x00000018131a7223 */ /* 0x000fe20000010014 */
[----:B------:R-:W-:Y:S01]  /*0f00*/  FMUL.FTZ R24, R11, R18 ;  /* 0x000000120b187220 */ /* 0x000fe20000410000 */
[----:B------:R-:W-:Y:S01]  /*0f10*/  FMUL.FTZ R15, R22, R47 ;  /* 0x0000002f160f7220 */ /* 0x000fe20000410000 */
[----:B------:R-:W-:Y:S01]  /*0f20*/  FADD.FTZ R14, R14, R16 ;  /* 0x000000100e0e7221 */ /* 0x000fe20000010000 */
[----:B------:R-:W-:Y:S01]  /*0f30*/  FFMA.FTZ R13, R16, R19, R13 ;  /* 0x00000013100d7223 */ /* 0x000fe2000001000d */
[----:B------:R-:W-:Y:S01]  /*0f40*/  SHF.L.U32 R20, R31, 0x10, RZ ;  /* 0x000000101f147819 */ /* 0x000fe200000006ff */
[----:B------:R-:W-:Y:S01]  /*0f50*/  FADD.FTZ R16, -R6, R25 ;  /* 0x0000001906107221 */ /* 0x000fe20000010100 */
[----:B------:R-:W-:Y:S01]  /*0f60*/  SHF.L.U32 R23, R23, 0x10, RZ ;  /* 0x0000001017177819 */ /* 0x000fe200000006ff */
[----:B------:R-:W-:Y:S01]  /*0f70*/  FADD.FTZ R21, R24, R21 ;  /* 0x0000001518157221 */ /* 0x000fe20000010000 */
[----:B------:R-:W-:Y:S01]  /*0f80*/  FFMA.FTZ R26, R15, R24, R26 ;  /* 0x000000180f1a7223 */ /* 0x000fe2000001001a */
[----:B------:R-:W-:Y:S01]  /*0f90*/  SHF.L.U32 R22, R7, 0x10, RZ ;  /* 0x0000001007167819 */ /* 0x000fe200000006ff */
[----:B------:R-:W-:Y:S01]  /*0fa0*/  FMUL.FTZ R24, R10, R20 ;  /* 0x000000140a187220 */ /* 0x000fe20000410000 */
[-C--:B------:R-:W-:Y:S01]  /*0fb0*/  FMUL.FTZ R19, R16, R47.reuse ;  /* 0x0000002f10137220 */ /* 0x080fe20000410000 */
[----:B------:R-:W-:Y:S01]  /*0fc0*/  FADD.FTZ R16, -R6, R23 ;  /* 0x0000001706107221 */ /* 0x000fe20000010100 */
[----:B------:R-:W-:Y:S01]  /*0fd0*/  FADD.FTZ R23, R12, R18 ;  /* 0x000000120c177221 */ /* 0x000fe20000010000 */
[----:B------:R-:W-:Y:S01]  /*0fe0*/  FADD.FTZ R27, R21, R24 ;  /* 0x00000018151b7221 */ /* 0x000fe20000010000 */
[----:B------:R-:W-:Y:S01]  /*0ff0*/  FFMA.FTZ R26, R19, R24, R26 ;  /* 0x00000018131a7223 */ /* 0x000fe2000001001a */
[----:B------:R-:W-:Y:S01]  /*1000*/  FMUL.FTZ R24, R11, R22 ;  /* 0x000000160b187220 */ /* 0x000fe20000410000 */
[----:B------:R-:W-:Y:S01]  /*1010*/  FMUL.FTZ R21, R16, R47 ;  /* 0x0000002f10157220 */ /* 0x000fe20000410000 */
[----:B------:R-:W-:Y:S01]  /*1020*/  FFMA.FTZ R25, R18, R15, R17 ;  /* 0x0000000f12197223 */ /* 0x000fe20000010011 */
[----:B------:R-:W-:Y:S01]  /*1030*/  FFMA.FTZ R12, R20, R19, R13 ;  /* 0x00000013140c7223 */ /* 0x000fe2000001000d */
[----:B------:R-:W-:Y:S01]  /*1040*/  FADD.FTZ R17, R24, R27 ;  /* 0x0000001b18117221 */ /* 0x000fe20000010000 */
[----:B------:R-:W-:Y:S01]  /*1050*/  FFMA.FTZ R16, R21, R24, R26 ;  /* 0x0000001815107223 */ /* 0x000fe2000001001a */
[----:B------:R-:W-:Y:S01]  /*1060*/  FADD.FTZ R14, R14, R20 ;  /* 0x000000140e0e7221 */ /* 0x000fe20000010000 */
[----:B------:R-:W-:Y:S01]  /*1070*/  FADD.FTZ R15, R23, R22 ;  /* 0x00000016170f7221 */ /* 0x000fe20000010000 */
[----:B------:R-:W-:Y:S01]  /*1080*/  FFMA.FTZ R13, R22, R21, R25 ;  /* 0x00000015160d7223 */ /* 0x000fe20000010019 */
[----:B------:R-:W-:Y:S06]  /*1090*/  BRA `(.L_x_70) ;  /* 0x0000000800447947 */ /* 0x000fec0003800000 */
.L_x_69:
[----:B------:R-:W-:Y:S02]  /*10a0*/  SHF.L.U32 R13, R38, 0x10, RZ ;  /* 0x00000010260d7819 */ /* 0x000fe400000006ff */
[----:B------:R-:W-:Y:S02]  /*10b0*/  SHF.L.U32 R15, R14, 0x10, RZ ;  /* 0x000000100e0f7819 */ /* 0x000fe400000006ff */
[----:B------:R-:W-:Y:S01]  /*10c0*/  SHF.L.U32 R19, R16, 0x10, RZ ;  /* 0x0000001010137819 */ /* 0x000fe200000006ff */
[----:B------:R-:W-:Y:S01]  /*10d0*/  FADD.FTZ R12, -R6, R13 ;  /* 0x0000000d060c7221 */ /* 0x000fe20000010100 */
[----:B------:R-:W-:Y:S02]  /*10e0*/  SHF.L.U32 R21, R36, 0x10, RZ ;  /* 0x0000001024157819 */ /* 0x000fe400000006ff */
[----:B------:R-:W-:Y:S01]  /*10f0*/  SHF.L.U32 R29, R37, 0x10, RZ ;  /* 0x00000010251d7819 */ /* 0x000fe200000006ff */
[----:B------:R-:W-:Y:S01]  /*1100*/  FMUL.FTZ R13, R12, R47 ;  /* 0x0000002f0c0d7220 */ /* 0x000fe20000410000 */
[C---:B------:R-:W-:Y:S01]  /*1110*/  FADD.FTZ R12, -R6.reuse, R15 ;  /* 0x0000000f060c7221 */ /* 0x040fe20000010100 */
[C---:B------:R-:W-:Y:S01]  /*1120*/  FADD.FTZ R14, -R6.reuse, R19 ;  /* 0x00000013060e7221 */ /* 0x040fe20000010100 */
[----:B------:R-:W-:Y:S01]  /*1130*/  FADD.FTZ R18, -R6, R21 ;  /* 0x0000001506127221 */ /* 0x000fe20000010100 */
[----:B-----5:R-:W-:Y:S01]  /*1140*/  FFMA.FTZ R17, R10, R13, R8 ;  /* 0x0000000d0a117223 */ /* 0x020fe20000010008 */
[-C--:B------:R-:W-:Y:S01]  /*1150*/  FMUL.FTZ R12, R12, R47.reuse ;  /* 0x0000002f0c0c7220 */ /* 0x080fe20000410000 */
[----:B------:R-:W-:-:S02]  /*1160*/  FMUL.FTZ R14, R14, R47 ;  /* 0x0000002f0e0e7220 */ /* 0x000fc40000410000 */
[----:B------:R-:W-:Y:S01]  /*1170*/  FMUL.FTZ R15, R17, -1.4426950216293334961 ;  /* 0xbfb8aa3b110f7820 */ /* 0x000fe20000410000 */
[C-C-:B------:R-:W-:Y:S01]  /*1180*/  FFMA.FTZ R16, R11.reuse, R12, R9.reuse ;  /* 0x0000000c0b107223 */ /* 0x140fe20000010009 */
[----:B------:R-:W-:-:S03]  /*1190*/  FFMA.FTZ R19, R11, R14, R9 ;  /* 0x0000000e0b137223 */ /* 0x000fc60000010009 */
[----:B------:R-:W-:Y:S01]  /*11a0*/  FMUL.FTZ R20, R16, -1.4426950216293334961 ;  /* 0xbfb8aa3b10147820 */ /* 0x000fe20000410000 */
[----:B------:R-:W0:Y:S01]  /*11b0*/  MUFU.EX2 R15, R15 ;  /* 0x0000000f000f7308 */ /* 0x000e220000000800 */
[----:B------:R-:W-:-:S04]  /*11c0*/  FMUL.FTZ R25, R19, -1.4426950216293334961 ;  /* 0xbfb8aa3b13197820 */ /* 0x000fc80000410000 */
[----:B------:R-:W1:Y:S04]  /*11d0*/  MUFU.EX2 R20, R20 ;  /* 0x0000001400147308 */ /* 0x000e680000000800 */
[----:B------:R-:W2:Y:S01]  /*11e0*/  MUFU.EX2 R25, R25 ;  /* 0x0000001900197308 */ /* 0x000ea20000000800 */
[----:B0-----:R-:W-:Y:S01]  /*11f0*/  FADD.FTZ R22, R15, 1 ;  /* 0x3f8000000f167421 */ /* 0x001fe20000010000 */
[----:B------:R-:W-:-:S04]  /*1200*/  FMUL.FTZ R15, R18, R47 ;  /* 0x0000002f120f7220 */ /* 0x000fc80000410000 */
[----:B------:R-:W-:Y:S01]  /*1210*/  FFMA.FTZ R18, R10, R15, R8 ;  /* 0x0000000f0a127223 */ /* 0x000fe20000010008 */
[----:B------:R-:W0:Y:S01]  /*1220*/  MUFU.RCP R22, R22 ;  /* 0x0000001600167308 */ /* 0x000e220000001000 */
[----:B-1----:R-:W-:Y:S02]  /*1230*/  FADD.FTZ R24, R20, 1 ;  /* 0x3f80000014187421 */ /* 0x002fe40000010000 */
[----:B------:R-:W-:Y:S01]  /*1240*/  FMUL.FTZ R21, R18, -1.4426950216293334961 ;  /* 0xbfb8aa3b12157820 */ /* 0x000fe20000410000 */
[----:B--2---:R-:W-:Y:S01]  /*1250*/  FADD.FTZ R27, R25, 1 ;  /* 0x3f800000191b7421 */ /* 0x004fe20000010000 */
[----:B------:R-:W-:-:S03]  /*1260*/  SHF.L.U32 R25, R46, 0x10, RZ ;  /* 0x000000102e197819 */ /* 0x000fc600000006ff */
[----:B------:R1:W2:Y:S08]  /*1270*/  MUFU.RCP R20, R24 ;  /* 0x0000001800147308 */ /* 0x0002b00000001000 */
[----:B------:R-:W3:Y:S01]  /*1280*/  MUFU.EX2 R21, R21 ;  /* 0x0000001500157308 */ /* 0x000ee20000000800 */
[----:B0-----:R-:W-:Y:S01]  /*1290*/  FADD.FTZ R26, -R22, 1 ;  /* 0x3f800000161a7421 */ /* 0x001fe20000010100 */
[----:B------:R-:W-:Y:S01]  /*12a0*/  FMUL.FTZ R28, R29, R22 ;  /* 0x000000161d1c7220 */ /* 0x000fe20000410000 */
[----:B------:R-:W-:Y:S01]  /*12b0*/  SHF.L.U32 R29, R34, 0x10, RZ ;  /* 0x00000010221d7819 */ /* 0x000fe200000006ff */
[----:B------:R-:W0:Y:S01]  /*12c0*/  MUFU.RCP R22, R27 ;  /* 0x0000001b00167308 */ /* 0x000e220000001000 */
[----:B------:R-:W-:Y:S01]  /*12d0*/  FFMA.FTZ R17, R17, R26, 1 ;  /* 0x3f80000011117423 */ /* 0x000fe2000001001a */
[----:B------:R-:W-:-:S02]  /*12e0*/  SHF.L.U32 R26, R35, 0x10, RZ ;  /* 0x00000010231a7819 */ /* 0x000fc400000006ff */
[----:B-1----:R-:W-:Y:S01]  /*12f0*/  FADD.FTZ R24, -R6, R29 ;  /* 0x0000001d06187221 */ /* 0x002fe20000010100 */
[----:B------:R-:W-:Y:S01]  /*1300*/  FMUL.FTZ R28, R28, R17 ;  /* 0x000000111c1c7220 */ /* 0x000fe20000410000 */
[----:B--2---:R-:W-:Y:S01]  /*1310*/  FADD.FTZ R17, -R20, 1 ;  /* 0x3f80000014117421 */ /* 0x004fe20000010100 */
[----:B------:R-:W-:Y:S01]  /*1320*/  FMUL.FTZ R25, R25, R20 ;  /* 0x0000001419197220 */ /* 0x000fe20000410000 */
[----:B---3--:R-:W-:Y:S02]  /*1330*/  FADD.FTZ R21, R21, 1 ;  /* 0x3f80000015157421 */ /* 0x008fe40000010000 */
[----:B------:R-:W-:Y:S01]  /*1340*/  FFMA.FTZ R16, R16, R17, 1 ;  /* 0x3f80000010107423 */ /* 0x000fe20000010011 */
[----:B------:R-:W-:-:S03]  /*1350*/  FMUL.FTZ R17, R24, R47 ;  /* 0x0000002f18117220 */ /* 0x000fc60000410000 */
[----:B------:R-:W-:Y:S01]  /*1360*/  FMUL.FTZ R16, R25, R16 ;  /* 0x0000001019107220 */ /* 0x000fe20000410000 */
[----:B------:R-:W1:Y:S01]  /*1370*/  MUFU.RCP R21, R21 ;  /* 0x0000001500157308 */ /* 0x000e620000001000 */
[----:B------:R-:W-:Y:S01]  /*1380*/  FFMA.FTZ R20, R10, R17, R8 ;  /* 0x000000110a147223 */ /* 0x000fe20000010008 */
[----:B------:R-:W-:Y:S01]  /*1390*/  SHF.L.U32 R25, R45, 0x10, RZ ;  /* 0x000000102d197819 */ /* 0x000fe200000006ff */
[----:B0-----:R-:W-:-:S04]  /*13a0*/  FADD.FTZ R24, -R22, 1 ;  /* 0x3f80000016187421 */ /* 0x001fc80000010100 */
[----:B------:R-:W-:Y:S01]  /*13b0*/  FFMA.FTZ R19, R19, R24, 1 ;  /* 0x3f80000013137423 */ /* 0x000fe20000010018 */
[----:B------:R-:W-:Y:S01]  /*13c0*/  FMUL.FTZ R24, R20, -1.4426950216293334961 ;  /* 0xbfb8aa3b14187820 */ /* 0x000fe20000410000 */
[----:B------:R-:W-:Y:S01]  /*13d0*/  FMUL.FTZ R22, R25, R22 ;  /* 0x0000001619167220 */ /* 0x000fe20000410000 */
[----:B------:R-:W-:-:S03]  /*13e0*/  PRMT R25, R34, 0x7632, R25 ;  /* 0x0000763222197816 */ /* 0x000fc60000000019 */
[----:B------:R-:W-:Y:S01]  /*13f0*/  FMUL.FTZ R19, R22, R19 ;  /* 0x0000001316137220 */ /* 0x000fe20000410000 */
[----:B------:R-:W0:Y:S01]  /*1400*/  MUFU.EX2 R24, R24 ;  /* 0x0000001800187308 */ /* 0x000e220000000800 */
[----:B------:R-:W-:Y:S02]  /*1410*/  SHF.L.U32 R25, R25, 0x10, RZ ;  /* 0x0000001019197819 */ /* 0x000fe400000006ff */
[----:B------:R-:W-:Y:S01]  /*1420*/  SHF.L.U32 R22, R33, 0x10, RZ ;  /* 0x0000001021167819 */ /* 0x000fe200000006ff */
[----:B-1----:R-:W-:Y:S01]  /*1430*/  FADD.FTZ R27, -R21, 1 ;  /* 0x3f800000151b7421 */ /* 0x002fe20000010100 */
[----:B------:R-:W-:-:S03]  /*1440*/  FMUL.FTZ R26, R26, R21 ;  /* 0x000000151a1a7220 */ /* 0x000fc60000410000 */
[----:B------:R-:W-:Y:S01]  /*1450*/  FFMA.FTZ R27, R18, R27, 1 ;  /* 0x3f800000121b7423 */ /* 0x000fe2000001001b */
[----:B------:R-:W-:-:S03]  /*1460*/  FADD.FTZ R18, -R6, R25 ;  /* 0x0000001906127221 */ /* 0x000fc60000010100 */
[----:B------:R-:W-:Y:S01]  /*1470*/  FMUL.FTZ R27, R26, R27 ;  /* 0x0000001b1a1b7220 */ /* 0x000fe20000410000 */
[----:B------:R-:W-:Y:S01]  /*1480*/  FMUL.FTZ R18, R18, R47 ;  /* 0x0000002f12127220 */ /* 0x000fe20000410000 */
[----:B0-----:R-:W-:-:S03]  /*1490*/  FADD.FTZ R21, R24, 1 ;  /* 0x3f80000018157421 */ /* 0x001fc60000010000 */
[----:B------:R-:W-:-:S03]  /*14a0*/  FFMA.FTZ R24, R11, R18, R9 ;  /* 0x000000120b187223 */ /* 0x000fc60000010009 */
[----:B------:R-:W0:Y:S01]  /*14b0*/  MUFU.RCP R21, R21 ;  /* 0x0000001500157308 */ /* 0x000e220000001000 */
[----:B------:R-:W-:-:S07]  /*14c0*/  FMUL.FTZ R29, R24, -1.4426950216293334961 ;  /* 0xbfb8aa3b181d7820 */ /* 0x000fce0000410000 */
[----:B------:R-:W1:Y:S01]  /*14d0*/  MUFU.EX2 R25, R29 ;  /* 0x0000001d00197308 */ /* 0x000e620000000800 */
[----:B0-----:R-:W-:Y:S01]  /*14e0*/  FADD.FTZ R49, -R21, 1 ;  /* 0x3f80000015317421 */ /* 0x001fe20000010100 */
[----:B-1----:R-:W-:-:S03]  /*14f0*/  FADD.FTZ R25, R25, 1 ;  /* 0x3f80000019197421 */ /* 0x002fc60000010000 */
[----:B------:R-:W-:Y:S01]  /*1500*/  FFMA.FTZ R49, R20, R49, 1 ;  /* 0x3f80000014317423 */ /* 0x000fe20000010031 */
[----:B------:R-:W-:Y:S01]  /*1510*/  FMUL.FTZ R20, R22, R21 ;  /* 0x0000001516147220 */ /* 0x000fe20000410000 */
[----:B------:R-:W-:Y:S01]  /*1520*/  FMUL.FTZ R22, R10, R28 ;  /* 0x0000001c0a167220 */ /* 0x000fe20000410000 */
[----:B------:R-:W-:Y:S01]  /*1530*/  FMUL.FTZ R21, R11, R16 ;  /* 0x000000100b157220 */ /* 0x000fe20000410000 */
[----:B------:R-:W0:Y:S02]  /*1540*/  MUFU.RCP R25, R25 ;  /* 0x0000001900197308 */ /* 0x000e240000001000 */
[----:B------:R-:W-:Y:S01]  /*1550*/  FFMA.FTZ R29, R13, R22, RZ ;  /* 0x000000160d1d7223 */ /* 0x000fe200000100ff */
[----:B------:R-:W-:Y:S01]  /*1560*/  FADD.FTZ R26, RZ, R22 ;  /* 0x00000016ff1a7221 */ /* 0x000fe20000010000 */
[----:B------:R-:W-:Y:S01]  /*1570*/  FMUL.FTZ R20, R20, R49 ;  /* 0x0000003114147220 */ /* 0x000fe20000410000 */
[----:B------:R-:W-:Y:S01]  /*1580*/  SHF.L.U32 R49, R23, 0x10, RZ ;  /* 0x0000001017317819 */ /* 0x000fe200000006ff */
[----:B------:R-:W-:Y:S01]  /*1590*/  FFMA.FTZ R22, R12, R21, R29 ;  /* 0x000000150c167223 */ /* 0x000fe2000001001d */
[----:B------:R-:W-:Y:S01]  /*15a0*/  FADD.FTZ R21, R21, R26 ;  /* 0x0000001a15157221 */ /* 0x000fe20000010000 */
[----:B------:R-:W-:-:S02]  /*15b0*/  SHF.L.U32 R26, R44, 0x10, RZ ;  /* 0x000000102c1a7819 */ /* 0x000fc400000006ff */
[----:B------:R-:W-:Y:S01]  /*15c0*/  FADD.FTZ R49, -R6, R49 ;  /* 0x0000003106317221 */ /* 0x000fe20000010100 */
[----:B0-----:R-:W-:Y:S02]  /*15d0*/  FADD.FTZ R29, -R25, 1 ;  /* 0x3f800000191d7421 */ /* 0x001fe40000010100 */
[----:B------:R-:W-:Y:S02]  /*15e0*/  FMUL.FTZ R23, R26, R25 ;  /* 0x000000191a177220 */ /* 0x000fe40000410000 */
[----:B------:R-:W-:Y:S01]  /*15f0*/  FFMA.FTZ R26, R24, R29, 1 ;  /* 0x3f800000181a7423 */ /* 0x000fe2000001001d */
[----:B------:R-:W-:Y:S01]  /*1600*/  FMUL.FTZ R24, R49, R47 ;  /* 0x0000002f31187220 */ /* 0x000fe20000410000 */
[----:B------:R-:W-:Y:S01]  /*1610*/  FFMA.FTZ R29, R13, R28, RZ ;  /* 0x0000001c0d1d7223 */ /* 0x000fe200000100ff */
[----:B------:R-:W-:Y:S01]  /*1620*/  FADD.FTZ R28, RZ, R28 ;  /* 0x0000001cff1c7221 */ /* 0x000fe20000010000 */
[----:B------:R-:W-:Y:S01]  /*1630*/  FMUL.FTZ R23, R23, R26 ;  /* 0x0000001a17177220 */ /* 0x000fe20000410000 */
[----:B------:R-:W-:-:S02]  /*1640*/  FFMA.FTZ R25, R11, R24, R9 ;  /* 0x000000180b197223 */ /* 0x000fc40000010009 */
[----:B------:R-:W-:Y:S01]  /*1650*/  FADD.FTZ R13, R28, R27 ;  /* 0x0000001b1c0d7221 */ /* 0x000fe20000010000 */
[-C--:B------:R-:W-:Y:S01]  /*1660*/  FFMA.FTZ R28, R15, R27.reuse, R29 ;  /* 0x0000001b0f1c7223 */ /* 0x080fe2000001001d */
[----:B------:R-:W-:Y:S01]  /*1670*/  FMUL.FTZ R49, R25, -1.4426950216293334961 ;  /* 0xbfb8aa3b19317820 */ /* 0x000fe20000410000 */
[----:B------:R-:W-:Y:S01]  /*1680*/  FMUL.FTZ R27, R10, R27 ;  /* 0x0000001b0a1b7220 */ /* 0x000fe20000410000 */
[----:B------:R-:W-:Y:S01]  /*1690*/  SHF.L.U32 R29, R7, 0x10, RZ ;  /* 0x00000010071d7819 */ /* 0x000fe200000006ff */
[----:B------:R-:W-:Y:S02]  /*16a0*/  FFMA.FTZ R28, R17, R20, R28 ;  /* 0x00000014111c7223 */ /* 0x000fe4000001001c */
[----:B------:R-:W-:Y:S01]  /*16b0*/  FFMA.FTZ R15, R15, R27, R22 ;  /* 0x0000001b0f0f7223 */ /* 0x000fe20000010016 */
[----:B------:R-:W0:Y:S01]  /*16c0*/  MUFU.EX2 R49, R49 ;  /* 0x0000003100317308 */ /* 0x000e220000000800 */
[----:B------:R-:W-:Y:S01]  /*16d0*/  FADD.FTZ R21, R21, R27 ;  /* 0x0000001b15157221 */ /* 0x000fe20000010000 */
[----:B------:R-:W-:Y:S01]  /*16e0*/  FFMA.FTZ R27, R12, R16, RZ ;  /* 0x000000100c1b7223 */ /* 0x000fe200000100ff */
[----:B------:R-:W-:-:S03]  /*16f0*/  FADD.FTZ R12, RZ, R16 ;  /* 0x00000010ff0c7221 */ /* 0x000fc60000010000 */
[-C--:B------:R-:W-:Y:S01]  /*1700*/  FFMA.FTZ R27, R14, R19.reuse, R27 ;  /* 0x000000130e1b7223 */ /* 0x080fe2000001001b */
[----:B------:R-:W-:Y:S01]  /*1710*/  FADD.FTZ R12, R12, R19 ;  /* 0x000000130c0c7221 */ /* 0x000fe20000010000 */
[----:B------:R-:W-:Y:S02]  /*1720*/  FMUL.FTZ R19, R11, R19 ;  /* 0x000000130b137220 */ /* 0x000fe40000410000 */
[----:B------:R-:W-:Y:S02]  /*1730*/  FFMA.FTZ R27, R18, R23, R27 ;  /* 0x00000017121b7223 */ /* 0x000fe4000001001b */
[----:B------:R-:W-:Y:S01]  /*1740*/  FFMA.FTZ R16, R14, R19, R15 ;  /* 0x000000130e107223 */ /* 0x000fe2000001000f */
[----:B------:R-:W-:Y:S01]  /*1750*/  SHF.L.U32 R15, R31, 0x10, RZ ;  /* 0x000000101f0f7819 */ /* 0x000fe200000006ff */
[----:B0-----:R-:W-:Y:S01]  /*1760*/  FADD.FTZ R26, R49, 1 ;  /* 0x3f800000311a7421 */ /* 0x001fe20000010000 */
[----:B------:R-:W-:Y:S01]  /*1770*/  FADD.FTZ R21, R19, R21 ;  /* 0x0000001513157221 */ /* 0x000fe20000010000 */
[----:B------:R-:W-:-:S04]  /*1780*/  FADD.FTZ R19, R13, R20 ;  /* 0x000000140d137221 */ /* 0x000fc80000010000 */
[----:B------:R-:W0:Y:S02]  /*1790*/  MUFU.RCP R26, R26 ;  /* 0x0000001a001a7308 */ /* 0x000e240000001000 */
[----:B0-----:R-:W-:Y:S01]  /*17a0*/  FMUL.FTZ R22, R29, R26 ;  /* 0x0000001a1d167220 */ /* 0x001fe20000410000 */
[----:B------:R-:W-:-:S04]  /*17b0*/  FADD.FTZ R29, -R26, 1 ;  /* 0x3f8000001a1d7421 */ /* 0x000fc80000010100 */
[----:B------:R-:W-:Y:S01]  /*17c0*/  FFMA.FTZ R29, R25, R29, 1 ;  /* 0x3f800000191d7423 */ /* 0x000fe2000001001d */
[----:B------:R-:W-:-:S03]  /*17d0*/  SHF.L.U32 R25, R32, 0x10, RZ ;  /* 0x0000001020197819 */ /* 0x000fc600000006ff */
[----:B------:R-:W-:Y:S02]  /*17e0*/  FMUL.FTZ R22, R22, R29 ;  /* 0x0000001d16167220 */ /* 0x000fe40000410000 */
[----:B------:R-:W-:-:S04]  /*17f0*/  FADD.FTZ R26, -R6, R25 ;  /* 0x00000019061a7221 */ /* 0x000fc80000010100 */
[----:B------:R-:W-:-:S04]  /*1800*/  FMUL.FTZ R25, R26, R47 ;  /* 0x0000002f1a197220 */ /* 0x000fc80000410000 */
[----:B------:R-:W-:-:S04]  /*1810*/  FFMA.FTZ R29, R10, R25, R8 ;  /* 0x000000190a1d7223 */ /* 0x000fc80000010008 */
[----:B------:R-:W-:-:S06]  /*1820*/  FMUL.FTZ R49, R29, -1.4426950216293334961 ;  /* 0xbfb8aa3b1d317820 */ /* 0x000fcc0000410000 */
[----:B------:R-:W0:Y:S02]  /*1830*/  MUFU.EX2 R49, R49 ;  /* 0x0000003100317308 */ /* 0x000e240000000800 */
[----:B0-----:R-:W-:-:S06]  /*1840*/  FADD.FTZ R26, R49, 1 ;  /* 0x3f800000311a7421 */ /* 0x001fcc0000010000 */
[----:B------:R-:W0:Y:S02]  /*1850*/  MUFU.RCP R26, R26 ;  /* 0x0000001a001a7308 */ /* 0x000e240000001000 */
[----:B0-----:R-:W-:Y:S01]  /*1860*/  FMUL.FTZ R14, R15, R26 ;  /* 0x0000001a0f0e7220 */ /* 0x001fe20000410000 */
[----:B------:R-:W-:-:S04]  /*1870*/  FADD.FTZ R15, -R26, 1 ;  /* 0x3f8000001a0f7421 */ /* 0x000fc80000010100 */
[----:B------:R-:W-:-:S04]  /*1880*/  FFMA.FTZ R15, R29, R15, 1 ;  /* 0x3f8000001d0f7423 */ /* 0x000fc8000001000f */
[----:B------:R-:W-:Y:S01]  /*1890*/  FMUL.FTZ R14, R14, R15 ;  /* 0x0000000f0e0e7220 */ /* 0x000fe20000410000 */
[----:B------:R-:W-:-:S04]  /*18a0*/  FMUL.FTZ R15, R10, R20 ;  /* 0x000000140a0f7220 */ /* 0x000fc80000410000 */
[----:B------:R-:W-:Y:S01]  /*18b0*/  FFMA.FTZ R17, R17, R15, R16 ;  /* 0x0000000f11117223 */ /* 0x000fe20000010010 */
[----:B------:R-:W-:Y:S01]  /*18c0*/  FADD.FTZ R26, R21, R15 ;  /* 0x0000000f151a7221 */ /* 0x000fe20000010000 */
[----:B------:R-:W-:-:S04]  /*18d0*/  FMUL.FTZ R15, R11, R23 ;  /* 0x000000170b0f7220 */ /* 0x000fc80000410000 */
[----:B------:R-:W-:Y:S01]  /*18e0*/  FFMA.FTZ R16, R18, R15, R17 ;  /* 0x0000000f12107223 */ /* 0x000fe20000010011 */
[----:B------:R-:W-:Y:S01]  /*18f0*/  FADD.FTZ R26, R15, R26 ;  /* 0x0000001a0f1a7221 */ /* 0x000fe20000010000 */
[----:B------:R-:W-:Y:S01]  /*1900*/  FMUL.FTZ R15, R10, R14 ;  /* 0x0000000e0a0f7220 */ /* 0x000fe20000410000 */
[----:B------:R-:W-:-:S03]  /*1910*/  FMUL.FTZ R17, R11, R22 ;  /* 0x000000160b117220 */ /* 0x000fc60000410000 */
[C---:B------:R-:W-:Y:S01]  /*1920*/  FFMA.FTZ R13, R25.reuse, R15, R16 ;  /* 0x0000000f190d7223 */ /* 0x040fe20000010010 */
[----:B------:R-:W-:Y:S01]  /*1930*/  FADD.FTZ R26, R26, R15 ;  /* 0x0000000f1a1a7221 */ /* 0x000fe20000010000 */
[----:B------:R-:W-:Y:S01]  /*1940*/  FADD.FTZ R15, R12, R23 ;  /* 0x000000170c0f7221 */ /* 0x000fe20000010000 */
[----:B------:R-:W-:Y:S01]  /*1950*/  FFMA.FTZ R12, R25, R14, R28 ;  /* 0x0000000e190c7223 */ /* 0x000fe2000001001c */
[C---:B------:R-:W-:Y:S01]  /*1960*/  FFMA.FTZ R16, R24.reuse, R17, R13 ;  /* 0x0000001118107223 */ /* 0x040fe2000001000d */
[----:B------:R-:W-:Y:S01]  /*1970*/  FADD.FTZ R17, R17, R26 ;  /* 0x0000001a11117221 */ /* 0x000fe20000010000 */
[----:B------:R-:W-:Y:S01]  /*1980*/  FFMA.FTZ R13, R24, R22, R27 ;  /* 0x00000016180d7223 */ /* 0x000fe2000001001b */
[----:B------:R-:W-:Y:S01]  /*1990*/  FADD.FTZ R15, R15, R22 ;  /* 0x000000160f0f7221 */ /* 0x000fe20000010000 */
[----:B------:R-:W-:-:S07]  /*19a0*/  FADD.FTZ R14, R19, R14 ;  /* 0x0000000e130e7221 */ /* 0x000fce0000010000 */
.L_x_70:
[----:B------:R-:W-:Y:S01]  /*19b0*/  MOV R19, R16 ;  /* 0x0000001000137202 */ /* 0x000fe20000000f00 */
[----:B------:R-:W0:Y:S01]  /*19c0*/  S2UR UR7, SR_CgaCtaId ;  /* 0x00000000000779c3 */ /* 0x000e220000008800 */
[----:B------:R-:W-:Y:S01]  /*19d0*/  MOV R18, R17 ;  /* 0x0000001100127202 */ /* 0x000fe20000000f00 */
[----:B------:R-:W-:Y:S01]  /*19e0*/  UMOV UR6, 0x400 ;  /* 0x0000040000067882 */ /* 0x000fe20000000000 */
[C---:B------:R-:W-:Y:S01]  /*19f0*/  ISETP.GT.AND P1, PT, R2.reuse, 0x1e, PT ;  /* 0x0000001e0200780c */ /* 0x040fe20003f24270 */
[----:B------:R-:W1:Y:S01]  /*1a00*/  SHFL.DOWN PT, R16, R19, 0x1, 0x1f ;  /* 0x08201f0013107f89 */ /* 0x000e6200000e0000 */
[----:B------:R-:W-:Y:S01]  /*1a10*/  UIADD3 UR5, UPT, UPT, UR6, 0x80, URZ ;  /* 0x0000008006057890 */ /* 0x000fe2000fffe0ff */
[C---:B------:R-:W-:Y:S01]  /*1a20*/  ISETP.GT.AND P6, PT, R2.reuse, 0xf, PT ;  /* 0x0000000f0200780c */ /* 0x040fe20003fc4270 */
[----:B------:R-:W-:Y:S01]  /*1a30*/  BSSY.RECONVERGENT B0, `(.L_x_71) ;  /* 0x0000026000007945 */ /* 0x000fe20003800200 */
[----:B------:R-:W2:Y:S01]  /*1a40*/  SHFL.DOWN PT, R17, R18, 0x1, 0x1f ;  /* 0x08201f0012117f89 */ /* 0x000ea200000e0000 */
[----:B------:R-:W-:-:S02]  /*1a50*/  ISETP.GT.AND P5, PT, R2, 0x17, PT ;  /* 0x000000170200780c */ /* 0x000fc40003fa4270 */
[----:B------:R-:W-:Y:S02]  /*1a60*/  ISETP.NE.AND P2, PT, R30, RZ, PT ;  /* 0x000000ff1e00720c */ /* 0x000fe40003f45270 */
[----:B------:R-:W-:Y:S01]  /*1a70*/  ISETP.GE.U32.AND P3, PT, R4, 0x2, PT ;  /* 0x000000020400780c */ /* 0x000fe20003f66070 */
[----:B0-----:R-:W-:Y:S02]  /*1a80*/  ULEA UR5, UR7, UR5, 0x18 ;  /* 0x0000000507057291 */ /* 0x001fe4000f8ec0ff */
[----:B-1----:R-:W-:-:S04]  /*1a90*/  @!P1 FADD.FTZ R19, R16, R19 ;  /* 0x0000001310139221 */ /* 0x002fc80000010000 */
[----:B------:R-:W-:Y:S01]  /*1aa0*/  LEA R49, R30, UR5, 0x4 ;  /* 0x000000051e317c11 */ /* 0x000fe2000f8e20ff */
[----:B--2---:R-:W-:Y:S01]  /*1ab0*/  @!P1 FADD.FTZ R18, R17, R18 ;  /* 0x0000001211129221 */ /* 0x004fe20000010000 */
[----:B------:R-:W0:Y:S01]  /*1ac0*/  SHFL.DOWN PT, R16, R19, 0x2, 0x1f ;  /* 0x08401f0013107f89 */ /* 0x000e2200000e0000 */
[----:B------:R-:W-:-:S03]  /*1ad0*/  ISETP.GT.AND P1, PT, R2, 0x1d, PT ;  /* 0x0000001d0200780c */ /* 0x000fc60003f24270 */
        /* <DEDUP_REMOVED lines=10> */
[----:B------:R-:W-:-:S03]  /*1b80*/  ISETP.GT.U32.AND P1, PT, R30, 0x5, PT ;  /* 0x000000051e00780c */ /* 0x000fc60003f24070 */
        /* <DEDUP_REMOVED lines=16> */
.L_x_72:
[----:B------:R-:W-:Y:S05]  /*1c90*/  BSYNC.RECONVERGENT B0 ;  /* 0x0000000000007941 */ /* 0x000fea0003800200 */
.L_x_71:
[----:B------:R-:W-:Y:S06]  /*1ca0*/  BAR.SYNC.DEFER_BLOCKING 0x0 ;  /* 0x0000000000007b1d */ /* 0x000fec0000010000 */
[----:B------:R-:W-:Y:S04]  /*1cb0*/  BSSY.RECONVERGENT B0, `(.L_x_73) ;  /* 0x000001f000007945 */ /* 0x000fe80003800200 */
[----:B------:R-:W-:Y:S05]  /*1cc0*/  @P2 BRA `(.L_x_74) ;  /* 0x0000000000742947 */ /* 0x000fea0003800000 */
[----:B------:R-:W-:-:S09]  /*1cd0*/  ULEA UR5, UR7, UR6, 0x18 ;  /* 0x0000000607057291 */ /* 0x000fd2000f8ec0ff */
[----:B------:R-:W4:Y:S04]  /*1ce0*/  LDS.64 R24, [UR5+0x18] ;  /* 0x00001805ff187984 */ /* 0x000f280008000a00 */
[----:B-123--:R-:W0:Y:S04]  /*1cf0*/  LDS.128 R16, [UR5+0x20] ;  /* 0x00002005ff107984 */ /* 0x00ee280008000c00 */
[----:B------:R-:W1:Y:S01]  /*1d00*/  LDS.128 R20, [UR5+0x30] ;  /* 0x00003005ff147984 */ /* 0x000e620008000c00 */
[----:B----4-:R-:W-:Y:S01]  /*1d10*/  FADD.FTZ R27, R28, R24 ;  /* 0x000000181c1b7221 */ /* 0x010fe20000010000 */
[----:B------:R-:W-:-:S03]  /*1d20*/  FADD.FTZ R24, R29, R25 ;  /* 0x000000191d187221 */ /* 0x000fc60000010000 */
[----:B0-----:R-:W-:Y:S01]  /*1d30*/  FADD.FTZ R29, R27, R16 ;  /* 0x000000101b1d7221 */ /* 0x001fe20000010000 */
[----:B------:R-:W-:Y:S02]  /*1d40*/  FADD.FTZ R16, R24, R17 ;  /* 0x0000001118107221 */ /* 0x000fe40000010000 */
[----:B------:R-:W0:Y:S01]  /*1d50*/  LDS.128 R24, [UR5+0x40] ;  /* 0x00004005ff187984 */ /* 0x000e220008000c00 */
[----:B------:R-:W-:Y:S01]  /*1d60*/  FADD.FTZ R29, R29, R18 ;  /* 0x000000121d1d7221 */ /* 0x000fe20000010000 */
[----:B------:R-:W-:-:S03]  /*1d70*/  FADD.FTZ R16, R16, R19 ;  /* 0x0000001310107221 */ /* 0x000fc60000010000 */
[----:B-1----:R-:W-:Y:S01]  /*1d80*/  FADD.FTZ R29, R29, R20 ;  /* 0x000000141d1d7221 */ /* 0x002fe20000010000 */
[----:B------:R-:W-:-:S03]  /*1d90*/  FADD.FTZ R16, R16, R21 ;  /* 0x0000001510107221 */ /* 0x000fc60000010000 */
[----:B------:R-:W-:Y:S01]  /*1da0*/  FADD.FTZ R29, R29, R22 ;  /* 0x000000161d1d7221 */ /* 0x000fe20000010000 */
[----:B------:R-:W-:Y:S02]  /*1db0*/  FADD.FTZ R20, R16, R23 ;  /* 0x0000001710147221 */ /* 0x000fe40000010000 */
[----:B------:R-:W1:Y:S01]  /*1dc0*/  LDS.128 R16, [UR5+0x50] ;  /* 0x00005005ff107984 */ /* 0x000e620008000c00 */
        /* <DEDUP_REMOVED lines=8> */
[----:B------:R-:W-:-:S03]  /*1e50*/  FADD.FTZ R24, R24, R19 ;  /* 0x0000001318187221 */ /* 0x000fc60000010000 */
[----:B0-----:R-:W-:Y:S01]  /*1e60*/  FADD.FTZ R29, R29, R20 ;  /* 0x000000141d1d7221 */ /* 0x001fe20000010000 */
[----:B------:R-:W-:-:S03]  /*1e70*/  FADD.FTZ R24, R24, R21 ;  /* 0x0000001518187221 */ /* 0x000fc60000010000 */
[----:B------:R-:W-:Y:S01]  /*1e80*/  FADD.FTZ R28, R29, R22 ;  /* 0x000000161d1c7221 */ /* 0x000fe20000010000 */
[----:B------:R-:W-:-:S07]  /*1e90*/  FADD.FTZ R29, R24, R23 ;  /* 0x00000017181d7221 */ /* 0x000fce0000010000 */
.L_x_74:
[----:B------:R-:W-:Y:S05]  /*1ea0*/  BSYNC.RECONVERGENT B0 ;  /* 0x0000000000007941 */ /* 0x000fea0003800200 */
.L_x_73:
[----:B------:R-:W-:Y:S06]  /*1eb0*/  BAR.SYNC.DEFER_BLOCKING 0x0 ;  /* 0x0000000000007b1d */ /* 0x000fec0000010000 */
[----:B------:R-:W-:Y:S04]  /*1ec0*/  BSSY.RECONVERGENT B0, `(.L_x_75) ;  /* 0x000013d000007945 */ /* 0x000fe80003800200 */
[----:B------:R-:W-:Y:S05]  /*1ed0*/  @P1 BRA `(.L_x_76) ;  /* 0x0000001000ec1947 */ /* 0x000fea0003800000 */
[----:B-123--:R-:W1:Y:S04]  /*1ee0*/  LDS.128 R16, [R49+0x60] ;  /* 0x0000600031107984 */ /* 0x00ee680000000c00 */
[----:B------:R-:W2:Y:S04]  /*1ef0*/  LDS.128 R20, [R49+0xc0] ;  /* 0x0000c00031147984 */ /* 0x000ea80000000c00 */
[----:B------:R-:W3:Y:S01]  /*1f00*/  LDS.128 R24, [R49+0x120] ;  /* 0x0001200031187984 */ /* 0x000ee20000000c00 */
[----:B-1----:R-:W-:Y:S01]  /*1f10*/  FADD.FTZ R16, R12, R16 ;  /* 0x000000100c107221 */ /* 0x002fe20000010000 */
[----:B------:R-:W-:Y:S01]  /*1f20*/  FADD.FTZ R12, R13, R17 ;  /* 0x000000110d0c7221 */ /* 0x000fe20000010000 */
[----:B------:R-:W-:Y:S01]  /*1f30*/  FADD.FTZ R17, R14, R18 ;  /* 0x000000120e117221 */ /* 0x000fe20000010000 */
[----:B------:R-:W-:Y:S01]  /*1f40*/  FADD.FTZ R18, R15, R19 ;  /* 0x000000130f127221 */ /* 0x000fe20000010000 */
[----:B--2---:R-:W-:Y:S01]  /*1f50*/  FADD.FTZ R19, R16, R20 ;  /* 0x0000001410137221 */ /* 0x004fe20000010000 */
[----:B------:R-:W-:Y:S01]  /*1f60*/  FADD.FTZ R16, R12, R21 ;  /* 0x000000150c107221 */ /* 0x000fe20000010000 */
[----:B------:R-:W-:Y:S01]  /*1f70*/  FADD.FTZ R21, R17, R22 ;  /* 0x0000001611157221 */ /* 0x000fe20000010000 */
[----:B------:R-:W1:Y:S01]  /*1f80*/  LDS.128 R12, [R49+0x180] ;  /* 0x00018000310c7984 */ /* 0x000e620000000c00 */
[----:B------:R-:W-:Y:S01]  /*1f90*/  FADD.FTZ R20, R18, R23 ;  /* 0x0000001712147221 */ /* 0x000fe20000010000 */
[----:B---3--:R-:W-:Y:S01]  /*1fa0*/  FADD.FTZ R23, R19, R24 ;  /* 0x0000001813177221 */ /* 0x008fe20000010000 */
[----:B------:R-:W-:Y:S01]  /*1fb0*/  FADD.FTZ R22, R16, R25 ;  /* 0x0000001910167221 */ /* 0x000fe20000010000 */
[----:B------:R-:W-:Y:S01]  /*1fc0*/  FADD.FTZ R25, R21, R26 ;  /* 0x0000001a15197221 */ /* 0x000fe20000010000 */
[----:B------:R-:W2:Y:S01]  /*1fd0*/  LDS.128 R16, [R49+0x1e0] ;  /* 0x0001e00031107984 */ /* 0x000ea20000000c00 */
[----:B------:R-:W-:Y:S01]  /*1fe0*/  FADD.FTZ R24, R20, R27 ;  /* 0x0000001b14187221 */ /* 0x000fe20000010000 */
[----:B-1----:R-:W-:Y:S01]  /*1ff0*/  FADD.FTZ R27, R23, R12 ;  /* 0x0000000c171b7221 */ /* 0x002fe20000010000 */
[----:B------:R-:W-:Y:S01]  /*2000*/  FADD.FTZ R12, R22, R13 ;  /* 0x0000000d160c7221 */ /* 0x000fe20000010000 */
[----:B------:R-:W-:Y:S01]  /*2010*/  FADD.FTZ R25, R25, R14 ;  /* 0x0000000e19197221 */ /* 0x000fe20000010000 */
[----:B------:R-:W1:Y:S01]  /*2020*/  LDS.128 R20, [R49+0x240] ;  /* 0x0002400031147984 */ /* 0x000e620000000c00 */
[----:B------:R-:W-:Y:S01]  /*2030*/  FADD.FTZ R24, R24, R15 ;  /* 0x0000000f18187221 */ /* 0x000fe20000010000 */
[----:B--2---:R-:W-:Y:S01]  /*2040*/  FADD.FTZ R27, R27, R16 ;  /* 0x000000101b1b7221 */ /* 0x004fe20000010000 */
        /* <DEDUP_REMOVED lines=265> */
[----:B------:R-:W-:-:S02]  /*30e0*/  FADD.FTZ R12, R20, R13 ;  /* 0x0000000d140c7221 */ /* 0x000fc40000010000 */
        /* <DEDUP_REMOVED lines=10> */
[----:B------:R-:W1:Y:S01]  /*3190*/  LDS.128 R16, [R49+0x1740] ;  /* 0x0017400031107984 */ /* 0x000e620000000c00 */
[----:B------:R-:W-:Y:S01]  /*31a0*/  FADD.FTZ R25, R22, R25 ;  /* 0x0000001916197221 */ /* 0x000fe20000010000 */
[----:B------:R-:W-:Y:S01]  /*31b0*/  FADD.FTZ R26, R23, R26 ;  /* 0x0000001a171a7221 */ /* 0x000fe20000010000 */
[----:B--2---:R-:W-:Y:S01]  /*31c0*/  FADD.FTZ R27, R27, R12 ;  /* 0x0000000c1b1b7221 */ /* 0x004fe20000010000 */
[----:B------:R-:W2:Y:S01]  /*31d0*/  LDS.128 R20, [R49+0x17a0] ;  /* 0x0017a00031147984 */ /* 0x000ea20000000c00 */
[----:B------:R-:W-:Y:S01]  /*31e0*/  FADD.FTZ R24, R24, R13 ;  /* 0x0000000d18187221 */ /* 0x000fe20000010000 */
[----:B------:R-:W-:Y:S01]  /*31f0*/  FADD.FTZ R25, R25, R14 ;  /* 0x0000000e19197221 */ /* 0x000fe20000010000 */
[----:B------:R-:W-:Y:S01]  /*3200*/  FADD.FTZ R26, R26, R15 ;  /* 0x0000000f1a1a7221 */ /* 0x000fe20000010000 */
[----:B-1----:R-:W-:Y:S01]  /*3210*/  FADD.FTZ R27, R27, R16 ;  /* 0x000000101b1b7221 */ /* 0x002fe20000010000 */
[----:B------:R-:W-:Y:S01]  /*3220*/  FADD.FTZ R24, R24, R17 ;  /* 0x0000001118187221 */ /* 0x000fe20000010000 */
[----:B------:R-:W-:Y:S01]  /*3230*/  FADD.FTZ R25, R25, R18 ;  /* 0x0000001219197221 */ /* 0x000fe20000010000 */
[----:B------:R-:W-:Y:S01]  /*3240*/  FADD.FTZ R26, R26, R19 ;  /* 0x000000131a1a7221 */ /* 0x000fe20000010000 */
[----:B--2---:R-:W-:Y:S01]  /*3250*/  FADD.FTZ R12, R27, R20 ;  /* 0x000000141b0c7221 */ /* 0x004fe20000010000 */
[----:B------:R-:W-:Y:S01]  /*3260*/  FADD.FTZ R13, R24, R21 ;  /* 0x00000015180d7221 */ /* 0x000fe20000010000 */
[----:B------:R-:W-:Y:S01]  /*3270*/  FADD.FTZ R14, R25, R22 ;  /* 0x00000016190e7221 */ /* 0x000fe20000010000 */
[----:B------:R-:W-:-:S07]  /*3280*/  FADD.FTZ R15, R26, R23 ;  /* 0x000000171a0f7221 */ /* 0x000fce0000010000 */
.L_x_76:
[----:B------:R-:W-:Y:S05]  /*3290*/  BSYNC.RECONVERGENT B0 ;  /* 0x0000000000007941 */ /* 0x000fea0003800200 */
.L_x_75:
[----:B------:R-:W-:Y:S04]  /*32a0*/  BSSY.RECONVERGENT B0, `(.L_x_77) ;  /* 0x000001d000007945 */ /* 0x000fe80003800200 */
[----:B------:R-:W-:Y:S05]  /*32b0*/  @P1 BRA `(.L_x_78) ;  /* 0x00000000006c1947 */ /* 0x000fea0003800000 */
[----:B---3--:R-:W1:Y:S08]  /*32c0*/  LDC.64 R16, c[0x0][0x3f8] ;  /* 0x0000fe00ff107b82 */ /* 0x008e700000000a00 */
[----:B------:R-:W3:Y:S01]  /*32d0*/  LDC.64 R22, c[0x0][0x3d8] ;  /* 0x0000f600ff167b82 */ /* 0x000ee20000000a00 */
[----:B-12---:R-:W-:Y:S01]  /*32e0*/  IMAD.WIDE.U32 R18, R16, 0x3, RZ ;  /* 0x0000000310127825 */ /* 0x006fe200078e00ff */
[----:B------:R-:W-:-:S02]  /*32f0*/  LEA R25, R17, R17, 0x1 ;  /* 0x0000001111197211 */ /* 0x000fc400078e08ff */
[----:B------:R-:W-:Y:S02]  /*3300*/  LEA.HI R21, P1, R17, R16, RZ, 0x1 ;  /* 0x0000001011157211 */ /* 0x000fe400078308ff */
[----:B------:R-:W-:Y:S01]  /*3310*/  IADD3 R25, PT, PT, R19, R25, RZ ;  /* 0x0000001913197210 */ /* 0x000fe20007ffe0ff */
[----:B------:R-:W-:Y:S01]  /*3320*/  IMAD R19, R48, 0x6, R30 ;  /* 0x0000000630137824 */ /* 0x000fe200078e021e */
[----:B------:R-:W-:Y:S02]  /*3330*/  IADD3.X R20, PT, PT, RZ, R17, RZ, P1, !PT ;  /* 0x00000011ff147210 */ /* 0x000fe40000ffe4ff */
[----:B------:R-:W-:Y:S01]  /*3340*/  LEA.HI R18, P5, R25, R18, RZ, 0x1 ;  /* 0x0000001219127211 */ /* 0x000fe200078b08ff */
[----:B---3--:R-:W-:Y:S01]  /*3350*/  IMAD.WIDE R22, R19, 0x4, R22 ;  /* 0x0000000413167825 */ /* 0x008fe200078e0216 */
[----:B------:R-:W-:Y:S02]  /*3360*/  SHF.L.U32 R19, R21, 0x1, RZ ;  /* 0x0000000115137819 */ /* 0x000fe400000006ff */
[----:B------:R-:W-:-:S02]  /*3370*/  IADD3.X R25, PT, PT, RZ, R25, RZ, P5, !PT ;  /* 0x00000019ff197210 */ /* 0x000fc40002ffe4ff */
[C---:B------:R-:W-:Y:S01]  /*3380*/  SHF.L.U32 R27, R18.reuse, 0x1, RZ ;  /* 0x00000001121b7819 */ /* 0x040fe200000006ff */
[----:B------:R4:W-:Y:S01]  /*3390*/  REDG.E.ADD.F32.FTZ.RN.STRONG.GPU desc[UR8][R22.64], R12 ;  /* 0x0000000c160079a6 */ /* 0x0009e2000c12f308 */
[----:B------:R-:W-:Y:S02]  /*33a0*/  SHF.L.U64.HI R25, R18, 0x1, R25 ;  /* 0x0000000112197819 */ /* 0x000fe40000010219 */
[----:B------:R-:W-:Y:S02]  /*33b0*/  LOP3.LUT R19, R19, 0xfffffffc, RZ, 0xc0, !PT ;  /* 0xfffffffc13137812 */ /* 0x000fe400078ec0ff */
[----:B------:R-:W-:Y:S02]  /*33c0*/  LEA R18, P5, R16, R22, 0x2 ;  /* 0x0000001610127211 */ /* 0x000fe400078a10ff */
[----:B------:R-:W-:Y:S02]  /*33d0*/  LOP3.LUT R27, R27, 0xfffffffc, RZ, 0xc0, !PT ;  /* 0xfffffffc1b1b7812 */ /* 0x000fe400078ec0ff */
[----:B------:R-:W-:-:S02]  /*33e0*/  SHF.L.U64.HI R21, R21, 0x1, R20 ;  /* 0x0000000115157819 */ /* 0x000fc40000010214 */
[----:B------:R-:W-:Y:S02]  /*33f0*/  IADD3 R20, P1, PT, R22, R19, RZ ;  /* 0x0000001316147210 */ /* 0x000fe40007f3e0ff */
[----:B------:R-:W-:Y:S02]  /*3400*/  LEA.HI.X R19, R16, R23, R17, 0x2, P5 ;  /* 0x0000001710137211 */ /* 0x000fe400028f1411 */
[----:B------:R-:W-:Y:S02]  /*3410*/  IADD3 R16, P5, PT, R22, R27, RZ ;  /* 0x0000001b16107210 */ /* 0x000fe40007fbe0ff */
[C---:B------:R-:W-:Y:S02]  /*3420*/  IADD3.X R21, PT, PT, R23.reuse, R21, RZ, P1, !PT ;  /* 0x0000001517157210 */ /* 0x040fe40000ffe4ff */
[----:B------:R-:W-:-:S03]  /*3430*/  IADD3.X R17, PT, PT, R23, R25, RZ, P5, !PT ;  /* 0x0000001917117210 */ /* 0x000fc60002ffe4ff */
[----:B------:R4:W-:Y:S04]  /*3440*/  REDG.E.ADD.F32.FTZ.RN.STRONG.GPU desc[UR8][R20.64], R13 ;  /* 0x0000000d140079a6 */ /* 0x0009e8000c12f308 */
[----:B------:R4:W-:Y:S04]  /*3450*/  REDG.E.ADD.F32.FTZ.RN.STRONG.GPU desc[UR8][R18.64], R14 ;  /* 0x0000000e120079a6 */ /* 0x0009e8000c12f308 */
[----:B------:R4:W-:Y:S02]  /*3460*/  REDG.E.ADD.F32.FTZ.RN.STRONG.GPU desc[UR8][R16.64], R15 ;  /* 0x0000000f100079a6 */ /* 0x0009e4000c12f308 */
.L_x_78:
[----:B------:R-:W-:Y:S05]  /*3470*/  BSYNC.RECONVERGENT B0 ;  /* 0x0000000000007941 */ /* 0x000fea0003800200 */
.L_x_77:
[----:B------:R-:W-:Y:S05]  /*3480*/  @!P3 BRA `(.L_x_79) ;  /* 0x000000080068b947 */ /* 0x000fea0003800000 */
[----:B----4-:R-:W4:Y:S01]  /*3490*/  LDC.64 R22, c[0x0][0x3d0] ;  /* 0x0000f400ff167b82 */ /* 0x010f220000000a00 */
[----:B------:R-:W-:Y:S02]  /*34a0*/  LOP3.LUT R12, R39, 0x1, RZ, 0xc0, !PT ;  /* 0x00000001270c7812 */ /* 0x000fe400078ec0ff */
[----:B------:R-:W-:-:S03]  /*34b0*/  ISETP.GE.U32.AND P3, PT, R4, 0x8, PT ;  /* 0x000000080400780c */ /* 0x000fc60003f66070 */
[----:B------:R-:W-:-:S04]  /*34c0*/  IMAD R15, R12, R3, RZ ;  /* 0x000000030c0f7224 */ /* 0x000fc800078e02ff */
[----:B------:R-:W-:-:S05]  /*34d0*/  IMAD R12, R15, R4, RZ ;  /* 0x000000040f0c7224 */ /* 0x000fca00078e02ff */
[----:B------:R-:W-:-:S05]  /*34e0*/  SHF.L.U32 R13, R12, 0x1, RZ ;  /* 0x000000010c0d7819 */ /* 0x000fca00000006ff */
[----:B----4-:R-:W-:Y:S01]  /*34f0*/  IMAD.WIDE R22, R13, 0x4, R22 ;  /* 0x000000040d167825 */ /* 0x010fe200078e0216 */
[----:B------:R-:W-:Y:S06]  /*3500*/  @P2 BRA `(.L_x_80) ;  /* 0x0000000000502947 */ /* 0x000fec0003800000 */
[----:B------:R-:W4:Y:S01]  /*3510*/  LDC.64 R12, c[0x0][0x3c8] ;  /* 0x0000f200ff0c7b82 */ /* 0x000f220000000a00 */
[----:B---3--:R-:W-:Y:S01]  /*3520*/  LOP3.LUT P1, R16, R39, 0x2, RZ, 0xc0, !PT ;  /* 0x0000000227107812 */ /* 0x008fe2000782c0ff */
[----:B------:R-:W-:Y:S01]  /*3530*/  IMAD R17, R3, UR10, R0 ;  /* 0x0000000a03117c24 */ /* 0x000fe2000f8e0200 */
[----:B------:R-:W-:Y:S02]  /*3540*/  IADD3 R15, PT, PT, R15, R0, RZ ;  /* 0x000000000f0f7210 */ /* 0x000fe40007ffe0ff */
[----:B-1----:R-:W-:-:S04]  /*3550*/  SEL R19, R4, RZ, !P1 ;  /* 0x000000ff04137207 */ /* 0x002fc80004800000 */
[----:B------:R-:W-:Y:S01]  /*3560*/  ISETP.NE.AND P1, PT, R19, -0x1, PT ;  /* 0xffffffff1300780c */ /* 0x000fe20003f25270 */
[----:B----4-:R-:W-:-:S04]  /*3570*/  IMAD.WIDE.U32 R12, R15, 0x4, R12 ;  /* 0x000000040f0c7825 */ /* 0x010fc800078e000c */
        /* <DEDUP_REMOVED lines=8> */
.L_x_81:
[----:B----4-:R-:W3:Y:S04]  /*3600*/  LDG.E.STRONG.GPU R14, desc[UR8][R12.64] ;  /* 0x000000080c0e7981 */ /* 0x010ee8000c1ef900 */
[----:B---3--:R-:W-:Y:S01]  /*3610*/  CCTL.IVALL ;  /* 0x00000000ff00798f */ /* 0x008fe20002000000 */
[----:B------:R-:W-:Y:S05]  /*3620*/  YIELD ;  /* 0x0000000000007946 */ /* 0x000fea0003800000 */
[----:B------:R-:W-:-:S13]  /*3630*/  ISETP.NE.AND P1, PT, R14, R19, PT ;  /* 0x000000130e00720c */ /* 0x000fda0003f25270 */
[----:B------:R-:W-:Y:S05]  /*3640*/  @P1 BRA `(.L_x_81) ;  /* 0xfffffffc00ec1947 */ /* 0x000fea000383ffff */
.L_x_80:
[----:B------:R-:W-:Y:S05]  /*3650*/  WARPSYNC.ALL ;  /* 0x0000000000007948 */ /* 0x000fea0003800000 */
[----:B------:R-:W-:Y:S01]  /*3660*/  BAR.SYNC.DEFER_BLOCKING 0x0 ;  /* 0x0000000000007b1d */ /* 0x000fe20000010000 */
[----:B------:R-:W-:-:S05]  /*3670*/  HFMA2 R21, -RZ, RZ, 0, 0 ;  /* 0x00000000ff157431 */ /* 0x000fca00000001ff */
[----:B------:R-:W-:Y:S05]  /*3680*/  @!P3 BRA `(.L_x_82) ;  /* 0x0000000000f0b947 */ /* 0x000fea0003800000 */
[----:B------:R-:W-:Y:S02]  /*3690*/  MOV R20, RZ ;  /* 0x000000ff00147202 */ /* 0x000fe40000000f00 */
[----:B------:R-:W-:-:S07]  /*36a0*/  LOP3.LUT R21, R4, 0x7ffffff8, RZ, 0xc0, !PT ;  /* 0x7ffffff804157812 */ /* 0x000fce00078ec0ff */
.L_x_83:
[C---:B----4-:R-:W-:Y:S02]  /*36b0*/  IADD3 R15, PT, PT, R20.reuse, 0x1, RZ ;  /* 0x00000001140f7810 */ /* 0x050fe40007ffe0ff */
[C---:B------:R-:W-:Y:S02]  /*36c0*/  ISETP.EQ.OR P1, PT, R20.reuse, UR10, P2 ;  /* 0x0000000a14007c0c */ /* 0x040fe40009722670 */
[----:B------:R-:W-:Y:S02]  /*36d0*/  ISETP.EQ.OR P3, PT, R15, UR10, P2 ;  /* 0x0000000a0f007c0c */ /* 0x000fe40009762670 */
[C---:B------:R-:W-:Y:S02]  /*36e0*/  IADD3 R17, PT, PT, R20.reuse, 0x2, RZ ;  /* 0x0000000214117810 */ /* 0x040fe40007ffe0ff */
[----:B-1----:R-:W-:Y:S02]  /*36f0*/  IADD3 R19, PT, PT, R20, 0x3, RZ ;  /* 0x0000000314137810 */ /* 0x002fe40007ffe0ff */
[----:B------:R-:W-:-:S02]  /*3700*/  ISETP.EQ.OR P6, PT, R17, UR10, P2 ;  /* 0x0000000a11007c0c */ /* 0x000fc400097c2670 */
[----:B------:R-:W-:-:S03]  /*3710*/  ISETP.EQ.OR P5, PT, R19, UR10, P2 ;  /* 0x0000000a13007c0c */ /* 0x000fc600097a2670 */
[--C-:B------:R-:W-:Y:S02]  /*3720*/  @!P1 IMAD R13, R3, R20, R0.reuse ;  /* 0x00000014030d9224 */ /* 0x100fe400078e0200 */
[----:B------:R-:W-:Y:S02]  /*3730*/  @!P3 IMAD R15, R15, R3, R0 ;  /* 0x000000030f0fb224 */ /* 0x000fe400078e0200 */
[----:B------:R-:W-:-:S04]  /*3740*/  @!P1 IMAD.WIDE.U32 R12, R13, 0x8, R22 ;  /* 0x000000080d0c9825 */ /* 0x000fc800078e0016 */
[----:B------:R-:W-:Y:S02]  /*3750*/  @!P3 IMAD.WIDE.U32 R14, R15, 0x8, R22 ;  /* 0x000000080f0eb825 */ /* 0x000fe400078e0016 */
[----:B------:R-:W0:Y:S02]  /*3760*/  @!P1 LDG.E.64 R12, desc[UR8][R12.64] ;  /* 0x000000080c0c9981 */ /* 0x000e24000c1e1b00 */
[-CC-:B------:R-:W-:Y:S02]  /*3770*/  @!P6 IMAD R17, R17, R3.reuse, R0.reuse ;  /* 0x000000031111e224 */ /* 0x180fe400078e0200 */
[----:B------:R-:W4:Y:S01]  /*3780*/  @!P3 LDG.E.64 R14, desc[UR8][R14.64] ;  /* 0x000000080e0eb981 */ /* 0x000f22000c1e1b00 */
[----:B------:R-:W-:Y:S02]  /*3790*/  @!P5 IMAD R19, R19, R3, R0 ;  /* 0x000000031313d224 */ /* 0x000fe400078e0200 */
[----:B---3--:R-:W-:-:S04]  /*37a0*/  @!P6 IMAD.WIDE.U32 R16, R17, 0x8, R22 ;  /* 0x000000081110e825 */ /* 0x008fc800078e0016 */
[----:B--2---:R-:W-:Y:S02]  /*37b0*/  @!P5 IMAD.WIDE.U32 R18, R19, 0x8, R22 ;  /* 0x000000081312d825 */ /* 0x004fe400078e0016 */
[----:B------:R-:W2:Y:S04]  /*37c0*/  @!P6 LDG.E.64 R16, desc[UR8][R16.64] ;  /* 0x000000081010e981 */ /* 0x000ea8000c1e1b00 */
[----:B------:R-:W3:Y:S01]  /*37d0*/  @!P5 LDG.E.64 R18, desc[UR8][R18.64] ;  /* 0x000000081212d981 */ /* 0x000ee2000c1e1b00 */
[----:B------:R-:W-:Y:S01]  /*37e0*/  IADD3 R24, PT, PT, R20, 0x4, RZ ;  /* 0x0000000414187810 */ /* 0x000fe20007ffe0ff */
[----:B0-----:R-:W-:Y:S01]  /*37f0*/  @!P1 FADD.FTZ R28, R28, R12 ;  /* 0x0000000c1c1c9221 */ /* 0x001fe20000010000 */
[----:B------:R-:W-:Y:S01]  /*3800*/  @!P1 FADD.FTZ R29, R29, R13 ;  /* 0x0000000d1d1d9221 */ /* 0x000fe20000010000 */
[----:B------:R-:W-:-:S02]  /*3810*/  IADD3 R12, PT, PT, R20, 0x5, RZ ;  /* 0x00000005140c7810 */ /* 0x000fc40007ffe0ff */
[----:B------:R-:W-:Y:S01]  /*3820*/  ISETP.EQ.OR P1, PT, R24, UR10, P2 ;  /* 0x0000000a18007c0c */ /* 0x000fe20009722670 */
[----:B----4-:R-:W-:Y:S01]  /*3830*/  @!P3 FADD.FTZ R28, R28, R14 ;  /* 0x0000000e1c1cb221 */ /* 0x010fe20000010000 */
[----:B------:R-:W-:Y:S01]  /*3840*/  @!P3 FADD.FTZ R29, R29, R15 ;  /* 0x0000000f1d1db221 */ /* 0x000fe20000010000 */
[----:B------:R-:W-:Y:S02]  /*3850*/  ISETP.EQ.OR P3, PT, R12, UR10, P2 ;  /* 0x0000000a0c007c0c */ /* 0x000fe40009762670 */
[----:B------:R-:W-:Y:S01]  /*3860*/  IADD3 R14, PT, PT, R20, 0x6, RZ ;  /* 0x00000006140e7810 */ /* 0x000fe20007ffe0ff */
[----:B--2---:R-:W-:Y:S01]  /*3870*/  @!P6 FADD.FTZ R28, R28, R16 ;  /* 0x000000101c1ce221 */ /* 0x004fe20000010000 */
[----:B------:R-:W-:Y:S01]  /*3880*/  @!P6 FADD.FTZ R29, R29, R17 ;  /* 0x000000111d1de221 */ /* 0x000fe20000010000 */
[----:B------:R-:W-:Y:S02]  /*3890*/  IADD3 R16, PT, PT, R20, 0x7, RZ ;  /* 0x0000000714107810 */ /* 0x000fe40007ffe0ff */
[----:B------:R-:W-:-:S03]  /*38a0*/  ISETP.EQ.OR P6, PT, R14, UR10, P2 ;  /* 0x0000000a0e007c0c */ /* 0x000fc600097c2670 */
[-C--:B------:R-:W-:Y:S02]  /*38b0*/  @!P1 IMAD R13, R24, R3.reuse, R0 ;  /* 0x00000003180d9224 */ /* 0x080fe400078e0200 */
[----:B---3--:R-:W-:Y:S01]  /*38c0*/  @!P5 FADD.FTZ R28, R28, R18 ;  /* 0x000000121c1cd221 */ /* 0x008fe20000010000 */
[----:B------:R-:W-:Y:S01]  /*38d0*/  @!P5 FADD.FTZ R29, R29, R19 ;  /* 0x000000131d1dd221 */ /* 0x000fe20000010000 */
[----:B------:R-:W-:Y:S01]  /*38e0*/  ISETP.EQ.OR P5, PT, R16, UR10, P2 ;  /* 0x0000000a10007c0c */ /* 0x000fe200097a2670 */
[----:B------:R-:W-:Y:S02]  /*38f0*/  @!P3 IMAD R15, R12, R3, R0 ;  /* 0x000000030c0fb224 */ /* 0x000fe400078e0200 */
[----:B------:R-:W-:-:S06]  /*3900*/  @!P1 IMAD.WIDE.U32 R12, R13, 0x8, R22 ;  /* 0x000000080d0c9825 */ /* 0x000fcc00078e0016 */
[----:B------:R-:W2:Y:S01]  /*3910*/  @!P1 LDG.E.64 R12, desc[UR8][R12.64] ;  /* 0x000000080c0c9981 */ /* 0x000ea2000c1e1b00 */
[----:B------:R-:W-:Y:S02]  /*3920*/  @!P6 IMAD R17, R14, R3, R0 ;  /* 0x000000030e11e224 */ /* 0x000fe400078e0200 */
[----:B------:R-:W-:-:S04]  /*3930*/  @!P3 IMAD.WIDE.U32 R14, R15, 0x8, R22 ;  /* 0x000000080f0eb825 */ /* 0x000fc800078e0016 */
[----:B------:R-:W-:Y:S02]  /*3940*/  @!P5 IMAD R19, R16, R3, R0 ;  /* 0x000000031013d224 */ /* 0x000fe400078e0200 */
[--C-:B------:R-:W-:Y:S01]  /*3950*/  @!P6 IMAD.WIDE.U32 R16, R17, 0x8, R22.reuse ;  /* 0x000000081110e825 */ /* 0x100fe200078e0016 */
[----:B------:R-:W3:Y:S03]  /*3960*/  @!P3 LDG.E.64 R14, desc[UR8][R14.64] ;  /* 0x000000080e0eb981 */ /* 0x000ee6000c1e1b00 */
        /* <DEDUP_REMOVED lines=14> */
.L_x_82:
[----:B----4-:R-:W-:-:S13]  /*3a50*/  LOP3.LUT P1, R12, R4, 0x7, RZ, 0xc0, !PT ;  /* 0x00000007040c7812 */ /* 0x010fda000782c0ff */
[----:B------:R-:W-:Y:S05]  /*3a60*/  @!P1 BRA `(.L_x_79) ;  /* 0x0000000000f09947 */ /* 0x000fea0003800000 */
[----:B------:R-:W-:Y:S02]  /*3a70*/  IADD3 R12, PT, PT, R12, -0x1, RZ ;  /* 0xffffffff0c0c7810 */ /* 0x000fe40007ffe0ff */
[----:B--2---:R-:W-:Y:S02]  /*3a80*/  LOP3.LUT P1, R18, R4, 0x3, RZ, 0xc0, !PT ;  /* 0x0000000304127812 */ /* 0x004fe4000782c0ff */
[----:B------:R-:W-:-:S13]  /*3a90*/  ISETP.GE.U32.AND P3, PT, R12, 0x3, PT ;  /* 0x000000030c00780c */ /* 0x000fda0003f66070 */
[----:B------:R-:W-:Y:S05]  /*3aa0*/  @!P3 BRA `(.L_x_84) ;  /* 0x000000000070b947 */ /* 0x000fea0003800000 */
[----:B------:R-:W-:-:S13]  /*3ab0*/  ISETP.EQ.OR P6, PT, R21, UR10, P2 ;  /* 0x0000000a15007c0c */ /* 0x000fda00097c2670 */
[----:B------:R-:W-:-:S04]  /*3ac0*/  @!P6 IMAD R13, R21, R3, R0 ;  /* 0x00000003150de224 */ /* 0x000fc800078e0200 */
[----:B------:R-:W-:-:S06]  /*3ad0*/  @!P6 IMAD.WIDE.U32 R12, R13, 0x8, R22 ;  /* 0x000000080d0ce825 */ /* 0x000fcc00078e0016 */
[----:B------:R-:W0:Y:S01]  /*3ae0*/  @!P6 LDG.E.64 R12, desc[UR8][R12.64] ;  /* 0x000000080c0ce981 */ /* 0x000e22000c1e1b00 */
[C---:B------:R-:W-:Y:S02]  /*3af0*/  IADD3 R15, PT, PT, R21.reuse, 0x1, RZ ;  /* 0x00000001150f7810 */ /* 0x040fe40007ffe0ff */
[----:B------:R-:W-:Y:S02]  /*3b00*/  IADD3 R17, PT, PT, R21, 0x2, RZ ;  /* 0x0000000215117810 */ /* 0x000fe40007ffe0ff */
[----:B------:R-:W-:Y:S02]  /*3b10*/  ISETP.EQ.OR P5, PT, R15, UR10, P2 ;  /* 0x0000000a0f007c0c */ /* 0x000fe400097a2670 */
[----:B-1----:R-:W-:Y:S02]  /*3b20*/  IADD3 R19, PT, PT, R21, 0x3, RZ ;  /* 0x0000000315137810 */ /* 0x002fe40007ffe0ff */
[----:B------:R-:W-:-:S09]  /*3b30*/  ISETP.EQ.OR P3, PT, R17, UR10, P2 ;  /* 0x0000000a11007c0c */ /* 0x000fd20009762670 */
[----:B------:R-:W-:-:S04]  /*3b40*/  @!P5 IMAD R15, R15, R3, R0 ;  /* 0x000000030f0fd224 */ /* 0x000fc800078e0200 */
[----:B------:R-:W-:Y:S02]  /*3b50*/  @!P3 IMAD R17, R17, R3, R0 ;  /* 0x000000031111b224 */ /* 0x000fe400078e0200 */
[----:B0--3--:R-:W-:Y:S01]  /*3b60*/  @!P6 FADD.FTZ R28, R28, R12 ;  /* 0x0000000c1c1ce221 */ /* 0x009fe20000010000 */
[----:B------:R-:W-:Y:S01]  /*3b70*/  @!P6 FADD.FTZ R29, R29, R13 ;  /* 0x0000000d1d1de221 */ /* 0x000fe20000010000 */
[----:B------:R-:W-:Y:S01]  /*3b80*/  ISETP.EQ.OR P6, PT, R19, UR10, P2 ;  /* 0x0000000a13007c0c */ /* 0x000fe200097c2670 */
[----:B------:R-:W-:-:S04]  /*3b90*/  @!P5 IMAD.WIDE.U32 R12, R15, 0x8, R22 ;  /* 0x000000080f0cd825 */ /* 0x000fc800078e0016 */
[----:B------:R-:W-:Y:S02]  /*3ba0*/  @!P3 IMAD.WIDE.U32 R14, R17, 0x8, R22 ;  /* 0x00000008110eb825 */ /* 0x000fe400078e0016 */
[----:B------:R-:W2:Y:S04]  /*3bb0*/  @!P5 LDG.E.64 R12, desc[UR8][R12.64] ;  /* 0x000000080c0cd981 */ /* 0x000ea8000c1e1b00 */
[----:B------:R-:W3:Y:S02]  /*3bc0*/  @!P3 LDG.E.64 R14, desc[UR8][R14.64] ;  /* 0x000000080e0eb981 */ /* 0x000ee4000c1e1b00 */
[----:B------:R-:W-:-:S04]  /*3bd0*/  @!P6 IMAD R19, R19, R3, R0 ;  /* 0x000000031313e224 */ /* 0x000fc800078e0200 */
[----:B------:R-:W-:-:S06]  /*3be0*/  @!P6 IMAD.WIDE.U32 R16, R19, 0x8, R22 ;  /* 0x000000081310e825 */ /* 0x000fcc00078e0016 */
[----:B------:R-:W4:Y:S01]  /*3bf0*/  @!P6 LDG.E.64 R16, desc[UR8][R16.64] ;  /* 0x000000081010e981 */ /* 0x000f22000c1e1b00 */
[----:B------:R-:W-:Y:S01]  /*3c00*/  IADD3 R21, PT, PT, R21, 0x4, RZ ;  /* 0x0000000415157810 */ /* 0x000fe20007ffe0ff */
[----:B--2---:R-:W-:Y:S01]  /*3c10*/  @!P5 FADD.FTZ R28, R28, R12 ;  /* 0x0000000c1c1cd221 */ /* 0x004fe20000010000 */
[----:B------:R-:W-:-:S03]  /*3c20*/  @!P5 FADD.FTZ R29, R29, R13 ;  /* 0x0000000d1d1dd221 */ /* 0x000fc60000010000 */
[----:B---3--:R-:W-:Y:S01]  /*3c30*/  @!P3 FADD.FTZ R28, R28, R14 ;  /* 0x0000000e1c1cb221 */ /* 0x008fe20000010000 */
[----:B------:R-:W-:-:S03]  /*3c40*/  @!P3 FADD.FTZ R29, R29, R15 ;  /* 0x0000000f1d1db221 */ /* 0x000fc60000010000 */
[----:B----4-:R-:W-:Y:S01]  /*3c50*/  @!P6 FADD.FTZ R28, R28, R16 ;  /* 0x000000101c1ce221 */ /* 0x010fe20000010000 */
[----:B------:R-:W-:-:S07]  /*3c60*/  @!P6 FADD.FTZ R29, R29, R17 ;  /* 0x000000111d1de221 */ /* 0x000fce0000010000 */
.L_x_84:
[----:B------:R-:W-:Y:S05]  /*3c70*/  @!P1 BRA `(.L_x_79) ;  /* 0x00000000006c9947 */ /* 0x000fea0003800000 */
[----:B------:R-:W-:Y:S02]  /*3c80*/  ISETP.NE.AND P1, PT, R18, 0x1, PT ;  /* 0x000000011200780c */ /* 0x000fe40003f25270 */
[----:B---3--:R-:W-:-:S11]  /*3c90*/  LOP3.LUT R16, R4, 0x1, RZ, 0xc0, !PT ;  /* 0x0000000104107812 */ /* 0x008fd600078ec0ff */
[----:B------:R-:W-:Y:S05]  /*3ca0*/  @!P1 BRA `(.L_x_85) ;  /* 0x0000000000389947 */ /* 0x000fea0003800000 */
[C---:B------:R-:W-:Y:S02]  /*3cb0*/  IADD3 R15, PT, PT, R21.reuse, 0x1, RZ ;  /* 0x00000001150f7810 */ /* 0x040fe40007ffe0ff */
[----:B------:R-:W-:Y:S02]  /*3cc0*/  ISETP.EQ.OR P3, PT, R21, UR10, P2 ;  /* 0x0000000a15007c0c */ /* 0x000fe40009762670 */
[----:B------:R-:W-:-:S11]  /*3cd0*/  ISETP.EQ.OR P1, PT, R15, UR10, P2 ;  /* 0x0000000a0f007c0c */ /* 0x000fd60009722670 */
[-CC-:B------:R-:W-:Y:S02]  /*3ce0*/  @!P3 IMAD R13, R21, R3.reuse, R0.reuse ;  /* 0x00000003150db224 */ /* 0x180fe400078e0200 */
[----:B------:R-:W-:Y:S02]  /*3cf0*/  @!P1 IMAD R15, R15, R3, R0 ;  /* 0x000000030f0f9224 */ /* 0x000fe400078e0200 */
[----:B------:R-:W-:-:S04]  /*3d00*/  @!P3 IMAD.WIDE.U32 R12, R13, 0x8, R22 ;  /* 0x000000080d0cb825 */ /* 0x000fc800078e0016 */
[----:B------:R-:W-:Y:S02]  /*3d10*/  @!P1 IMAD.WIDE.U32 R14, R15, 0x8, R22 ;  /* 0x000000080f0e9825 */ /* 0x000fe400078e0016 */
[----:B------:R-:W0:Y:S04]  /*3d20*/  @!P3 LDG.E.64 R12, desc[UR8][R12.64] ;  /* 0x000000080c0cb981 */ /* 0x000e28000c1e1b00 */
[----:B------:R-:W2:Y:S01]  /*3d30*/  @!P1 LDG.E.64 R14, desc[UR8][R14.64] ;  /* 0x000000080e0e9981 */ /* 0x000ea2000c1e1b00 */
[----:B------:R-:W-:Y:S01]  /*3d40*/  IADD3 R21, PT, PT, R21, 0x2, RZ ;  /* 0x0000000215157810 */ /* 0x000fe20007ffe0ff */
[----:B0-----:R-:W-:Y:S01]  /*3d50*/  @!P3 FADD.FTZ R28, R28, R12 ;  /* 0x0000000c1c1cb221 */ /* 0x001fe20000010000 */
[----:B------:R-:W-:-:S03]  /*3d60*/  @!P3 FADD.FTZ R29, R29, R13 ;  /* 0x0000000d1d1db221 */ /* 0x000fc60000010000 */
[----:B--2---:R-:W-:Y:S01]  /*3d70*/  @!P1 FADD.FTZ R28, R28, R14 ;  /* 0x0000000e1c1c9221 */ /* 0x004fe20000010000 */
[----:B------:R-:W-:-:S07]  /*3d80*/  @!P1 FADD.FTZ R29, R29, R15 ;  /* 0x0000000f1d1d9221 */ /* 0x000fce0000010000 */
.L_x_85:
[----:B------:R-:W-:Y:S01]  /*3d90*/  ISETP.EQ.OR P1, PT, R21, UR10, P2 ;  /* 0x0000000a15007c0c */ /* 0x000fe20009722670 */
[----:B------:R-:W-:Y:S03]  /*3da0*/  BSSY.RECONVERGENT B0, `(.L_x_79) ;  /* 0x0000008000007945 */ /* 0x000fe60003800200 */
[----:B------:R-:W-:-:S13]  /*3db0*/  ISETP.NE.U32.OR P1, PT, R16, 0x1, P1 ;  /* 0x000000011000780c */ /* 0x000fda0000f25470 */
[----:B------:R-:W-:Y:S05]  /*3dc0*/  @P1 BRA `(.L_x_86) ;  /* 0x0000000000141947 */ /* 0x000fea0003800000 */
[----:B------:R-:W-:-:S04]  /*3dd0*/  IMAD R13, R3, R21, R0 ;  /* 0x00000015030d7224 */ /* 0x000fc800078e0200 */
[----:B------:R-:W-:-:S06]  /*3de0*/  IMAD.WIDE.U32 R12, R13, 0x8, R22 ;  /* 0x000000080d0c7825 */ /* 0x000fcc00078e0016 */
[----:B------:R-:W0:Y:S02]  /*3df0*/  LDG.E.64 R12, desc[UR8][R12.64] ;  /* 0x000000080c0c7981 */ /* 0x000e24000c1e1b00 */
[----:B0-----:R-:W-:Y:S01]  /*3e00*/  FADD.FTZ R28, R28, R12 ;  /* 0x0000000c1c1c7221 */ /* 0x001fe20000010000 */
[----:B------:R-:W-:-:S07]  /*3e10*/  FADD.FTZ R29, R29, R13 ;  /* 0x0000000d1d1d7221 */ /* 0x000fce0000010000 */
.L_x_86:
[----:B------:R-:W-:Y:S05]  /*3e20*/  BSYNC.RECONVERGENT B0 ;  /* 0x0000000000007941 */ /* 0x000fea0003800200 */
.L_x_79:
[----:B------:R-:W5:Y:S01]  /*3e30*/  S2UR UR6, SR_CgaCtaId ;  /* 0x00000000000679c3 */ /* 0x000f620000008800 */
[----:B------:R-:W-:Y:S01]  /*3e40*/  UMOV UR5, 0x400 ;  /* 0x0000040000057882 */ /* 0x000fe20000000000 */
[----:B------:R-:W0:Y:S01]  /*3e50*/  LDCU.64 UR12, c[0x0][0x400] ;  /* 0x00008000ff0c77ac */ /* 0x000e220008000a00 */
[----:B----4-:R-:W-:Y:S02]  /*3e60*/  SHF.L.U32 R15, R36, 0x10, RZ ;  /* 0x00000010240f7819 */ /* 0x010fe400000006ff */
[----:B-1----:R-:W-:Y:S02]  /*3e70*/  SHF.L.U32 R19, R34, 0x10, RZ ;  /* 0x0000001022137819 */ /* 0x002fe400000006ff */
[----:B------:R-:W-:Y:S01]  /*3e80*/  PRMT R23, R38, 0x7632, R23 ;  /* 0x0000763226177816 */ /* 0x000fe20000000017 */
[----:B--2---:R-:W1:Y:S01]  /*3e90*/  LDC R18, c[0x0][0x41c] ;  /* 0x00010700ff127b82 */ /* 0x004e620000000800 */
[----:B------:R-:W-:Y:S01]  /*3ea0*/  FADD.FTZ R24, -R6, R15 ;  /* 0x0000000f06187221 */ /* 0x000fe20000010100 */
[----:B------:R-:W-:Y:S01]  /*3eb0*/  PRMT R27, R34, 0x7632, R27 ;  /* 0x00007632221b7816 */ /* 0x000fe2000000001b */
[----:B------:R-:W-:Y:S01]  /*3ec0*/  FADD.FTZ R22, -R6, R19 ;  /* 0x0000001306167221 */ /* 0x000fe20000010100 */
[----:B------:R-:W-:-:S02]  /*3ed0*/  SHF.L.U32 R21, R32, 0x10, RZ ;  /* 0x0000001020157819 */ /* 0x000fc400000006ff */
[----:B------:R-:W-:Y:S02]  /*3ee0*/  SHF.L.U32 R23, R23, 0x10, RZ ;  /* 0x0000001017177819 */ /* 0x000fe400000006ff */
[----:B------:R-:W-:Y:S01]  /*3ef0*/  SHF.L.U32 R27, R27, 0x10, RZ ;  /* 0x000000101b1b7819 */ /* 0x000fe200000006ff */
[C---:B------:R-:W-:Y:S01]  /*3f00*/  FADD.FTZ R20, -R6.reuse, R21 ;  /* 0x0000001506147221 */ /* 0x040fe20000010100 */
[----:B------:R-:W-:Y:S01]  /*3f10*/  SHF.L.U32 R37, R37, 0x10, RZ ;  /* 0x0000001025257819 */ /* 0x000fe200000006ff */
[----:B------:R-:W-:Y:S01]  /*3f20*/  FADD.FTZ R26, -R6, R23 ;  /* 0x00000017061a7221 */ /* 0x000fe20000010100 */
[----:B0-----:R-:W-:Y:S02]  /*3f30*/  ISETP.GE.U32.AND P1, PT, R41, UR12, PT ;  /* 0x0000000c29007c0c */ /* 0x001fe4000bf26070 */
[----:B------:R-:W-:Y:S01]  /*3f40*/  SHF.L.U32 R46, R46, 0x10, RZ ;  /* 0x000000102e2e7819 */ /* 0x000fe200000006ff */
[----:B------:R-:W-:Y:S01]  /*3f50*/  FMUL.FTZ R26, R26, R47 ;  /* 0x0000002f1a1a7220 */ /* 0x000fe20000410000 */
[----:B-----5:R-:W-:Y:S01]  /*3f60*/  ULEA UR5, UR6, UR5, 0x18 ;  /* 0x0000000506057291 */ /* 0x020fe2000f8ec0ff */
[----:B-1----:R-:W-:-:S08]  /*3f70*/  IMAD R15, R18, UR10, R43 ;  /* 0x0000000a120f7c24 */ /* 0x002fd0000f8e022b */
[----:B------:R3:W-:Y:S01]  /*3f80*/  @!P2 STS.64 [UR5+0x78], R28 ;  /* 0x0000781cff00a988 */ /* 0x0007e20008000a05 */
[----:B------:R-:W-:Y:S01]  /*3f90*/  FADD.FTZ R18, -R6, R27 ;  /* 0x0000001b06127221 */ /* 0x000fe20000010100 */
[----:B------:R-:W-:Y:S01]  /*3fa0*/  BAR.SYNC.DEFER_BLOCKING 0x0 ;  /* 0x0000000000007b1d */ /* 0x000fe20000010000 */
[C---:B------:R-:W-:Y:S02]  /*3fb0*/  IADD3 R19, PT, PT, R15.reuse, 0x40, RZ ;  /* 0x000000400f137810 */ /* 0x040fe40007ffe0ff */
[----:B------:R-:W-:Y:S02]  /*3fc0*/  ISETP.GE.U32.AND P2, PT, R15, UR12, PT ;  /* 0x0000000c0f007c0c */ /* 0x000fe4000bf46070 */
[----:B------:R-:W-:Y:S02]  /*3fd0*/  ISETP.GE.U32.AND P3, PT, R19, UR12, PT ;  /* 0x0000000c13007c0c */ /* 0x000fe4000bf66070 */
[----:B---3--:R-:W-:Y:S02]  /*3fe0*/  PRMT R29, R32, 0x7632, R29 ;  /* 0x00007632201d7816 */ /* 0x008fe4000000001d */
[----:B------:R-:W-:-:S02]  /*3ff0*/  SHF.R.S32.HI R21, RZ, 0x1f, R19 ;  /* 0x0000001fff157819 */ /* 0x000fc40000011413 */
[----:B------:R-:W-:Y:S02]  /*4000*/  SHF.L.U32 R29, R29, 0x10, RZ ;  /* 0x000000101d1d7819 */ /* 0x000fe400000006ff */
[----:B------:R-:W-:Y:S01]  /*4010*/  ISETP.GE.AND.EX P3, PT, R21, UR13, PT, P3 ;  /* 0x0000000d15007c0c */ /* 0x000fe2000bf66330 */
[----:B------:R-:W0:Y:S01]  /*4020*/  LDS.64 R12, [UR5+0x78] ;  /* 0x00007805ff0c7984 */ /* 0x000e220008000a00 */
[----:B------:R-:W0:Y:S02]  /*4030*/  LDCU UR5, c[0x0][0x42c] ;  /* 0x00008580ff0577ac */ /* 0x000e240008000800 */
[----:B0-----:R-:W-:Y:S01]  /*4040*/  FMUL.FTZ R17, R13, UR5 ;  /* 0x000000050d117c20 */ /* 0x001fe20008410000 */
[----:B------:R-:W-:Y:S01]  /*4050*/  SHF.L.U32 R13, R38, 0x10, RZ ;  /* 0x00000010260d7819 */ /* 0x000fe200000006ff */
[----:B------:R-:W-:Y:S01]  /*4060*/  FMUL.FTZ R16, R12, UR5 ;  /* 0x000000050c107c20 */ /* 0x000fe20008410000 */
[----:B------:R-:W-:-:S03]  /*4070*/  PRMT R12, R36, 0x7632, R12 ;  /* 0x00007632240c7816 */ /* 0x000fc6000000000c */
[----:B------:R-:W-:Y:S01]  /*4080*/  FADD.FTZ R14, -R6, R13 ;  /* 0x0000000d060e7221 */ /* 0x000fe20000010100 */
[----:B------:R-:W-:Y:S02]  /*4090*/  SHF.L.U32 R13, R12, 0x10, RZ ;  /* 0x000000100c0d7819 */ /* 0x000fe400000006ff */
[----:B------:R-:W-:Y:S01]  /*40a0*/  SHF.R.S32.HI R12, RZ, 0x1f, R15 ;  /* 0x0000001fff0c7819 */ /* 0x000fe2000001140f */
[----:B------:R-:W-:Y:S02]  /*40b0*/  FMUL.FTZ R25, R14, R47 ;  /* 0x0000002f0e197220 */ /* 0x000fe40000410000 */
[----:B------:R-:W-:Y:S01]  /*40c0*/  FADD.FTZ R14, -R6, R13 ;  /* 0x0000000d060e7221 */ /* 0x000fe20000010100 */
[----:B------:R-:W-:Y:S01]  /*40d0*/  ISETP.GE.AND.EX P2, PT, R12, UR13, PT, P2 ;  /* 0x0000000d0c007c0c */ /* 0x000fe2000bf46320 */
[----:B------:R-:W-:Y:S01]  /*40e0*/  FADD.FTZ R6, -R6, R29 ;  /* 0x0000001d06067221 */ /* 0x000fe20000010100 */
[----:B------:R-:W-:Y:S01]  /*40f0*/  FFMA.FTZ R13, R16, R25, R17 ;  /* 0x00000019100d7223 */ /* 0x000fe20000010011 */
[----:B------:R-:W-:Y:S10]  /*4100*/  @!P4 BRA `(.L_x_87) ;  /* 0x000000000048c947 */ /* 0x000ff40003800000 */
[----:B------:R-:W-:Y:S01]  /*4110*/  FFMA.FTZ R25, R10, R25, R8 ;  /* 0x000000190a197223 */ /* 0x000fe20000010008 */
[----:B------:R-:W-:-:S03]  /*4120*/  FFMA.FTZ R23, R11, R26, R9 ;  /* 0x0000001a0b177223 */ /* 0x000fc60000010009 */
[----:B------:R-:W-:Y:S01]  /*4130*/  FMUL.FTZ R27, R25, -1.4426950216293334961 ;  /* 0xbfb8aa3b191b7820 */ /* 0x000fe20000410000 */
[----:B------:R-:W-:-:S05]  /*4140*/  FMUL.FTZ R29, R23, -1.4426950216293334961 ;  /* 0xbfb8aa3b171d7820 */ /* 0x000fca0000410000 */
[----:B------:R-:W0:Y:S04]  /*4150*/  MUFU.EX2 R27, R27 ;  /* 0x0000001b001b7308 */ /* 0x000e280000000800 */
[----:B------:R-:W1:Y:S01]  /*4160*/  MUFU.EX2 R29, R29 ;  /* 0x0000001d001d7308 */ /* 0x000e620000000800 */
[----:B0-----:R-:W-:Y:S01]  /*4170*/  FADD.FTZ R28, R27, 1 ;  /* 0x3f8000001b1c7421 */ /* 0x001fe20000010000 */
[----:B-1----:R-:W-:-:S05]  /*4180*/  FADD.FTZ R32, R29, 1 ;  /* 0x3f8000001d207421 */ /* 0x002fca0000010000 */
        /* <DEDUP_REMOVED lines=10> */
.L_x_87:
[----:B------:R-:W-:Y:S01]  /*4230*/  FFMA.FTZ R28, R16, R26, R17 ;  /* 0x0000001a101c7223 */ /* 0x000fe20000010011 */
[----:B------:R-:W-:Y:S01]  /*4240*/  BSSY.RECONVERGENT B0, `(.L_x_88) ;  /* 0x0000014000007945 */ /* 0x000fe20003800200 */
[----:B------:R-:W-:Y:S01]  /*4250*/  FMUL.FTZ R23, R24, R47 ;  /* 0x0000002f18177220 */ /* 0x000fe20000410000 */
[----:B------:R-:W-:Y:S01]  /*4260*/  FFMA.FTZ R26, R10, R37, -R13 ;  /* 0x000000250a1a7223 */ /* 0x000fe2000001080d */
[----:B------:R-:W-:Y:S01]  /*4270*/  FMUL.FTZ R24, R14, R47 ;  /* 0x0000002f0e187220 */ /* 0x000fe20000410000 */
[----:B------:R-:W-:Y:S01]  /*4280*/  FFMA.FTZ R28, R11, R46, -R28 ;  /* 0x0000002e0b1c7223 */ /* 0x000fe2000001081c */
[----:B------:R-:W-:Y:S06]  /*4290*/  @P2 BRA `(.L_x_89) ;  /* 0x0000000000382947 */ /* 0x000fec0003800000 */
[----:B------:R-:W0:Y:S01]  /*42a0*/  LDCU.64 UR14, c[0x0][0x3f8] ;  /* 0x00007f00ff0e77ac */ /* 0x000e220008000a00 */
[----:B------:R-:W-:Y:S01]  /*42b0*/  MOV R13, R53 ;  /* 0x00000035000d7202 */ /* 0x000fe20000000f00 */
[-C--:B------:R-:W-:Y:S01]  /*42c0*/  FMUL.FTZ R26, R26, R47.reuse ;  /* 0x0000002f1a1a7220 */ /* 0x080fe20000410000 */
[----:B------:R-:W-:Y:S01]  /*42d0*/  FMUL.FTZ R25, R28, R47 ;  /* 0x0000002f1c197220 */ /* 0x000fe20000410000 */
[----:B------:R-:W1:Y:S04]  /*42e0*/  LDCU.64 UR6, c[0x0][0x380] ;  /* 0x00007000ff0677ac */ /* 0x000e680008000a00 */
[----:B------:R-:W-:Y:S01]  /*42f0*/  F2FP.BF16.F32.PACK_AB R25, R25, R26 ;  /* 0x0000001a1919723e */ /* 0x000fe200000010ff */
[----:B0-----:R-:W-:Y:S01]  /*4300*/  IMAD R14, R12, UR14, RZ ;  /* 0x0000000e0c0e7c24 */ /* 0x001fe2000f8e02ff */
[----:B------:R-:W-:-:S05]  /*4310*/  MOV R12, R50 ;  /* 0x00000032000c7202 */ /* 0x000fca0000000f00 */
[----:B------:R-:W-:-:S04]  /*4320*/  IMAD.WIDE.U32 R12, R15, UR14, R12 ;  /* 0x0000000e0f0c7c25 */ /* 0x000fc8000f8e000c */
[----:B------:R-:W-:Y:S01]  /*4330*/  IMAD R15, R15, UR15, R14 ;  /* 0x0000000f0f0f7c24 */ /* 0x000fe2000f8e020e */
[----:B-1----:R-:W-:-:S04]  /*4340*/  LEA R14, P2, R12, UR6, 0x1 ;  /* 0x000000060c0e7c11 */ /* 0x002fc8000f8408ff */
[----:B------:R-:W-:-:S04]  /*4350*/  IADD3 R15, PT, PT, R13, R15, RZ ;  /* 0x0000000f0d0f7210 */ /* 0x000fc80007ffe0ff */
[----:B------:R-:W-:-:S05]  /*4360*/  LEA.HI.X R15, R12, UR7, R15, 0x1, P2 ;  /* 0x000000070c0f7c11 */ /* 0x000fca00090f0c0f */
[----:B------:R0:W-:Y:S02]  /*4370*/  STG.E desc[UR8][R14.64], R25 ;  /* 0x000000190e007986 */ /* 0x0001e4000c101908 */
.L_x_89:
[----:B------:R-:W-:Y:S05]  /*4380*/  BSYNC.RECONVERGENT B0 ;  /* 0x0000000000007941 */ /* 0x000fea0003800200 */
.L_x_88:
[----:B------:R-:W-:Y:S01]  /*4390*/  SHF.L.U32 R35, R35, 0x10, RZ ;  /* 0x0000001023237819 */ /* 0x000fe200000006ff */
[C-C-:B------:R-:W-:Y:S01]  /*43a0*/  FFMA.FTZ R13, R16.reuse, R23, R17.reuse ;  /* 0x00000017100d7223 */ /* 0x140fe20000010011 */
[----:B------:R-:W-:Y:S01]  /*43b0*/  FFMA.FTZ R12, R16, R24, R17 ;  /* 0x00000018100c7223 */ /* 0x000fe20000010011 */
[----:B------:R-:W-:Y:S01]  /*43c0*/  SHF.L.U32 R45, R45, 0x10, RZ ;  /* 0x000000102d2d7819 */ /* 0x000fe200000006ff */
[----:B------:R-:W-:Y:S06]  /*43d0*/  @!P4 BRA `(.L_x_90) ;  /* 0x000000000048c947 */ /* 0x000fec0003800000 */
[----:B------:R-:W-:Y:S01]  /*43e0*/  FFMA.FTZ R23, R10, R23, R8 ;  /* 0x000000170a177223 */ /* 0x000fe20000010008 */
[----:B------:R-:W-:-:S03]  /*43f0*/  FFMA.FTZ R24, R11, R24, R9 ;  /* 0x000000180b187223 */ /* 0x000fc60000010009 */
[----:B0-----:R-:W-:Y:S01]  /*4400*/  FMUL.FTZ R14, R23, -1.4426950216293334961 ;  /* 0xbfb8aa3b170e7820 */ /* 0x001fe20000410000 */
[----:B------:R-:W-:-:S05]  /*4410*/  FMUL.FTZ R25, R24, -1.4426950216293334961 ;  /* 0xbfb8aa3b18197820 */ /* 0x000fca0000410000 */
[----:B------:R-:W0:Y:S04]  /*4420*/  MUFU.EX2 R14, R14 ;  /* 0x0000000e000e7308 */ /* 0x000e280000000800 */
[----:B------:R-:W1:Y:S01]  /*4430*/  MUFU.EX2 R25, R25 ;  /* 0x0000001900197308 */ /* 0x000e620000000800 */
[----:B0-----:R-:W-:Y:S01]  /*4440*/  FADD.FTZ R15, R14, 1 ;  /* 0x3f8000000e0f7421 */ /* 0x001fe20000010000 */
[----:B-1----:R-:W-:-:S03]  /*4450*/  FADD.FTZ R27, R25, 1 ;  /* 0x3f800000191b7421 */ /* 0x002fc60000010000 */
        /* <DEDUP_REMOVED lines=10> */
.L_x_90:
[----:B------:R-:W-:Y:S01]  /*4500*/  BSSY.RECONVERGENT B0, `(.L_x_91) ;  /* 0x0000012000007945 */ /* 0x000fe20003800200 */
[----:B0-----:R-:W-:Y:S01]  /*4510*/  FFMA.FTZ R14, R10, R35, -R13 ;  /* 0x000000230a0e7223 */ /* 0x001fe2000001080d */
[----:B------:R-:W-:Y:S02]  /*4520*/  FFMA.FTZ R26, R11, R45, -R12 ;  /* 0x0000002d0b1a7223 */ /* 0x000fe4000001080c */
[----:B------:R-:W-:Y:S05]  /*4530*/  @P3 BRA `(.L_x_92) ;  /* 0x0000000000383947 */ /* 0x000fea0003800000 */
[----:B------:R-:W0:Y:S01]  /*4540*/  LDCU.64 UR6, c[0x0][0x3f8] ;  /* 0x00007f00ff0677ac */ /* 0x000e220008000a00 */
[----:B------:R-:W-:Y:S02]  /*4550*/  MOV R12, R50 ;  /* 0x00000032000c7202 */ /* 0x000fe40000000f00 */
[----:B------:R-:W-:Y:S01]  /*4560*/  MOV R13, R53 ;  /* 0x00000035000d7202 */ /* 0x000fe20000000f00 */
[----:B------:R-:W1:Y:S01]  /*4570*/  LDCU.64 UR14, c[0x0][0x380] ;  /* 0x00007000ff0e77ac */ /* 0x000e620008000a00 */
[----:B0-----:R-:W-:Y:S02]  /*4580*/  IMAD R24, R21, UR6, RZ ;  /* 0x0000000615187c24 */ /* 0x001fe4000f8e02ff */
[----:B------:R-:W-:-:S04]  /*4590*/  IMAD.WIDE.U32 R12, R19, UR6, R12 ;  /* 0x00000006130c7c25 */ /* 0x000fc8000f8e000c */
[----:B------:R-:W-:Y:S02]  /*45a0*/  IMAD R15, R19, UR7, R24 ;  /* 0x00000007130f7c24 */ /* 0x000fe4000f8e0218 */
[-C--:B------:R-:W-:Y:S01]  /*45b0*/  FMUL.FTZ R24, R14, R47.reuse ;  /* 0x0000002f0e187220 */ /* 0x080fe20000410000 */
[----:B------:R-:W-:Y:S01]  /*45c0*/  FMUL.FTZ R19, R26, R47 ;  /* 0x0000002f1a137220 */ /* 0x000fe20000410000 */
[C---:B-1----:R-:W-:Y:S02]  /*45d0*/  LEA R14, P2, R12.reuse, UR14, 0x1 ;  /* 0x0000000e0c0e7c11 */ /* 0x042fe4000f8408ff */
[----:B------:R-:W-:Y:S02]  /*45e0*/  IADD3 R15, PT, PT, R13, R15, RZ ;  /* 0x0000000f0d0f7210 */ /* 0x000fe40007ffe0ff */
[----:B------:R-:W-:Y:S02]  /*45f0*/  F2FP.BF16.F32.PACK_AB R19, R19, R24 ;  /* 0x000000181313723e */ /* 0x000fe400000010ff */
[----:B------:R-:W-:-:S05]  /*4600*/  LEA.HI.X R15, R12, UR15, R15, 0x1, P2 ;  /* 0x0000000f0c0f7c11 */ /* 0x000fca00090f0c0f */
[----:B------:R0:W-:Y:S02]  /*4610*/  STG.E desc[UR8][R14.64], R19 ;  /* 0x000000130e007986 */ /* 0x0001e4000c101908 */
.L_x_92:
[----:B------:R-:W-:Y:S05]  /*4620*/  BSYNC.RECONVERGENT B0 ;  /* 0x0000000000007941 */ /* 0x000fea0003800200 */
.L_x_91:
[-C--:B------:R-:W-:Y:S01]  /*4630*/  FMUL.FTZ R27, R22, R47.reuse ;  /* 0x0000002f161b7220 */ /* 0x080fe20000410000 */
[----:B------:R-:W-:Y:S01]  /*4640*/  SHF.L.U32 R33, R33, 0x10, RZ ;  /* 0x0000001021217819 */ /* 0x000fe200000006ff */
[-C--:B------:R-:W-:Y:S01]  /*4650*/  FMUL.FTZ R13, R20, R47.reuse ;  /* 0x0000002f140d7220 */ /* 0x080fe20000410000 */
[----:B------:R-:W-:Y:S01]  /*4660*/  SHF.L.U32 R44, R44, 0x10, RZ ;  /* 0x000000102c2c7819 */ /* 0x000fe200000006ff */
[-C--:B------:R-:W-:Y:S01]  /*4670*/  FMUL.FTZ R6, R6, R47.reuse ;  /* 0x0000002f06067220 */ /* 0x080fe20000410000 */
[----:B------:R-:W-:Y:S01]  /*4680*/  FMUL.FTZ R22, R18, R47 ;  /* 0x0000002f12167220 */ /* 0x000fe20000410000 */
[----:B------:R-:W-:Y:S06]  /*4690*/  @!P4 BRA `(.L_x_93) ;  /* 0x000000000048c947 */ /* 0x000fec0003800000 */
[----:B------:R-:W-:Y:S01]  /*46a0*/  FFMA.FTZ R12, R10, R27, R8 ;  /* 0x0000001b0a0c7223 */ /* 0x000fe20000010008 */
[----:B0-----:R-:W-:-:S03]  /*46b0*/  FFMA.FTZ R14, R11, R22, R9 ;  /* 0x000000160b0e7223 */ /* 0x001fc60000010009 */
        /* <DEDUP_REMOVED lines=16> */
.L_x_93:
[----:B------:R-:W-:Y:S04]  /*47c0*/  BSSY.RECONVERGENT B0, `(.L_x_94) ;  /* 0x0000015000007945 */ /* 0x000fe80003800200 */
[----:B------:R-:W-:Y:S05]  /*47d0*/  @P0 BRA `(.L_x_95) ;  /* 0x00000000004c0947 */ /* 0x000fea0003800000 */
[----:B------:R-:W1:Y:S01]  /*47e0*/  LDCU.64 UR6, c[0x0][0x3f8] ;  /* 0x00007f00ff0677ac */ /* 0x000e620008000a00 */
[C-C-:B0-----:R-:W-:Y:S01]  /*47f0*/  FFMA.FTZ R15, R16.reuse, R27, R17.reuse ;  /* 0x0000001b100f7223 */ /* 0x141fe20000010011 */
[----:B------:R-:W-:Y:S01]  /*4800*/  FFMA.FTZ R14, R16, R22, R17 ;  /* 0x00000016100e7223 */ /* 0x000fe20000010011 */
[----:B------:R-:W-:Y:S01]  /*4810*/  SHF.R.S32.HI R19, RZ, 0x1f, R42 ;  /* 0x0000001fff137819 */ /* 0x000fe2000001142a */
[----:B------:R-:W0:Y:S01]  /*4820*/  LDCU.64 UR14, c[0x0][0x380] ;  /* 0x00007000ff0e77ac */ /* 0x000e220008000a00 */
[----:B------:R-:W-:Y:S01]  /*4830*/  FFMA.FTZ R12, R10, R33, -R15 ;  /* 0x000000210a0c7223 */ /* 0x000fe2000001080f */
[----:B------:R-:W-:Y:S01]  /*4840*/  FFMA.FTZ R44, R11, R44, -R14 ;  /* 0x0000002c0b2c7223 */ /* 0x000fe2000001080e */
[----:B------:R-:W-:Y:S02]  /*4850*/  MOV R14, R50 ;  /* 0x00000032000e7202 */ /* 0x000fe40000000f00 */
[----:B------:R-:W-:Y:S01]  /*4860*/  MOV R15, R53 ;  /* 0x00000035000f7202 */ /* 0x000fe20000000f00 */
[-C--:B------:R-:W-:Y:S01]  /*4870*/  FMUL.FTZ R21, R12, R47.reuse ;  /* 0x0000002f0c157220 */ /* 0x080fe20000410000 */
[----:B------:R-:W-:Y:S01]  /*4880*/  FMUL.FTZ R12, R44, R47 ;  /* 0x0000002f2c0c7220 */ /* 0x000fe20000410000 */
[----:B-1----:R-:W-:-:S02]  /*4890*/  IMAD R19, R19, UR6, RZ ;  /* 0x0000000613137c24 */ /* 0x002fc4000f8e02ff */
[----:B------:R-:W-:-:S04]  /*48a0*/  IMAD.WIDE.U32 R14, R42, UR6, R14 ;  /* 0x000000062a0e7c25 */ /* 0x000fc8000f8e000e */
[----:B------:R-:W-:Y:S01]  /*48b0*/  IMAD R19, R42, UR7, R19 ;  /* 0x000000072a137c24 */ /* 0x000fe2000f8e0213 */
[----:B0-----:R-:W-:-:S04]  /*48c0*/  LEA R18, P0, R14, UR14, 0x1 ;  /* 0x0000000e0e127c11 */ /* 0x001fc8000f8008ff */
[----:B------:R-:W-:Y:S02]  /*48d0*/  IADD3 R19, PT, PT, R15, R19, RZ ;  /* 0x000000130f137210 */ /* 0x000fe40007ffe0ff */
[----:B------:R-:W-:Y:S02]  /*48e0*/  F2FP.BF16.F32.PACK_AB R15, R12, R21 ;  /* 0x000000150c0f723e */ /* 0x000fe400000010ff */
[----:B------:R-:W-:-:S05]  /*48f0*/  LEA.HI.X R19, R14, UR15, R19, 0x1, P0 ;  /* 0x0000000f0e137c11 */ /* 0x000fca00080f0c13 */
[----:B------:R1:W-:Y:S02]  /*4900*/  STG.E desc[UR8][R18.64], R15 ;  /* 0x0000000f12007986 */ /* 0x0003e4000c101908 */
.L_x_95:
[----:B------:R-:W-:Y:S05]  /*4910*/  BSYNC.RECONVERGENT B0 ;  /* 0x0000000000007941 */ /* 0x000fea0003800200 */
.L_x_94:
[----:B------:R-:W-:Y:S01]  /*4920*/  UISETP.NE.AND UP0, UPT, UR11, URZ, UPT ;  /* 0x000000ff0b00728c */ /* 0x000fe2000bf05270 */
[C-C-:B------:R-:W-:Y:S01]  /*4930*/  FFMA.FTZ R21, R16.reuse, R13, R17.reuse ;  /* 0x0000000d10157223 */ /* 0x140fe20000010011 */
[----:B------:R-:W-:Y:S01]  /*4940*/  FFMA.FTZ R16, R16, R6, R17 ;  /* 0x0000000610107223 */ /* 0x000fe20000010011 */
[----:B------:R-:W-:Y:S02]  /*4950*/  SHF.L.U32 R31, R31, 0x10, RZ ;  /* 0x000000101f1f7819 */ /* 0x000fe400000006ff */
[----:B-1----:R-:W-:Y:S02]  /*4960*/  SHF.R.S32.HI R18, RZ, 0x1f, R41 ;  /* 0x0000001fff127819 */ /* 0x002fe40000011429 */
[----:B------:R-:W-:Y:S02]  /*4970*/  SHF.L.U32 R12, R7, 0x10, RZ ;  /* 0x00000010070c7819 */ /* 0x000fe400000006ff */
[----:B------:R-:W-:Y:S05]  /*4980*/  BRA.U !UP0, `(.L_x_96) ;  /* 0x0000000108487547 */ /* 0x000fea000b800000 */
        /* <DEDUP_REMOVED lines=18> */
.L_x_96:
[----:B------:R-:W-:Y:S01]  /*4ab0*/  ISETP.GE.AND.EX P1, PT, R18, UR13, PT, P1 ;  /* 0x0000000d12007c0c */ /* 0x000fe2000bf26310 */
[----:B------:R-:W-:Y:S01]  /*4ac0*/  FFMA.FTZ R10, R10, R31, -R21 ;  /* 0x0000001f0a0a7223 */ /* 0x000fe20000010815 */
[----:B------:R-:W-:Y:S01]  /*4ad0*/  FFMA.FTZ R16, R11, R12, -R16 ;  /* 0x0000000c0b107223 */ /* 0x000fe20000010810 */
[----:B------:R-:W-:Y:S02]  /*4ae0*/  BSSY.RECONVERGENT B0, `(.L_x_97) ;  /* 0x000000f000007945 */ /* 0x000fe40003800200 */
[-C--:B------:R-:W-:Y:S01]  /*4af0*/  FMUL.FTZ R9, R10, R47.reuse ;  /* 0x0000002f0a097220 */ /* 0x080fe20000410000 */
[----:B------:R-:W-:-:S07]  /*4b00*/  FMUL.FTZ R16, R16, R47 ;  /* 0x0000002f10107220 */ /* 0x000fce0000410000 */
[----:B------:R-:W-:Y:S05]  /*4b10*/  @P1 BRA `(.L_x_98) ;  /* 0x00000000002c1947 */ /* 0x000fea0003800000 */
[----:B------:R-:W1:Y:S01]  /*4b20*/  LDCU.64 UR6, c[0x0][0x3f8] ;  /* 0x00007f00ff0677ac */ /* 0x000e620008000a00 */
[----:B------:R-:W-:Y:S02]  /*4b30*/  MOV R51, R53 ;  /* 0x0000003500337202 */ /* 0x000fe40000000f00 */
[----:B------:R-:W-:Y:S01]  /*4b40*/  F2FP.BF16.F32.PACK_AB R9, R16, R9 ;  /* 0x000000091009723e */ /* 0x000fe200000010ff */
[----:B------:R-:W2:Y:S01]  /*4b50*/  LDCU.64 UR12, c[0x0][0x380] ;  /* 0x00007000ff0c77ac */ /* 0x000ea20008000a00 */
[----:B-1----:R-:W-:Y:S02]  /*4b60*/  IMAD R6, R18, UR6, RZ ;  /* 0x0000000612067c24 */ /* 0x002fe4000f8e02ff */
[----:B------:R-:W-:-:S04]  /*4b70*/  IMAD.WIDE.U32 R50, R41, UR6, R50 ;  /* 0x0000000629327c25 */ /* 0x000fc8000f8e0032 */
[----:B------:R-:W-:Y:S01]  /*4b80*/  IMAD R7, R41, UR7, R6 ;  /* 0x0000000729077c24 */ /* 0x000fe2000f8e0206 */
[----:B--2---:R-:W-:-:S04]  /*4b90*/  LEA R6, P0, R50, UR12, 0x1 ;  /* 0x0000000c32067c11 */ /* 0x004fc8000f8008ff */
[----:B------:R-:W-:-:S04]  /*4ba0*/  IADD3 R7, PT, PT, R51, R7, RZ ;  /* 0x0000000733077210 */ /* 0x000fc80007ffe0ff */
[----:B------:R-:W-:-:S05]  /*4bb0*/  LEA.HI.X R7, R50, UR13, R7, 0x1, P0 ;  /* 0x0000000d32077c11 */ /* 0x000fca00080f0c07 */
[----:B------:R1:W-:Y:S02]  /*4bc0*/  STG.E desc[UR8][R6.64], R9 ;  /* 0x0000000906007986 */ /* 0x0003e4000c101908 */
.L_x_98:
[----:B------:R-:W-:Y:S05]  /*4bd0*/  BSYNC.RECONVERGENT B0 ;  /* 0x0000000000007941 */ /* 0x000fea0003800200 */
.L_x_97:
[----:B------:R-:W-:Y:S02]  /*4be0*/  IADD3 R40, PT, PT, R3, R40, RZ ;  /* 0x0000002803287210 */ /* 0x000fe40007ffe0ff */
[----:B------:R-:W-:Y:S02]  /*4bf0*/  IADD3 R39, PT, PT, R39, 0x1, RZ ;  /* 0x0000000127277810 */ /* 0x000fe40007ffe0ff */
[----:B------:R-:W-:-:S13]  /*4c00*/  ISETP.GE.AND P0, PT, R40, UR4, PT ;  /* 0x0000000428007c0c */ /* 0x000fda000bf06270 */
[----:B------:R-:W-:Y:S05]  /*4c10*/  @!P0 BRA `(.L_x_99) ;  /* 0xffffffb400708947 */ /* 0x000fea000383ffff */
.L_x_68:
[----:B------:R-:W2:Y:S01]  /*4c20*/  LDC R4, c[0x0][0x370] ;  /* 0x0000dc00ff047b82 */ /* 0x000ea20000000800 */
[----:B------:R-:W-:Y:S01]  /*4c30*/  ISETP.NE.AND P2, PT, R30, RZ, PT ;  /* 0x000000ff1e00720c */ /* 0x000fe20003f45270 */
[----:B------:R-:W-:Y:S06]  /*4c40*/  BSSY.RECONVERGENT B0, `(.L_x_100) ;  /* 0x0000011000007945 */ /* 0x000fec0003800200 */
[----:B-1----:R-:W1:Y:S08]  /*4c50*/  LDC R7, c[0x0][0x374] ;  /* 0x0000dd00ff077b82 */ /* 0x002e700000000800 */
[----:B------:R-:W3:Y:S01]  /*4c60*/  LDC.64 R2, c[0x0][0x3c8] ;  /* 0x0000f200ff027b82 */ /* 0x000ee20000000a00 */
[----:B--2---:R-:W-:-:S02]  /*4c70*/  ISETP.NE.AND P1, PT, R4, 0x1, PT ;  /* 0x000000010400780c */ /* 0x004fc40003f25270 */
[----:B------:R-:W-:Y:S02]  /*4c80*/  IADD3 R6, PT, PT, R4, -0x1, RZ ;  /* 0xffffffff04067810 */ /* 0x000fe40007ffe0ff */
[----:B-1----:R-:W-:-:S04]  /*4c90*/  IADD3 R5, PT, PT, R7, -0x1, RZ ;  /* 0xffffffff07057810 */ /* 0x002fc80007ffe0ff */
[----:B------:R-:W-:Y:S02]  /*4ca0*/  ISETP.NE.AND P0, PT, R0, R5, PT ;  /* 0x000000050000720c */ /* 0x000fe40003f05270 */
[----:B------:R-:W-:Y:S02]  /*4cb0*/  SHF.L.U32 R0, R7, 0x1, RZ ;  /* 0x0000000107007819 */ /* 0x000fe400000006ff */
[----:B------:R-:W-:Y:S02]  /*4cc0*/  ISETP.NE.OR P0, PT, R6, UR10, P0 ;  /* 0x0000000a06007c0c */ /* 0x000fe40008705670 */
[----:B------:R-:W-:-:S05]  /*4cd0*/  SEL R5, R0, RZ, P1 ;  /* 0x000000ff00057207 */ /* 0x000fca0000800000 */
[----:B---3--:R-:W-:Y:S01]  /*4ce0*/  IMAD.WIDE.U32 R2, R5, 0x4, R2 ;  /* 0x0000000405027825 */ /* 0x008fe200078e0002 */
[----:B------:R-:W-:Y:S06]  /*4cf0*/  @P2 BRA `(.L_x_101) ;  /* 0x0000000000142947 */ /* 0x000fec0003800000 */
[----:B------:R-:W-:Y:S01]  /*4d00*/  HFMA2 R5, -RZ, RZ, 0, 5.9604644775390625e-08 ;  /* 0x00000001ff057431 */ /* 0x000fe200000001ff */
[----:B------:R-:W-:Y:S06]  /*4d10*/  MEMBAR.ALL.GPU ;  /* 0x0000000000007992 */ /* 0x000fec000000a000 */
[----:B------:R-:W-:-:S00]  /*4d20*/  ERRBAR ;  /* 0x00000000000079ab */ /* 0x000fc00000000000 */
[----:B------:R-:W-:Y:S06]  /*4d30*/  CGAERRBAR ;  /* 0x00000000000075ab */ /* 0x000fec0000000000 */
[----:B------:R1:W-:Y:S02]  /*4d40*/  REDG.E.ADD.S32.STRONG.GPU desc[UR8][R2.64], R5 ;  /* 0x000000050200798e */ /* 0x0003e4000c12e308 */
.L_x_101:
[----:B------:R-:W-:Y:S05]  /*4d50*/  BSYNC.RECONVERGENT B0 ;  /* 0x0000000000007941 */ /* 0x000fea0003800200 */
.L_x_100:
[----:B------:R-:W-:Y:S05]  /*4d60*/  @P0 EXIT ;  /* 0x000000000000094d */ /* 0x000fea0003800000 */
[----:B------:R-:W-:Y:S05]  /*4d70*/  @P2 BRA `(.L_x_102) ;  /* 0x0000000000202947 */ /* 0x000fea0003800000 */
[----:B------:R-:W-:-:S05]  /*4d80*/  IMAD R0, R4, R7, RZ ;  /* 0x0000000704007224 */ /* 0x000fca00078e02ff */
[----:B------:R-:W-:-:S13]  /*4d90*/  ISETP.NE.AND P0, PT, R0, -0x1, PT ;  /* 0xffffffff0000780c */ /* 0x000fda0003f05270 */
[----:B------:R-:W-:Y:S05]  /*4da0*/  @!P0 BRA `(.L_x_102) ;  /* 0x0000000000148947 */ /* 0x000fea0003800000 */
.L_x_103:
[----:B-1----:R-:W2:Y:S04]  /*4db0*/  LDG.E.STRONG.GPU R5, desc[UR8][R2.64] ;  /* 0x0000000802057981 */ /* 0x002ea8000c1ef900 */
[----:B--2---:R-:W-:Y:S01]  /*4dc0*/  CCTL.IVALL ;  /* 0x00000000ff00798f */ /* 0x004fe20002000000 */
[----:B------:R-:W-:Y:S05]  /*4dd0*/  YIELD ;  /* 0x0000000000007946 */ /* 0x000fea0003800000 */
[----:B------:R-:W-:-:S13]  /*4de0*/  ISETP.NE.AND P0, PT, R5, R0, PT ;  /* 0x000000000500720c */ /* 0x000fda0003f05270 */
[----:B------:R-:W-:Y:S05]  /*4df0*/  @P0 BRA `(.L_x_103) ;  /* 0xfffffffc00ec0947 */ /* 0x000fea000383ffff */
.L_x_102:
[----:B------:R-:W-:Y:S05]  /*4e00*/  WARPSYNC.ALL ;  /* 0x0000000000007948 */ /* 0x000fea0003800000 */
[----:B------:R-:W1:Y:S08]  /*4e10*/  LDC.64 R6, c[0x0][0x3f8] ;  /* 0x0000fe00ff067b82 */ /* 0x000e700000000a00 */
[----:B------:R-:W-:Y:S01]  /*4e20*/  BAR.SYNC.DEFER_BLOCKING 0x0 ;  /* 0x0000000000007b1d */ /* 0x000fe20000010000 */
[----:B-1----:R-:W-:-:S04]  /*4e30*/  LEA.HI R3, P0, R7, R6, RZ, 0x1 ;  /* 0x0000000607037211 */ /* 0x002fc800078108ff */
[----:B------:R-:W-:-:S04]  /*4e40*/  IADD3.X R0, PT, PT, RZ, R7, RZ, P0, !PT ;  /* 0x00000007ff007210 */ /* 0x000fc800007fe4ff */
        /* <DEDUP_REMOVED lines=17> */
[----:B0-----:R-:W-:-:S04]  /*4f60*/  SEL R15, RZ, 0x1, !P0 ;  /* 0x00000001ff0f7807 */ /* 0x001fc80004000000 */
        /* <DEDUP_REMOVED lines=25> */
[----:B------:R-:W0:Y:S01]  /*5100*/  LDCU.64 UR4, c[0x0][0x3d8] ;  /* 0x00007b00ff0477ac */ /* 0x000e220008000a00 */
[----:B------:R-:W-:Y:S02]  /*5110*/  IADD3 R9, PT, PT, R2, 0x1, RZ ;  /* 0x0000000102097810 */ /* 0x000fe40007ffe0ff */
[C---:B------:R-:W-:Y:S01]  /*5120*/  SHF.L.U32 R21, R30.reuse, 0x3, RZ ;  /* 0x000000031e157819 */ /* 0x040fe200000006ff */
[----:B------:R-:W1:Y:S01]  /*5130*/  LDCU.64 UR6, c[0x0][0x390] ;  /* 0x00007200ff0677ac */ /* 0x000e620008000a00 */
[----:B------:R-:W-:Y:S02]  /*5140*/  LOP3.LUT R9, R9, 0x3, RZ, 0xc0, !PT ;  /* 0x0000000309097812 */ /* 0x000fe400078ec0ff */
[--C-:B------:R-:W-:Y:S01]  /*5150*/  SHF.L.U64.HI R22, R30, 0x3, R31.reuse ;  /* 0x000000031e167819 */ /* 0x100fe2000001021f */
[----:B------:R-:W2:Y:S01]  /*5160*/  LDCU.64 UR10, c[0x0][0x388] ;  /* 0x00007100ff0a77ac */ /* 0x000ea20008000a00 */
[----:B------:R-:W-:Y:S01]  /*5170*/  SHF.L.U32 R29, R7, 0x2, RZ ;  /* 0x00000002071d7819 */ /* 0x000fe200000006ff */
[----:B------:R-:W-:Y:S01]  /*5180*/  IMAD.WIDE.U32 R4, R9, 0x180, R30 ;  /* 0x0000018009047825 */ /* 0x000fe200078e001e */
[----:B------:R-:W-:-:S02]  /*5190*/  SHF.L.U64.HI R33, R3, 0x2, R0 ;  /* 0x0000000203217819 */ /* 0x000fc40000010200 */
[----:B------:R-:W-:Y:S02]  /*51a0*/  SHF.L.U64.HI R27, R28, 0x2, R35 ;  /* 0x000000021c1b7819 */ /* 0x000fe40000010223 */
[C---:B0-----:R-:W-:Y:S01]  /*51b0*/  LEA R25, P1, R30.reuse, UR4, 0x2 ;  /* 0x000000041e197c11 */ /* 0x041fe2000f8210ff */
[----:B------:R-:W-:Y:S01]  /*51c0*/  UMOV UR4, URZ ;  /* 0x000000ff00047c82 */ /* 0x000fe20008000000 */
[----:B-1----:R-:W-:Y:S02]  /*51d0*/  IADD3 R23, P2, PT, R21, UR6, RZ ;  /* 0x0000000615177c10 */ /* 0x002fe4000ff5e0ff */
[----:B------:R-:W-:Y:S02]  /*51e0*/  LEA.HI.X R26, R30, UR5, R31, 0x2, P1 ;  /* 0x000000051e1a7c11 */ /* 0x000fe400088f141f */
[----:B------:R-:W-:Y:S02]  /*51f0*/  IADD3 R31, PT, PT, R5, UR4, RZ ;  /* 0x00000004051f7c10 */ /* 0x000fe4000fffe0ff */
[----:B------:R-:W-:Y:S01]  /*5200*/  MOV R30, R4 ;  /* 0x00000004001e7202 */ /* 0x000fe20000000f00 */
[----:B------:R-:W-:Y:S01]  /*5210*/  IMAD.WIDE.U32 R4, R6, 0x4, RZ ;  /* 0x0000000406047825 */ /* 0x000fe200078e00ff */
[----:B------:R-:W-:-:S02]  /*5220*/  IADD3.X R24, PT, PT, R22, UR7, RZ, P2, !PT ;  /* 0x0000000716187c10 */ /* 0x000fc400097fe4ff */
[----:B--2---:R-:W-:Y:S02]  /*5230*/  IADD3 R21, P1, PT, R21, UR10, RZ ;  /* 0x0000000a15157c10 */ /* 0x004fe4000ff3e0ff */
[----:B------:R-:W-:Y:S02]  /*5240*/  IADD3 R2, P2, PT, RZ, -R9, RZ ;  /* 0x80000009ff027210 */ /* 0x000fe40007f5e0ff */
[----:B------:R-:W-:Y:S02]  /*5250*/  IADD3.X R22, PT, PT, R22, UR11, RZ, P1, !PT ;  /* 0x0000000b16167c10 */ /* 0x000fe40008ffe4ff */
[----:B------:R-:W-:Y:S02]  /*5260*/  IADD3 R29, PT, PT, R5, R29, RZ ;  /* 0x0000001d051d7210 */ /* 0x000fe40007ffe0ff */
[----:B------:R-:W-:-:S07]  /*5270*/  IADD3.X R20, PT, PT, RZ, -0x1, RZ, P2, !PT ;  /* 0xffffffffff147810 */ /* 0x000fce00017fe4ff */
.L_x_106:
[-C--:B0-----:R-:W-:Y:S02]  /*5280*/  LEA R10, P1, R3, R25.reuse, 0x2 ;  /* 0x00000019030a7211 */ /* 0x081fe400078210ff */
[----:B------:R-:W-:Y:S02]  /*5290*/  IADD3 R12, P2, PT, R25, R4, RZ ;  /* 0x00000004190c7210 */ /* 0x000fe40007f5e0ff */
[----:B------:R-:W-:Y:S02]  /*52a0*/  LEA R14, P3, R28, R25, 0x2 ;  /* 0x000000191c0e7211 */ /* 0x000fe400078610ff */
[C---:B------:R-:W-:Y:S02]  /*52b0*/  IADD3.X R11, PT, PT, R26.reuse, R33, RZ, P1, !PT ;  /* 0x000000211a0b7210 */ /* 0x040fe40000ffe4ff */
[----:B------:R-:W-:Y:S02]  /*52c0*/  MOV R8, R25 ;  /* 0x0000001900087202 */ /* 0x000fe40000000f00 */
[----:B------:R-:W-:Y:S01]  /*52d0*/  MOV R9, R26 ;  /* 0x0000001a00097202 */ /* 0x000fe20000000f00 */
[----:B------:R0:W2:Y:S01]  /*52e0*/  LDG.E R17, desc[UR8][R10.64] ;  /* 0x000000080a117981 */ /* 0x0000a2000c1e1900 */
[----:B------:R-:W-:-:S02]  /*52f0*/  IADD3.X R13, PT, PT, R26, R29, RZ, P2, !PT ;  /* 0x0000001d1a0d7210 */ /* 0x000fc400017fe4ff */
[----:B------:R-:W-:Y:S01]  /*5300*/  IADD3.X R15, PT, PT, R26, R27, RZ, P3, !PT ;  /* 0x0000001b1a0f7210 */ /* 0x000fe20001ffe4ff */
[----:B------:R1:W2:Y:S04]  /*5310*/  LDG.E R16, desc[UR8][R8.64] ;  /* 0x0000000808107981 */ /* 0x0002a8000c1e1900 */
        /* <DEDUP_REMOVED lines=19> */
.L_x_105:
[----:B------:R-:W-:Y:S05]  /*5450*/  BSYNC.RECONVERGENT B0 ;  /* 0x0000000000007941 */ /* 0x000fea0003800200 */
.L_x_104:
[----:B------:R-:W-:Y:S05]  /*5460*/  @!P0 EXIT ;  /* 0x000000000000894d */ /* 0x000fea0003800000 */
[C---:B------:R-:W-:Y:S01]  /*5470*/  SHF.L.U64.HI R2, R6.reuse, 0x2, R7 ;  /* 0x0000000206027819 */ /* 0x040fe20000010207 */
[----:B------:R-:W1:Y:S01]  /*5480*/  LDCU.64 UR4, c[0x0][0x3d8] ;  /* 0x00007b00ff0477ac */ /* 0x000e620008000a00 */
[----:B------:R-:W-:Y:S02]  /*5490*/  SHF.L.U32 R6, R6, 0x2, RZ ;  /* 0x0000000206067819 */ /* 0x000fe400000006ff */
[C---:B------:R-:W-:Y:S01]  /*54a0*/  SHF.L.U64.HI R7, R28.reuse, 0x2, R35 ;  /* 0x000000021c077819 */ /* 0x040fe20000010223 */
[----:B------:R-:W2:Y:S01]  /*54b0*/  LDCU.64 UR6, c[0x0][0x388] ;  /* 0x00007100ff0677ac */ /* 0x000ea20008000a00 */
[----:B0-----:R-:W-:Y:S02]  /*54c0*/  SHF.L.U32 R8, R28, 0x2, RZ ;  /* 0x000000021c087819 */ /* 0x001fe400000006ff */
[C---:B------:R-:W-:Y:S01]  /*54d0*/  SHF.L.U64.HI R4, R3.reuse, 0x2, R0 ;  /* 0x0000000203047819 */ /* 0x040fe20000010200 */
[----:B------:R-:W0:Y:S01]  /*54e0*/  LDCU.64 UR10, c[0x0][0x390] ;  /* 0x00007200ff0a77ac */ /* 0x000e220008000a00 */
[----:B------:R-:W-:-:S07]  /*54f0*/  SHF.L.U32 R5, R3, 0x2, RZ ;  /* 0x0000000203057819 */ /* 0x000fce00000006ff */
.L_x_107:
[C---:B---3--:R-:W-:Y:S02]  /*5500*/  SHF.L.U32 R23, R30.reuse, 0x2, RZ ;  /* 0x000000021e177819 */ /* 0x048fe400000006ff */
[----:B------:R-:W-:Y:S02]  /*5510*/  SHF.L.U64.HI R26, R30, 0x2, R31 ;  /* 0x000000021e1a7819 */ /* 0x000fe4000001021f */
[----:B-1----:R-:W-:-:S04]  /*5520*/  IADD3 R10, P0, PT, R23, UR4, RZ ;  /* 0x00000004170a7c10 */ /* 0x002fc8000ff1e0ff */
[----:B------:R-:W-:Y:S02]  /*5530*/  IADD3.X R11, PT, PT, R26, UR5, RZ, P0, !PT ;  /* 0x000000051a0b7c10 */ /* 0x000fe400087fe4ff */
[C---:B------:R-:W-:Y:S02]  /*5540*/  IADD3 R12, P0, PT, R10.reuse, R5, RZ ;  /* 0x000000050a0c7210 */ /* 0x040fe40007f1e0ff */
[C---:B------:R-:W-:Y:S01]  /*5550*/  IADD3 R16, P1, PT, R10.reuse, R8, RZ ;  /* 0x000000080a107210 */ /* 0x040fe20007f3e0ff */
[----:B------:R1:W3:Y:S01]  /*5560*/  LDG.E R18, desc[UR8][R10.64] ;  /* 0x000000080a127981 */ /* 0x0002e2000c1e1900 */
[C---:B------:R-:W-:Y:S02]  /*5570*/  IADD3.X R13, PT, PT, R11.reuse, R4, RZ, P0, !PT ;  /* 0x000000040b0d7210 */ /* 0x040fe400007fe4ff */
[----:B------:R-:W-:Y:S02]  /*5580*/  IADD3 R14, P0, PT, R10, R6, RZ ;  /* 0x000000060a0e7210 */ /* 0x000fe40007f1e0ff */
[C---:B------:R-:W-:Y:S01]  /*5590*/  IADD3.X R17, PT, PT, R11.reuse, R7, RZ, P1, !PT ;  /* 0x000000070b117210 */ /* 0x040fe20000ffe4ff */
[----:B------:R-:W3:Y:S01]  /*55a0*/  LDG.E R19, desc[UR8][R12.64] ;  /* 0x000000080c137981 */ /* 0x000ee2000c1e1900 */
[----:B------:R-:W-:-:S03]  /*55b0*/  IADD3.X R15, PT, PT, R11, R2, RZ, P0, !PT ;  /* 0x000000020b0f7210 */ /* 0x000fc600007fe4ff */
[----:B------:R-:W4:Y:S04]  /*55c0*/  LDG.E R21, desc[UR8][R16.64] ;  /* 0x0000000810157981 */ /* 0x000f28000c1e1900 */
[----:B------:R5:W4:Y:S01]  /*55d0*/  LDG.E R20, desc[UR8][R14.64] ;  /* 0x000000080e147981 */ /* 0x000b22000c1e1900 */
[C---:B------:R-:W-:Y:S02]  /*55e0*/  SHF.L.U32 R9, R30.reuse, 0x3, RZ ;  /* 0x000000031e097819 */ /* 0x040fe400000006ff */
[----:B------:R-:W-:Y:S02]  /*55f0*/  SHF.L.U64.HI R31, R30, 0x3, R31 ;  /* 0x000000031e1f7819 */ /* 0x000fe4000001021f */
[----:B------:R-:W-:Y:S02]  /*5600*/  LOP3.LUT R24, R9, 0xfffffff8, RZ, 0xc0, !PT ;  /* 0xfffffff809187812 */ /* 0x000fe400078ec0ff */
[----:B------:R-:W-:-:S02]  /*5610*/  LOP3.LUT R23, R23, 0xfffffffc, RZ, 0xc0, !PT ;  /* 0xfffffffc17177812 */ /* 0x000fc400078ec0ff */
[----:B------:R-:W-:Y:S02]  /*5620*/  LOP3.LUT R25, R31, 0x3, RZ, 0xc0, !PT ;  /* 0x000000031f197812 */ /* 0x000fe400078ec0ff */
[----:B--2---:R-:W-:Y:S02]  /*5630*/  IADD3 R22, P0, PT, R24, UR6, RZ ;  /* 0x0000000618167c10 */ /* 0x004fe4000ff1e0ff */
[----:B-1----:R-:W-:Y:S02]  /*5640*/  LOP3.LUT R11, R26, 0x3, RZ, 0xc0, !PT ;  /* 0x000000031a0b7812 */ /* 0x002fe400078ec0ff */
[----:B0-----:R-:W-:Y:S02]  /*5650*/  IADD3 R24, P1, PT, R24, UR10, RZ ;  /* 0x0000000a18187c10 */ /* 0x001fe4000ff3e0ff */
[----:B------:R-:W-:Y:S02]  /*5660*/  IADD3 R10, P2, PT, R23, UR4, RZ ;  /* 0x00000004170a7c10 */ /* 0x000fe4000ff5e0ff */
[----:B------:R-:W-:-:S02]  /*5670*/  IADD3.X R23, PT, PT, R25, UR7, RZ, P0, !PT ;  /* 0x0000000719177c10 */ /* 0x000fc400087fe4ff */
[----:B------:R-:W-:Y:S02]  /*5680*/  IADD3.X R25, PT, PT, R25, UR11, RZ, P1, !PT ;  /* 0x0000000b19197c10 */ /* 0x000fe40008ffe4ff */
[----:B------:R-:W-:Y:S02]  /*5690*/  IADD3.X R11, PT, PT, R11, UR5, RZ, P2, !PT ;  /* 0x000000050b0b7c10 */ /* 0x000fe400097fe4ff */
[C---:B-----5:R-:W-:Y:S02]  /*56a0*/  IADD3 R14, P0, PT, R10.reuse, R5, RZ ;  /* 0x000000050a0e7210 */ /* 0x060fe40007f1e0ff */
[C---:B------:R-:W-:Y:S02]  /*56b0*/  IADD3 R16, P1, PT, R10.reuse, R6, RZ ;  /* 0x000000060a107210 */ /* 0x040fe40007f3e0ff */
[----:B------:R-:W-:Y:S02]  /*56c0*/  IADD3 R12, P2, PT, R10, R8, RZ ;  /* 0x000000080a0c7210 */ /* 0x000fe40007f5e0ff */
[----:B------:R-:W-:-:S02]  /*56d0*/  IADD3.X R15, PT, PT, R11, R4, RZ, P0, !PT ;  /* 0x000000040b0f7210 */ /* 0x000fc400007fe4ff */
[C---:B------:R-:W-:Y:S02]  /*56e0*/  IADD3.X R17, PT, PT, R11.reuse, R2, RZ, P1, !PT ;  /* 0x000000020b117210 */ /* 0x040fe40000ffe4ff */
[----:B------:R-:W-:Y:S01]  /*56f0*/  IADD3.X R13, PT, PT, R11, R7, RZ, P2, !PT ;  /* 0x000000070b0d7210 */ /* 0x000fe200017fe4ff */
[----:B---3--:R0:W-:Y:S04]  /*5700*/  STG.E.64 desc[UR8][R22.64], R18 ;  /* 0x0000001216007986 */ /* 0x0081e8000c101b08 */
[----:B----4-:R1:W-:Y:S04]  /*5710*/  STG.E.64 desc[UR8][R24.64], R20 ;  /* 0x0000001418007986 */ /* 0x0103e8000c101b08 */
        /* <DEDUP_REMOVED lines=28> */
[----:B------:R-:W4:Y:S04]  /*58e0*/  LDG.E R26, desc[UR8][R10.64+0x1200] ;  /* 0x001200080a1a7981 */ /* 0x000f28000c1e1900 */
[----:B------:R-:W4:Y:S04]  /*58f0*/  LDG.E R27, desc[UR8][R14.64+0x1200] ;  /* 0x001200080e1b7981 */ /* 0x000f28000c1e1900 */
[----:B--2---:R-:W2:Y:S04]  /*5900*/  LDG.E R28, desc[UR8][R16.64+0x1200] ;  /* 0x00120008101c7981 */ /* 0x004ea8000c1e1900 */
[----:B------:R-:W2:Y:S01]  /*5910*/  LDG.E R29, desc[UR8][R12.64+0x1200] ;  /* 0x001200080c1d7981 */ /* 0x000ea2000c1e1900 */
        /* <DEDUP_REMOVED lines=12> */
[----:B----4-:R3:W-:Y:S04]  /*59e0*/  STG.E.64 desc[UR8][R22.64], R26 ;  /* 0x0000001a16007986 */ /* 0x0107e8000c101b08 */
[----:B--2---:R3:W-:Y:S07]  /*59f0*/  STG.E.64 desc[UR8][R20.64], R28 ;  /* 0x0000001c14007986 */ /* 0x0047ee000c101b08 */
[----:B------:R-:W-:Y:S05]  /*5a00*/  @P0 BRA `(.L_x_107) ;  /* 0xfffffff800bc0947 */ /* 0x000fea000383ffff */
[----:B------:R-:W-:Y:S05]  /*5a10*/  EXIT ;  /* 0x000000000000794d */ /* 0x000fea0003800000 */
.L_x_108:
        /* <DEDUP_REMOVED lines=14> */
.L_x_2461:


//--------------------- .text._Z35group_norm_nhwc_bwd_one_pass_kernelI11Bf16IOFp32WLi512ELi12ELi384EEv26Group_norm_nhwc_bwd_params --------------------------
	.section	.text._Z35group_norm_nhwc_bwd_one_pass_kernelI11Bf16IOFp32WLi512ELi12ELi384EEv26Group_norm_nhwc_bwd_params,"ax",@progbits
	.align	128
        .global         _Z35group_norm_nhwc_bwd_one_pass_kernelI11Bf16IOFp32WLi512ELi12ELi384EEv26Group_norm_nhwc_bwd_params
        .type           _Z35group_norm_nhwc_bwd_one_pass_kernelI11Bf16IOFp32WLi512ELi12ELi384EEv26Group_norm_nhwc_bwd_params,@function
        .size           _Z35group_norm_nhwc_bwd_one_pass_kernelI11Bf16IOFp32WLi512ELi12ELi384EEv26Group_norm_nhwc_bwd_params,(.L_x_2462 - _Z35group_norm_nhwc_bwd_one_pass_kernelI11Bf16IOFp32WLi512ELi12ELi384EEv26Group_norm_nhwc_bwd_params)
        .other          _Z35group_norm_nhwc_bwd_one_pass_kernelI11Bf16IOFp32WLi512ELi12ELi384EEv26Group_norm_nhwc_bwd_params,@"STO_CUDA_ENTRY STV_DEFAULT"
_Z35group_norm_nhwc_bwd_one_pass_kernelI11Bf16IOFp32WLi512ELi12ELi384EEv26Group_norm_nhwc_bwd_params:
.text._Z35group_norm_nhwc_bwd_one_pass_kernelI11Bf16IOFp32WLi512ELi12ELi384EEv26Group_norm_nhwc_bwd_params:
[----:B------:R-:W-:Y:S08]  /*0000*/  LDC R1, c[0x0][0x37c] ;  /* 0x0000df00ff017b82 */ /* 0x000ff00000000800 */
[----:B------:R-:W0:Y:S01]  /*0010*/  S2UR UR5, SR_CTAID.Y ;  /* 0x00000000000579c3 */ /* 0x000e220000002600 */
[----:B------:R-:W1:Y:S01]  /*0020*/  LDCU UR4, c[0x0][0x410] ;  /* 0x00008200ff0477ac */ /* 0x000e620008000800 */
[----:B------:R-:W1:Y:S01]  /*0030*/  LDCU UR6, c[0x0][0x3e0] ;  /* 0x00007c00ff0677ac */ /* 0x000e620008000800 */
[----:B------:R-:W2:Y:S01]  /*0040*/  LDCU.64 UR12, c[0x0][0x358] ;  /* 0x00006b00ff0c77ac */ /* 0x000ea20008000a00 */
[----:B-1----:R-:W-:-:S04]  /*0050*/  UIMAD UR4, UR4, UR6, URZ ;  /* 0x00000006040472a4 */ /* 0x002fc8000f8e02ff */
[----:B0-----:R-:W-:-:S09]  /*0060*/  UISETP.GE.AND UP0, UPT, UR5, UR4, UPT ;  /* 0x000000040500728c */ /* 0x001fd2000bf06270 */
[----:B--2---:R-:W-:Y:S05]  /*0070*/  BRA.U UP0, `(.L_x_109) ;  /* 0x00000071004c7547 */ /* 0x004fea000b800000 */
[----:B------:R-:W0:Y:S01]  /*0080*/  S2R R3, SR_TID.X ;  /* 0x0000000000037919 */ /* 0x000e220000002100 */
[----:B------:R-:W-:Y:S01]  /*0090*/  UMOV UR4, URZ ;  /* 0x000000ff00047c82 */ /* 0x000fe20008000000 */
[----:B0-----:R-:W-:-:S05]  /*00a0*/  LOP3.LUT R0, R3, 0xffff, RZ, 0xc0, !PT ;  /* 0x0000ffff03007812 */ /* 0x001fca00078ec0ff */
[----:B------:R-:W-:-:S05]  /*00b0*/  IMAD R0, R0, 0x2aab, RZ ;  /* 0x00002aab00007824 */ /* 0x000fca00078e02ff */
[----:B------:R-:W-:Y:S02]  /*00c0*/  SHF.R.U32.HI R46, RZ, 0x10, R0 ;  /* 0x00000010ff2e7819 */ /* 0x000fe40000011600 */
[----:B------:R-:W0:Y:S02]  /*00d0*/  S2R R0, SR_LANEID ;  /* 0x0000000000007919 */ /* 0x000e240000000000 */
[----:B------:R-:W-:-:S05]  /*00e0*/  PRMT R2, R46, 0x9910, RZ ;  /* 0x000099102e027816 */ /* 0x000fca00000000ff */
[----:B------:R-:W-:-:S05]  /*00f0*/  IMAD R2, R2, 0x6, RZ ;  /* 0x0000000602027824 */ /* 0x000fca00078e02ff */
[----:B------:R-:W-:-:S04]  /*0100*/  IADD3 R2, PT, PT, RZ, -R2, RZ ;  /* 0x80000002ff027210 */ /* 0x000fc80007ffe0ff */
[----:B------:R-:W-:-:S04]  /*0110*/  PRMT R2, R2, 0x7710, RZ ;  /* 0x0000771002027816 */ /* 0x000fc800000000ff */
[----:B------:R-:W-:-:S04]  /*0120*/  IADD3 R2, PT, PT, R2, R3, RZ ;  /* 0x0000000302027210 */ /* 0x000fc80007ffe0ff */
[----:B------:R-:W-:-:S04]  /*0130*/  SHF.L.U32 R2, R2, 0x1, RZ ;  /* 0x0000000102027819 */ /* 0x000fc800000006ff */
[----:B------:R-:W-:-:S07]  /*0140*/  LOP3.LUT R2, R2, 0xffff, RZ, 0xc0, !PT ;  /* 0x0000ffff02027812 */ /* 0x000fce00078ec0ff */
.L_x_152:
[----:B-1----:R-:W1:Y:S01]  /*0150*/  LDC R8, c[0x0][0x410] ;  /* 0x00010400ff087b82 */ /* 0x002e620000000800 */
[----:B------:R-:W-:Y:S01]  /*0160*/  IABS R9, UR5 ;  /* 0x0000000500097c13 */ /* 0x000fe20008000000 */
[----:B--2---:R-:W2:Y:S01]  /*0170*/  LDCU.128 UR8, c[0x0][0x400] ;  /* 0x00008000ff0877ac */ /* 0x004ea20008000c00 */
[----:B------:R-:W-:Y:S01]  /*0180*/  ISETP.LE.AND P3, PT, RZ, UR5, PT ;  /* 0x00000005ff007c0c */ /* 0x000fe2000bf63270 */
[----:B------:R-:W3:Y:S01]  /*0190*/  S2R R20, SR_TID.X ;  /* 0x0000000000147919 */ /* 0x000ee20000002100 */
[----:B------:R-:W-:Y:S01]  /*01a0*/  CS2R R44, SRZ ;  /* 0x00000000002c7805 */ /* 0x000fe2000001ff00 */
[----:B------:R-:W4:Y:S02]  /*01b0*/  LDCU.64 UR6, c[0x0][0x3b8] ;  /* 0x00007700ff0677ac */ /* 0x000f240008000a00 */
[----:B0-----:R-:W0:Y:S08]  /*01c0*/  S2UR UR14, SR_CTAID.X ;  /* 0x00000000000e79c3 */ /* 0x001e300000002500 */
[----:B------:R-:W0:Y:S01]  /*01d0*/  LDC R33, c[0x0][0x41c] ;  /* 0x00010700ff217b82 */ /* 0x000e220000000800 */
[----:B-1----:R-:W-:-:S04]  /*01e0*/  IABS R6, R8 ;  /* 0x0000000800067213 */ /* 0x002fc80000000000 */
[----:B------:R-:W1:Y:S01]  /*01f0*/  I2F.RP R3, R6 ;  /* 0x0000000600037306 */ /* 0x000e620000209400 */
[----:B0-----:R-:W-:-:S07]  /*0200*/  IMAD R33, R33, UR14, R46 ;  /* 0x0000000e21217c24 */ /* 0x001fce000f8e022e */
[----:B-1----:R-:W0:Y:S01]  /*0210*/  MUFU.RCP R3, R3 ;  /* 0x0000000300037308 */ /* 0x002e220000001000 */
[C---:B--2---:R-:W-:Y:S02]  /*0220*/  ISETP.GE.U32.AND P2, PT, R33.reuse, UR8, PT ;  /* 0x0000000821007c0c */ /* 0x044fe4000bf46070 */
[----:B------:R-:W-:-:S04]  /*0230*/  IADD3 R18, PT, PT, R33, 0x80, RZ ;  /* 0x0000008021127810 */ /* 0x000fc80007ffe0ff */
[----:B------:R-:W-:Y:S02]  /*0240*/  SHF.R.S32.HI R19, RZ, 0x1f, R18 ;  /* 0x0000001fff137819 */ /* 0x000fe40000011412 */
[----:B0-----:R-:W-:-:S04]  /*0250*/  IADD3 R4, PT, PT, R3, 0xffffffe, RZ ;  /* 0x0ffffffe03047810 */ /* 0x001fc80007ffe0ff */
[----:B------:R0:W1:Y:S02]  /*0260*/  F2I.FTZ.U32.TRUNC.NTZ R5, R4 ;  /* 0x0000000400057305 */ /* 0x000064000021f000 */
[----:B0-----:R-:W-:Y:S01]  /*0270*/  HFMA2 R4, -RZ, RZ, 0, 0 ;  /* 0x00000000ff047431 */ /* 0x001fe200000001ff */
[----:B-1----:R-:W-:-:S05]  /*0280*/  IADD3 R7, PT, PT, RZ, -R5, RZ ;  /* 0x80000005ff077210 */ /* 0x002fca0007ffe0ff */
[----:B------:R-:W-:-:S04]  /*0290*/  IMAD R7, R7, R6, RZ ;  /* 0x0000000607077224 */ /* 0x000fc800078e02ff */
[----:B------:R-:W-:Y:S01]  /*02a0*/  IMAD.HI.U32 R5, R5, R7, R4 ;  /* 0x0000000705057227 */ /* 0x000fe200078e0004 */
[----:B------:R-:W-:Y:S02]  /*02b0*/  MOV R7, R9 ;  /* 0x0000000900077202 */ /* 0x000fe40000000f00 */
[----:B------:R-:W-:Y:S02]  /*02c0*/  SHF.R.S32.HI R9, RZ, 0x1f, R33 ;  /* 0x0000001fff097819 */ /* 0x000fe40000011421 */
[----:B------:R-:W-:Y:S01]  /*02d0*/  LOP3.LUT R4, R8, UR5, RZ, 0x3c, !PT ;  /* 0x0000000508047c12 */ /* 0x000fe2000f8e3cff */
[----:B------:R-:W-:Y:S01]  /*02e0*/  IMAD.HI.U32 R5, R5, R7, RZ ;  /* 0x0000000705057227 */ /* 0x000fe200078e00ff */
[----:B------:R-:W-:Y:S02]  /*02f0*/  ISETP.GE.AND.EX P2, PT, R9, UR9, PT, P2 ;  /* 0x0000000909007c0c */ /* 0x000fe4000bf46320 */
[----:B------:R-:W-:Y:S02]  /*0300*/  ISETP.GE.AND P1, PT, R4, RZ, PT ;  /* 0x000000ff0400720c */ /* 0x000fe40003f26270 */
[----:B------:R-:W-:-:S05]  /*0310*/  IADD3 R3, PT, PT, -R5, RZ, RZ ;  /* 0x000000ff05037210 */ /* 0x000fca0007ffe1ff */
[----:B------:R-:W-:-:S04]  /*0320*/  IMAD R3, R6, R3, R7 ;  /* 0x0000000306037224 */ /* 0x000fc800078e0207 */
[----:B------:R-:W0:Y:S01]  /*0330*/  @!P2 LDC.64 R10, c[0x0][0x3f8] ;  /* 0x0000fe00ff0aab82 */ /* 0x000e220000000a00 */
[----:B------:R-:W-:-:S07]  /*0340*/  ISETP.GT.U32.AND P4, PT, R6, R3, PT ;  /* 0x000000030600720c */ /* 0x000fce0003f84070 */
[----:B------:R-:W1:Y:S06]  /*0350*/  @!P2 LDC.64 R16, c[0x0][0x398] ;  /* 0x0000e600ff10ab82 */ /* 0x000e6c0000000a00 */
[-C--:B------:R-:W-:Y:S02]  /*0360*/  @!P4 IADD3 R3, PT, PT, R3, -R6.reuse, RZ ;  /* 0x800000060303c210 */ /* 0x080fe40007ffe0ff */
[----:B------:R-:W-:Y:S02]  /*0370*/  @!P4 IADD3 R5, PT, PT, R5, 0x1, RZ ;  /* 0x000000010505c810 */ /* 0x000fe40007ffe0ff */
[----:B------:R-:W-:-:S02]  /*0380*/  ISETP.GE.U32.AND P0, PT, R3, R6, PT ;  /* 0x000000060300720c */ /* 0x000fc40003f06070 */
[-C--:B------:R-:W-:Y:S02]  /*0390*/  ISETP.GT.U32.AND P5, PT, R6, R3.reuse, PT ;  /* 0x000000030600720c */ /* 0x080fe40003fa4070 */
[----:B------:R-:W-:Y:S02]  /*03a0*/  IADD3 R4, PT, PT, R3, -R6, RZ ;  /* 0x8000000603047210 */ /* 0x000fe40007ffe0ff */
[----:B------:R-:W-:Y:S01]  /*03b0*/  ISETP.NE.AND P4, PT, R8, RZ, PT ;  /* 0x000000ff0800720c */ /* 0x000fe20003f85270 */
[----:B------:R-:W2:Y:S01]  /*03c0*/  @!P2 LDC.64 R6, c[0x0][0x3a0] ;  /* 0x0000e800ff06ab82 */ /* 0x000ea20000000a00 */
[----:B------:R-:W-:Y:S02]  /*03d0*/  SEL R3, R4, R3, !P5 ;  /* 0x0000000304037207 */ /* 0x000fe40006800000 */
[----:B------:R-:W-:Y:S02]  /*03e0*/  LOP3.LUT R4, RZ, R8, RZ, 0x33, !PT ;  /* 0x00000008ff047212 */ /* 0x000fe400078e33ff */
[----:B------:R-:W-:-:S02]  /*03f0*/  @!P3 IADD3 R3, PT, PT, -R3, RZ, RZ ;  /* 0x000000ff0303b210 */ /* 0x000fc40007ffe1ff */
[----:B------:R-:W-:Y:S02]  /*0400*/  @P0 IADD3 R5, PT, PT, R5, 0x1, RZ ;  /* 0x0000000105050810 */ /* 0x000fe40007ffe0ff */
[----:B------:R-:W-:Y:S02]  /*0410*/  SEL R47, R4, R3, !P4 ;  /* 0x00000003042f7207 */ /* 0x000fe40006000000 */
[----:B------:R-:W-:Y:S02]  /*0420*/  IADD3 R8, PT, PT, R33, 0x40, RZ ;  /* 0x0000004021087810 */ /* 0x000fe40007ffe0ff */
[----:B------:R-:W-:Y:S01]  /*0430*/  @!P1 IADD3 R5, PT, PT, -R5, RZ, RZ ;  /* 0x000000ff05059210 */ /* 0x000fe20007ffe1ff */
[----:B------:R-:W-:Y:S01]  /*0440*/  IMAD R3, R47, 0xc, RZ ;  /* 0x0000000c2f037824 */ /* 0x000fe200078e02ff */
[----:B------:R-:W-:Y:S02]  /*0450*/  ISETP.GE.U32.AND P0, PT, R8, UR8, PT ;  /* 0x0000000808007c0c */ /* 0x000fe4000bf06070 */
[----:B------:R-:W-:-:S02]  /*0460*/  SHF.R.S32.HI R23, RZ, 0x1f, R8 ;  /* 0x0000001fff177819 */ /* 0x000fc40000011408 */
[----:B------:R-:W-:Y:S02]  /*0470*/  SEL R5, R4, R5, !P4 ;  /* 0x0000000504057207 */ /* 0x000fe40006000000 */
[----:B------:R-:W-:Y:S02]  /*0480*/  ISETP.GE.AND.EX P0, PT, R23, UR9, PT, P0 ;  /* 0x0000000917007c0c */ /* 0x000fe4000bf06300 */
[C---:B------:R-:W-:Y:S02]  /*0490*/  IADD3 R50, P1, PT, R3.reuse, R2, RZ ;  /* 0x0000000203327210 */ /* 0x040fe40007f3e0ff */
[----:B------:R-:W-:Y:S02]  /*04a0*/  SHF.R.S32.HI R2, RZ, 0x1f, R5 ;  /* 0x0000001fff027819 */ /* 0x000fe40000011405 */
[----:B------:R-:W-:Y:S02]  /*04b0*/  ISETP.GE.U32.AND P3, PT, R18, UR8, PT ;  /* 0x0000000812007c0c */ /* 0x000fe4000bf66070 */
[----:B------:R-:W-:Y:S01]  /*04c0*/  LEA.HI.X.SX32 R51, R3, RZ, 0x1, P1 ;  /* 0x000000ff03337211 */ /* 0x000fe200008f0eff */
[----:B------:R-:W-:Y:S01]  /*04d0*/  IMAD R2, R2, UR10, RZ ;  /* 0x0000000a02027c24 */ /* 0x000fe2000f8e02ff */
[----:B------:R-:W-:-:S02]  /*04e0*/  ISETP.GE.AND.EX P3, PT, R19, UR9, PT, P3 ;  /* 0x0000000913007c0c */ /* 0x000fc4000bf66330 */
[----:B------:R-:W-:Y:S01]  /*04f0*/  PRMT R3, R46, 0x9910, RZ ;  /* 0x000099102e037816 */ /* 0x000fe200000000ff */
[C---:B------:R-:W-:Y:S01]  /*0500*/  IMAD R53, R5.reuse, UR11, R2 ;  /* 0x0000000b05357c24 */ /* 0x040fe2000f8e0202 */
[----:B------:R-:W4:Y:S01]  /*0510*/  @!P0 LDC.64 R14, c[0x0][0x3a0] ;  /* 0x0000e800ff0e8b82 */ /* 0x000f220000000a00 */
[----:B------:R-:W-:Y:S01]  /*0520*/  IMAD.WIDE.U32 R50, R5, UR10, R50 ;  /* 0x0000000a05327c25 */ /* 0x000fe2000f8e0032 */
[----:B------:R-:W-:Y:S01]  /*0530*/  CS2R R40, SRZ ;  /* 0x0000000000287805 */ /* 0x000fe2000001ff00 */
[----:B------:R-:W4:Y:S02]  /*0540*/  LDCU.U8 UR10, c[0x0][0x414] ;  /* 0x00008280ff0a77ac */ /* 0x000f240008000000 */
[----:B0-----:R-:W-:Y:S01]  /*0550*/  @!P2 IMAD R2, R9, R10, RZ ;  /* 0x0000000a0902a224 */ /* 0x001fe200078e02ff */
[----:B------:R-:W-:Y:S01]  /*0560*/  IADD3 R53, PT, PT, R51, R53, RZ ;  /* 0x0000003533357210 */ /* 0x000fe20007ffe0ff */
[----:B------:R-:W-:Y:S01]  /*0570*/  IMAD R3, R3, 0x6, RZ ;  /* 0x0000000603037824 */ /* 0x000fe200078e02ff */
[----:B------:R-:W0:Y:S01]  /*0580*/  @!P0 LDC.64 R4, c[0x0][0x3f8] ;  /* 0x0000fe00ff048b82 */ /* 0x000e220000000a00 */
[----:B------:R-:W-:Y:S01]  /*0590*/  @!P2 MOV R52, R50 ;  /* 0x000000320034a202 */ /* 0x000fe20000000f00 */
[C---:B------:R-:W-:Y:S01]  /*05a0*/  @!P2 IMAD R25, R33.reuse, R11, R2 ;  /* 0x0000000b2119a224 */ /* 0x040fe200078e0202 */
[----:B------:R-:W-:-:S02]  /*05b0*/  IADD3 R9, PT, PT, R33, 0xc0, RZ ;  /* 0x000000c021097810 */ /* 0x000fc40007ffe0ff */
[----:B------:R-:W-:Y:S01]  /*05c0*/  IADD3 R27, PT, PT, RZ, -R3, RZ ;  /* 0x80000003ff1b7210 */ /* 0x000fe20007ffe0ff */
[----:B------:R-:W-:Y:S01]  /*05d0*/  @!P2 IMAD.WIDE.U32 R10, R33, R10, R52 ;  /* 0x0000000a210aa225 */ /* 0x000fe200078e0034 */
[----:B------:R-:W-:Y:S01]  /*05e0*/  ISETP.GE.U32.AND P1, PT, R9, UR8, PT ;  /* 0x0000000809007c0c */ /* 0x000fe2000bf26070 */
[----:B------:R-:W4:Y:S01]  /*05f0*/  @!P3 LDC.64 R2, c[0x0][0x3f8] ;  /* 0x0000fe00ff02bb82 */ /* 0x000f220000000a00 */
[----:B------:R-:W-:Y:S02]  /*0600*/  SHF.R.S32.HI R21, RZ, 0x1f, R9 ;  /* 0x0000001fff157819 */ /* 0x000fe40000011409 */
[----:B------:R-:W-:Y:S02]  /*0610*/  @!P2 IADD3 R25, PT, PT, R11, R25, RZ ;  /* 0x000000190b19a210 */ /* 0x000fe40007ffe0ff */
[----:B------:R-:W-:Y:S02]  /*0620*/  ISETP.GE.AND.EX P1, PT, R21, UR9, PT, P1 ;  /* 0x0000000915007c0c */ /* 0x000fe4000bf26310 */
[C---:B------:R-:W-:Y:S01]  /*0630*/  @!P2 SHF.L.U32 R11, R10.reuse, 0x1, RZ ;  /* 0x000000010a0ba819 */ /* 0x040fe200000006ff */
[----:B------:R-:W4:Y:S01]  /*0640*/  @!P0 LDC.64 R12, c[0x0][0x398] ;  /* 0x0000e600ff0c8b82 */ /* 0x000f220000000a00 */
[----:B------:R-:W-:-:S02]  /*0650*/  @!P2 SHF.L.U64.HI R10, R10, 0x1, R25 ;  /* 0x000000010a0aa819 */ /* 0x000fc40000010219 */
[----:B--2---:R-:W-:Y:S02]  /*0660*/  @!P2 IADD3 R22, P4, PT, R11, R6, RZ ;  /* 0x000000060b16a210 */ /* 0x004fe40007f9e0ff */
[----:B------:R-:W-:Y:S02]  /*0670*/  PRMT R27, R27, 0x7710, RZ ;  /* 0x000077101b1b7816 */ /* 0x000fe400000000ff */
[----:B------:R-:W-:Y:S01]  /*0680*/  @!P0 MOV R24, R50 ;  /* 0x0000003200188202 */ /* 0x000fe20000000f00 */
[----:B0-----:R-:W-:Y:S01]  /*0690*/  @!P0 IMAD R6, R23, R4, RZ ;  /* 0x0000000417068224 */ /* 0x001fe200078e02ff */
[----:B------:R-:W-:Y:S02]  /*06a0*/  @!P0 MOV R25, R53 ;  /* 0x0000003500198202 */ /* 0x000fe40000000f00 */
[----:B------:R-:W-:Y:S02]  /*06b0*/  @!P2 IADD3.X R23, PT, PT, R10, R7, RZ, P4, !PT ;  /* 0x000000070a17a210 */ /* 0x000fe400027fe4ff */
[----:B---3--:R-:W-:Y:S01]  /*06c0*/  IADD3 R20, PT, PT, R27, R20, RZ ;  /* 0x000000141b147210 */ /* 0x008fe20007ffe0ff */
[C---:B------:R-:W-:Y:S01]  /*06d0*/  @!P0 IMAD R27, R8.reuse, R5, R6 ;  /* 0x00000005081b8224 */ /* 0x040fe200078e0206 */
[----:B-1----:R-:W-:Y:S01]  /*06e0*/  @!P2 IADD3 R16, P5, PT, R11, R16, RZ ;  /* 0x000000100b10a210 */ /* 0x002fe20007fbe0ff */
[----:B------:R-:W-:Y:S01]  /*06f0*/  @!P0 IMAD.WIDE.U32 R24, R8, R4, R24 ;  /* 0x0000000408188225 */ /* 0x000fe200078e0018 */
[----:B------:R0:W2:Y:S01]  /*0700*/  @!P2 LDG.E R45, desc[UR12][R22.64] ;  /* 0x0000000c162da981 */ /* 0x0000a2000c1e1900 */
[----:B------:R-:W1:Y:S01]  /*0710*/  @!P1 LDC.64 R4, c[0x0][0x3f8] ;  /* 0x0000fe00ff049b82 */ /* 0x000e620000000a00 */
[----:B------:R-:W-:Y:S01]  /*0720*/  @!P2 IADD3.X R17, PT, PT, R10, R17, RZ, P5, !PT ;  /* 0x000000110a11a210 */ /* 0x000fe20002ffe4ff */
[----:B----4-:R-:W-:Y:S01]  /*0730*/  @!P3 IMAD R19, R19, R2, RZ ;  /* 0x000000021313b224 */ /* 0x010fe200078e02ff */
[----:B------:R-:W-:-:S02]  /*0740*/  @!P0 IADD3 R27, PT, PT, R25, R27, RZ ;  /* 0x0000001b191b8210 */ /* 0x000fc40007ffe0ff */
[----:B------:R-:W-:Y:S01]  /*0750*/  @!P0 SHF.L.U32 R25, R24, 0x1, RZ ;  /* 0x0000000118198819 */ /* 0x000fe200000006ff */
[----:B------:R-:W-:Y:S01]  /*0760*/  @!P3 IMAD R19, R18, R3, R19 ;  /* 0x000000031213b224 */ /* 0x000fe200078e0213 */
[----:B------:R-:W-:Y:S01]  /*0770*/  IADD3 R8, PT, PT, R33, 0x100, RZ ;  /* 0x0000010021087810 */ /* 0x000fe20007ffe0ff */
[----:B------:R-:W3:Y:S01]  /*0780*/  @!P3 LDC.64 R6, c[0x0][0x3a0] ;  /* 0x0000e800ff06bb82 */ /* 0x000ee20000000a00 */
[----:B0-----:R-:W-:Y:S01]  /*0790*/  @!P3 MOV R22, R50 ;  /* 0x000000320016b202 */ /* 0x001fe20000000f00 */
[----:B------:R0:W4:Y:S01]  /*07a0*/  @!P2 LDG.E R44, desc[UR12][R16.64] ;  /* 0x0000000c102ca981 */ /* 0x000122000c1e1900 */
[----:B------:R-:W-:Y:S02]  /*07b0*/  @!P3 MOV R23, R53 ;  /* 0x000000350017b202 */ /* 0x000fe40000000f00 */
[----:B------:R-:W-:Y:S02]  /*07c0*/  @!P0 SHF.L.U64.HI R24, R24, 0x1, R27 ;  /* 0x0000000118188819 */ /* 0x000fe4000001021b */
[C---:B------:R-:W-:Y:S01]  /*07d0*/  @!P0 IADD3 R14, P5, PT, R25.reuse, R14, RZ ;  /* 0x0000000e190e8210 */ /* 0x040fe20007fbe0ff */
[----:B------:R-:W3:Y:S01]  /*07e0*/  @!P3 LDC.64 R10, c[0x0][0x398] ;  /* 0x0000e600ff0abb82 */ /* 0x000ee20000000a00 */
[----:B------:R-:W-:Y:S01]  /*07f0*/  @!P3 IMAD.WIDE.U32 R22, R18, R2, R22 ;  /* 0x000000021216b225 */ /* 0x000fe200078e0016 */
[----:B------:R-:W-:-:S02]  /*0800*/  @!P0 IADD3 R12, P6, PT, R25, R12, RZ ;  /* 0x0000000c190c8210 */ /* 0x000fc40007fde0ff */
[----:B------:R-:W-:Y:S02]  /*0810*/  ISETP.GE.U32.AND P4, PT, R8, UR8, PT ;  /* 0x0000000808007c0c */ /* 0x000fe4000bf86070 */
[----:B------:R-:W-:Y:S02]  /*0820*/  SHF.R.S32.HI R25, RZ, 0x1f, R8 ;  /* 0x0000001fff197819 */ /* 0x000fe40000011408 */
[----:B------:R-:W-:Y:S01]  /*0830*/  @!P3 IADD3 R27, PT, PT, R23, R19, RZ ;  /* 0x00000013171bb210 */ /* 0x000fe20007ffe0ff */
[----:B------:R-:W3:Y:S01]  /*0840*/  @!P1 LDC.64 R2, c[0x0][0x3a0] ;  /* 0x0000e800ff029b82 */ /* 0x000ee20000000a00 */
[----:B------:R-:W-:-:S07]  /*0850*/  ISETP.GE.AND.EX P2, PT, R25, UR9, PT, P4 ;  /* 0x0000000919007c0c */ /* 0x000fce000bf46340 */
[----:B------:R-:W3:Y:S01]  /*0860*/  @!P1 LDC.64 R18, c[0x0][0x398] ;  /* 0x0000e600ff129b82 */ /* 0x000ee20000000a00 */
[C---:B------:R-:W-:Y:S02]  /*0870*/  @!P0 IADD3.X R15, PT, PT, R24.reuse, R15, RZ, P5, !PT ;  /* 0x0000000f180f8210 */ /* 0x040fe40002ffe4ff */
[----:B------:R-:W-:Y:S01]  /*0880*/  @!P0 IADD3.X R13, PT, PT, R24, R13, RZ, P6, !PT ;  /* 0x0000000d180d8210 */ /* 0x000fe200037fe4ff */
[----:B-1----:R-:W-:Y:S01]  /*0890*/  @!P1 IMAD R24, R21, R4, RZ ;  /* 0x0000000415189224 */ /* 0x002fe200078e02ff */
[C---:B------:R-:W-:Y:S02]  /*08a0*/  @!P3 SHF.L.U32 R23, R22.reuse, 0x1, RZ ;  /* 0x000000011617b819 */ /* 0x040fe400000006ff */
[----:B0-----:R-:W-:Y:S02]  /*08b0*/  @!P1 MOV R16, R50 ;  /* 0x0000003200109202 */ /* 0x001fe40000000f00 */
[----:B------:R-:W-:Y:S01]  /*08c0*/  @!P1 MOV R17, R53 ;  /* 0x0000003500119202 */ /* 0x000fe20000000f00 */
[----:B------:R-:W-:Y:S01]  /*08d0*/  @!P1 IMAD R21, R9, R5, R24 ;  /* 0x0000000509159224 */ /* 0x000fe200078e0218 */
[----:B------:R-:W-:Y:S01]  /*08e0*/  @!P3 SHF.L.U64.HI R22, R22, 0x1, R27 ;  /* 0x000000011616b819 */ /* 0x000fe2000001021b */
[----:B------:R-:W-:Y:S01]  /*08f0*/  UIMAD.WIDE UR6, UR5, 0x8, UR6 ;  /* 0x00000008050678a5 */ /* 0x000fe2000f8e0206 */
[----:B---3--:R-:W-:Y:S01]  /*0900*/  @!P3 IADD3 R6, P4, PT, R23, R6, RZ ;  /* 0x000000061706b210 */ /* 0x008fe20007f9e0ff */
[----:B------:R-:W-:Y:S01]  /*0910*/  @!P1 IMAD.WIDE.U32 R16, R9, R4, R16 ;  /* 0x0000000409109225 */ /* 0x000fe200078e0010 */
[----:B------:R-:W-:Y:S01]  /*0920*/  @!P3 IADD3 R10, P5, PT, R23, R10, RZ ;  /* 0x0000000a170ab210 */ /* 0x000fe20007fbe0ff */
[----:B------:R-:W0:Y:S01]  /*0930*/  @!P2 LDC.64 R4, c[0x0][0x3f8] ;  /* 0x0000fe00ff04ab82 */ /* 0x000e220000000a00 */
[----:B------:R-:W-:-:S02]  /*0940*/  @!P3 IADD3.X R7, PT, PT, R22, R7, RZ, P4, !PT ;  /* 0x000000071607b210 */ /* 0x000fc400027fe4ff */
[----:B------:R-:W-:Y:S02]  /*0950*/  @!P3 IADD3.X R11, PT, PT, R22, R11, RZ, P5, !PT ;  /* 0x0000000b160bb210 */ /* 0x000fe40002ffe4ff */
[----:B------:R-:W-:Y:S01]  /*0960*/  @!P1 IADD3 R17, PT, PT, R17, R21, RZ ;  /* 0x0000001511119210 */ /* 0x000fe20007ffe0ff */
[----:B------:R-:W3:Y:S01]  /*0970*/  @!P3 LDG.E R41, desc[UR12][R6.64] ;  /* 0x0000000c0629b981 */ /* 0x000ee2000c1e1900 */
[C---:B------:R-:W-:Y:S02]  /*0980*/  @!P1 SHF.L.U32 R9, R16.reuse, 0x1, RZ ;  /* 0x0000000110099819 */ /* 0x040fe400000006ff */
[----:B------:R-:W-:Y:S02]  /*0990*/  CS2R R38, SRZ ;  /* 0x0000000000267805 */ /* 0x000fe4000001ff00 */
[----:B------:R-:W-:Y:S01]  /*09a0*/  @!P1 SHF.L.U64.HI R16, R16, 0x1, R17 ;  /* 0x0000000110109819 */ /* 0x000fe20000010211 */
[----:B------:R1:W3:Y:S01]  /*09b0*/  @!P3 LDG.E R40, desc[UR12][R10.64] ;  /* 0x0000000c0a28b981 */ /* 0x0002e2000c1e1900 */
[----:B------:R-:W-:Y:S01]  /*09c0*/  @!P1 IADD3 R18, P3, PT, R9, R18, RZ ;  /* 0x0000001209129210 */ /* 0x000fe20007f7e0ff */
[----:B------:R-:W0:Y:S01]  /*09d0*/  @!P2 LDC.64 R28, c[0x0][0x3a0] ;  /* 0x0000e800ff1cab82 */ /* 0x000e220000000a00 */
[----:B------:R-:W-:-:S02]  /*09e0*/  IADD3 R23, PT, PT, R33, 0x140, RZ ;  /* 0x0000014021177810 */ /* 0x000fc40007ffe0ff */
[C---:B------:R-:W-:Y:S02]  /*09f0*/  @!P1 IADD3.X R19, PT, PT, R16.reuse, R19, RZ, P3, !PT ;  /* 0x0000001310139210 */ /* 0x040fe40001ffe4ff */
[----:B------:R-:W-:Y:S02]  /*0a00*/  @!P1 IADD3 R2, P4, PT, R9, R2, RZ ;  /* 0x0000000209029210 */ /* 0x000fe40007f9e0ff */
[----:B------:R-:W-:Y:S01]  /*0a10*/  ISETP.GE.U32.AND P3, PT, R23, UR8, PT ;  /* 0x0000000817007c0c */ /* 0x000fe2000bf66070 */
[----:B-1----:R-:W1:Y:S01]  /*0a20*/  LDC.64 R10, c[0x0][0x3a8] ;  /* 0x0000ea00ff0a7b82 */ /* 0x002e620000000a00 */
[----:B------:R-:W-:Y:S01]  /*0a30*/  SHF.R.S32.HI R21, RZ, 0x1f, R23 ;  /* 0x0000001fff157819 */ /* 0x000fe20000011417 */
[----:B------:R-:W3:Y:S01]  /*0a40*/  @!P1 LDG.E R38, desc[UR12][R18.64] ;  /* 0x0000000c12269981 */ /* 0x000ee2000c1e1900 */
[----:B------:R-:W-:Y:S02]  /*0a50*/  @!P1 IADD3.X R3, PT, PT, R16, R3, RZ, P4, !PT ;  /* 0x0000000310039210 */ /* 0x000fe400027fe4ff */
[----:B------:R-:W-:-:S02]  /*0a60*/  ISETP.GE.AND.EX P3, PT, R21, UR9, PT, P3 ;  /* 0x0000000915007c0c */ /* 0x000fc4000bf66330 */
[----:B------:R-:W-:Y:S01]  /*0a70*/  MOV R6, UR6 ;  /* 0x0000000600067c02 */ /* 0x000fe20008000f00 */
[----:B------:R0:W3:Y:S01]  /*0a80*/  @!P1 LDG.E R39, desc[UR12][R2.64] ;  /* 0x0000000c02279981 */ /* 0x0000e2000c1e1900 */
[----:B------:R-:W-:Y:S02]  /*0a90*/  MOV R7, UR7 ;  /* 0x0000000700077c02 */ /* 0x000fe40008000f00 */
[----:B------:R-:W-:Y:S01]  /*0aa0*/  ISETP.NE.AND P5, PT, RZ, UR10, PT ;  /* 0x0000000aff007c0c */ /* 0x000fe2000bfa5270 */
[----:B0-----:R-:W-:-:S03]  /*0ab0*/  @!P2 IMAD R25, R25, R4, RZ ;  /* 0x000000041919a224 */ /* 0x001fc600078e02ff */
[----:B------:R-:W2:Y:S01]  /*0ac0*/  LDG.E.64 R6, desc[UR12][R6.64] ;  /* 0x0000000c06067981 */ /* 0x000ea2000c1e1b00 */
[----:B------:R-:W-:Y:S02]  /*0ad0*/  @!P2 MOV R2, R50 ;  /* 0x000000320002a202 */ /* 0x000fe40000000f00 */
[----:B------:R-:W0:Y:S01]  /*0ae0*/  @!P3 LDC.64 R18, c[0x0][0x3a0] ;  /* 0x0000e800ff12bb82 */ /* 0x000e220000000a00 */
[----:B------:R-:W-:Y:S01]  /*0af0*/  @!P2 MOV R3, R53 ;  /* 0x000000350003a202 */ /* 0x000fe20000000f00 */
[C---:B------:R-:W-:Y:S01]  /*0b00*/  @!P2 IMAD R5, R8.reuse, R5, R25 ;  /* 0x000000050805a224 */ /* 0x040fe200078e0219 */
[----:B------:R-:W-:Y:S01]  /*0b10*/  IADD3 R32, PT, PT, R33, 0x180, RZ ;  /* 0x0000018021207810 */ /* 0x000fe20007ffe0ff */
[----:B------:R-:W-:-:S04]  /*0b20*/  @!P2 IMAD.WIDE.U32 R2, R8, R4, R2 ;  /* 0x000000040802a225 */ /* 0x000fc800078e0002 */
[----:B------:R-:W1:Y:S01]  /*0b30*/  @!P3 LDC.64 R8, c[0x0][0x3f8] ;  /* 0x0000fe00ff08bb82 */ /* 0x000e620000000a00 */
[----:B------:R-:W-:Y:S02]  /*0b40*/  ISETP.GE.U32.AND P4, PT, R32, UR8, PT ;  /* 0x0000000820007c0c */ /* 0x000fe4000bf86070 */
[----:B------:R-:W-:Y:S02]  /*0b50*/  SHF.R.S32.HI R35, RZ, 0x1f, R32 ;  /* 0x0000001fff237819 */ /* 0x000fe40000011420 */
[----:B------:R-:W-:-:S03]  /*0b60*/  @!P2 IADD3 R3, PT, PT, R3, R5, RZ ;  /* 0x000000050303a210 */ /* 0x000fc60007ffe0ff */
[----:B------:R-:W0:Y:S01]  /*0b70*/  @P5 LDC.64 R16, c[0x0][0x3b0] ;  /* 0x0000ec00ff105b82 */ /* 0x000e220000000a00 */
[----:B------:R-:W-:-:S07]  /*0b80*/  ISETP.GE.AND.EX P4, PT, R35, UR9, PT, P4 ;  /* 0x0000000923007c0c */ /* 0x000fce000bf86340 */
[----:B------:R-:W0:Y:S01]  /*0b90*/  @!P2 LDC.64 R4, c[0x0][0x398] ;  /* 0x0000e600ff04ab82 */ /* 0x000e220000000a00 */
[----:B------:R-:W-:Y:S02]  /*0ba0*/  IADD3 R33, PT, PT, R33, 0x1c0, RZ ;  /* 0x000001c021217810 */ /* 0x000fe40007ffe0ff */
[----:B------:R-:W-:Y:S02]  /*0bb0*/  @!P2 SHF.L.U64.HI R34, R2, 0x1, R3 ;  /* 0x000000010222a819 */ /* 0x000fe40000010203 */
[----:B------:R-:W-:Y:S02]  /*0bc0*/  SHF.L.U32 R20, R20, 0x1, RZ ;  /* 0x0000000114147819 */ /* 0x000fe400000006ff */
[----:B------:R-:W-:Y:S01]  /*0bd0*/  ISETP.GE.U32.AND P1, PT, R33, UR8, PT ;  /* 0x0000000821007c0c */ /* 0x000fe2000bf26070 */
[----:B------:R-:W0:Y:S01]  /*0be0*/  @!P4 LDC.64 R30, c[0x0][0x3f8] ;  /* 0x0000fe00ff1ecb82 */ /* 0x000e220000000a00 */
[----:B------:R-:W-:Y:S02]  /*0bf0*/  SHF.R.S32.HI R3, RZ, 0x1f, R33 ;  /* 0x0000001fff037819 */ /* 0x000fe40000011421 */
[----:B------:R-:W-:-:S02]  /*0c00*/  @!P2 SHF.L.U32 R25, R2, 0x1, RZ ;  /* 0x000000010219a819 */ /* 0x000fc400000006ff */
[----:B------:R-:W-:Y:S02]  /*0c10*/  LOP3.LUT R2, R20, 0xffff, RZ, 0xc0, !PT ;  /* 0x0000ffff14027812 */ /* 0x000fe400078ec0ff */
[----:B------:R-:W-:Y:S01]  /*0c20*/  ISETP.GE.AND.EX P1, PT, R3, UR9, PT, P1 ;  /* 0x0000000903007c0c */ /* 0x000fe2000bf26310 */
[----:B-1----:R-:W-:Y:S01]  /*0c30*/  @!P3 IMAD R24, R21, R8, RZ ;  /* 0x000000081518b224 */ /* 0x002fe200078e02ff */
[----:B------:R-:W-:Y:S01]  /*0c40*/  @!P2 IADD3 R28, P6, PT, R25, R28, RZ ;  /* 0x0000001c191ca210 */ /* 0x000fe20007fde0ff */
[----:B------:R-:W-:Y:S01]  /*0c50*/  IMAD R43, R47, 0xc, R2 ;  /* 0x0000000c2f2b7824 */ /* 0x000fe200078e0202 */
[----:B------:R-:W1:Y:S02]  /*0c60*/  @!P3 LDC.64 R26, c[0x0][0x398] ;  /* 0x0000e600ff1abb82 */ /* 0x000e640000000a00 */
[----:B------:R-:W-:Y:S01]  /*0c70*/  @!P2 IADD3.X R29, PT, PT, R34, R29, RZ, P6, !PT ;  /* 0x0000001d221da210 */ /* 0x000fe200037fe4ff */
[----:B------:R-:W-:Y:S01]  /*0c80*/  IMAD.WIDE R10, R43, 0x4, R10 ;  /* 0x000000042b0a7825 */ /* 0x000fe200078e020a */
[----:B0-----:R-:W-:-:S03]  /*0c90*/  @!P2 IADD3 R22, P6, PT, R25, R4, RZ ;  /* 0x000000041916a210 */ /* 0x001fc60007fde0ff */
[----:B------:R-:W-:Y:S01]  /*0ca0*/  @P5 IMAD.WIDE R16, R43, 0x4, R16 ;  /* 0x000000042b105825 */ /* 0x000fe200078e0210 */
[----:B------:R-:W-:Y:S01]  /*0cb0*/  @!P3 MOV R25, R53 ;  /* 0x000000350019b202 */ /* 0x000fe20000000f00 */
[----:B------:R-:W0:Y:S01]  /*0cc0*/  @!P1 LDC.64 R20, c[0x0][0x3f8] ;  /* 0x0000fe00ff149b82 */ /* 0x000e220000000a00 */
[----:B------:R-:W-:Y:S01]  /*0cd0*/  CS2R R36, SRZ ;  /* 0x0000000000247805 */ /* 0x000fe2000001ff00 */
[----:B------:R-:W-:Y:S01]  /*0ce0*/  @!P3 IMAD R43, R23, R9, R24 ;  /* 0x00000009172bb224 */ /* 0x000fe200078e0218 */
[----:B------:R-:W-:Y:S01]  /*0cf0*/  @!P3 MOV R24, R50 ;  /* 0x000000320018b202 */ /* 0x000fe20000000f00 */
[----:B------:R-:W-:Y:S01]  /*0d00*/  @!P4 IMAD R35, R35, R30, RZ ;  /* 0x0000001e2323c224 */ /* 0x000fe200078e02ff */
[----:B------:R-:W-:Y:S01]  /*0d10*/  @!P4 MOV R4, R50 ;  /* 0x000000320004c202 */ /* 0x000fe20000000f00 */
[----:B------:R-:W5:Y:S02]  /*0d20*/  LDG.E.64 R10, desc[UR12][R10.64] ;  /* 0x0000000c0a0a7981 */ /* 0x000f64000c1e1b00 */
[----:B------:R-:W-:Y:S01]  /*0d30*/  @!P3 IMAD.WIDE.U32 R8, R23, R8, R24 ;  /* 0x000000081708b225 */ /* 0x000fe200078e0018 */
[----:B------:R-:W-:Y:S01]  /*0d40*/  @!P2 IADD3.X R23, PT, PT, R34, R5, RZ, P6, !PT ;  /* 0x000000052217a210 */ /* 0x000fe200037fe4ff */
[----:B------:R-:W0:Y:S01]  /*0d50*/  @!P4 LDC.64 R24, c[0x0][0x3a0] ;  /* 0x0000e800ff18cb82 */ /* 0x000e220000000a00 */
[----:B------:R1:W3:Y:S02]  /*0d60*/  @!P2 LDG.E R37, desc[UR12][R28.64] ;  /* 0x0000000c1c25a981 */ /* 0x0002e4000c1e1900 */
[----:B------:R-:W-:-:S02]  /*0d70*/  @!P3 IADD3 R5, PT, PT, R9, R43, RZ ;  /* 0x0000002b0905b210 */ /* 0x000fc40007ffe0ff */
[C---:B------:R-:W-:Y:S01]  /*0d80*/  @!P3 SHF.L.U32 R9, R8.reuse, 0x1, RZ ;  /* 0x000000010809b819 */ /* 0x040fe200000006ff */
[----:B------:R0:W3:Y:S01]  /*0d90*/  @!P2 LDG.E R36, desc[UR12][R22.64] ;  /* 0x0000000c1624a981 */ /* 0x0000e2000c1e1900 */
[----:B------:R-:W-:Y:S02]  /*0da0*/  @!P3 SHF.L.U64.HI R34, R8, 0x1, R5 ;  /* 0x000000010822b819 */ /* 0x000fe40000010205 */
[----:B------:R-:W-:Y:S01]  /*0db0*/  @!P4 MOV R5, R53 ;  /* 0x000000350005c202 */ /* 0x000fe20000000f00 */
[C---:B------:R-:W-:Y:S01]  /*0dc0*/  @!P4 IMAD R35, R32.reuse, R31, R35 ;  /* 0x0000001f2023c224 */ /* 0x040fe200078e0223 */
[C---:B-1----:R-:W-:Y:S01]  /*0dd0*/  @!P3 IADD3 R28, P2, PT, R9.reuse, R18, RZ ;  /* 0x00000012091cb210 */ /* 0x042fe20007f5e0ff */
[----:B------:R-:W-:Y:S01]  /*0de0*/  @!P4 IMAD.WIDE.U32 R30, R32, R30, R4 ;  /* 0x0000001e201ec225 */ /* 0x000fe200078e0004 */
[----:B------:R-:W-:Y:S02]  /*0df0*/  @!P3 IADD3 R26, P6, PT, R9, R26, RZ ;  /* 0x0000001a091ab210 */ /* 0x000fe40007fde0ff */
[----:B------:R-:W1:Y:S01]  /*0e00*/  @!P4 LDC.64 R4, c[0x0][0x398] ;  /* 0x0000e600ff04cb82 */ /* 0x000e620000000a00 */
[----:B------:R-:W-:Y:S01]  /*0e10*/  @!P3 IADD3.X R29, PT, PT, R34, R19, RZ, P2, !PT ;  /* 0x00000013221db210 */ /* 0x000fe200017fe4ff */
[----:B0-----:R-:W-:-:S06]  /*0e20*/  @!P1 IMAD R22, R3, R20, RZ ;  /* 0x0000001403169224 */ /* 0x001fcc00078e02ff */
[----:B------:R-:W0:Y:S01]  /*0e30*/  @!P1 LDC.64 R8, c[0x0][0x3a0] ;  /* 0x0000e800ff089b82 */ /* 0x000e220000000a00 */
[----:B------:R-:W-:-:S07]  /*0e40*/  @!P4 IADD3 R35, PT, PT, R31, R35, RZ ;  /* 0x000000231f23c210 */ /* 0x000fce0007ffe0ff */
[----:B------:R-:W4:Y:S01]  /*0e50*/  @!P1 LDC.64 R18, c[0x0][0x398] ;  /* 0x0000e600ff129b82 */ /* 0x000f220000000a00 */
[C---:B------:R-:W-:Y:S01]  /*0e60*/  @!P1 IMAD R31, R33.reuse, R21, R22 ;  /* 0x00000015211f9224 */ /* 0x040fe200078e0216 */
[----:B------:R-:W-:Y:S02]  /*0e70*/  @!P1 MOV R22, R50 ;  /* 0x0000003200169202 */ /* 0x000fe40000000f00 */
[----:B------:R-:W-:Y:S02]  /*0e80*/  @!P1 MOV R23, R53 ;  /* 0x0000003500179202 */ /* 0x000fe40000000f00 */
[----:B------:R-:W-:Y:S01]  /*0e90*/  @!P4 SHF.L.U32 R3, R30, 0x1, RZ ;  /* 0x000000011e03c819 */ /* 0x000fe200000006ff */
[----:B------:R-:W-:Y:S01]  /*0ea0*/  @!P1 IMAD.WIDE.U32 R20, R33, R20, R22 ;  /* 0x0000001421149225 */ /* 0x000fe200078e0016 */
[----:B------:R-:W-:Y:S02]  /*0eb0*/  @!P3 IADD3.X R27, PT, PT, R34, R27, RZ, P6, !PT ;  /* 0x0000001b221bb210 */ /* 0x000fe400037fe4ff */
[----:B------:R-:W-:-:S02]  /*0ec0*/  @!P4 SHF.L.U64.HI R30, R30, 0x1, R35 ;  /* 0x000000011e1ec819 */ /* 0x000fc40000010223 */
[----:B------:R-:W-:Y:S02]  /*0ed0*/  CS2R R34, SRZ ;  /* 0x0000000000227805 */ /* 0x000fe4000001ff00 */
[----:B------:R-:W-:Y:S02]  /*0ee0*/  @!P4 IADD3 R24, P2, PT, R3, R24, RZ ;  /* 0x000000180318c210 */ /* 0x000fe40007f5e0ff */
[----:B------:R-:W-:Y:S02]  /*0ef0*/  @!P1 IADD3 R23, PT, PT, R21, R31, RZ ;  /* 0x0000001f15179210 */ /* 0x000fe40007ffe0ff */
[----:B------:R-:W-:Y:S01]  /*0f00*/  @!P1 SHF.L.U32 R21, R20, 0x1, RZ ;  /* 0x0000000114159819 */ /* 0x000fe200000006ff */
[----:B------:R-:W3:Y:S01]  /*0f10*/  @!P3 LDG.E R35, desc[UR12][R28.64] ;  /* 0x0000000c1c23b981 */ /* 0x000ee2000c1e1900 */
[----:B------:R-:W-:Y:S02]  /*0f20*/  @!P4 IADD3.X R25, PT, PT, R30, R25, RZ, P2, !PT ;  /* 0x000000191e19c210 */ /* 0x000fe400017fe4ff */
[----:B-1----:R-:W-:Y:S01]  /*0f30*/  @!P4 IADD3 R22, P2, PT, R3, R4, RZ ;  /* 0x000000040316c210 */ /* 0x002fe20007f5e0ff */
[----:B------:R-:W3:Y:S01]  /*0f40*/  @!P3 LDG.E R34, desc[UR12][R26.64] ;  /* 0x0000000c1a22b981 */ /* 0x000ee2000c1e1900 */
[----:B------:R-:W-:-:S02]  /*0f50*/  @!P1 SHF.L.U64.HI R4, R20, 0x1, R23 ;  /* 0x0000000114049819 */ /* 0x000fc40000010217 */
[C---:B0-----:R-:W-:Y:S02]  /*0f60*/  @!P1 IADD3 R20, P3, PT, R21.reuse, R8, RZ ;  /* 0x0000000815149210 */ /* 0x041fe40007f7e0ff */
[----:B----4-:R-:W-:Y:S01]  /*0f70*/  @!P1 IADD3 R18, P6, PT, R21, R18, RZ ;  /* 0x0000001215129210 */ /* 0x010fe20007fde0ff */
[----:B------:R-:W-:Y:S01]  /*0f80*/  HFMA2 R32, -RZ, RZ, 0, 0 ;  /* 0x00000000ff207431 */ /* 0x000fe200000001ff */
[C---:B------:R-:W-:Y:S01]  /*0f90*/  @!P1 IADD3.X R21, PT, PT, R4.reuse, R9, RZ, P3, !PT ;  /* 0x0000000904159210 */ /* 0x040fe20001ffe4ff */
[----:B------:R-:W-:Y:S01]  /*0fa0*/  HFMA2 R3, -RZ, RZ, 0, 0 ;  /* 0x00000000ff037431 */ /* 0x000fe200000001ff */
[----:B------:R-:W-:Y:S02]  /*0fb0*/  @!P1 IADD3.X R19, PT, PT, R4, R19, RZ, P6, !PT ;  /* 0x0000001304139210 */ /* 0x000fe400037fe4ff */
[----:B------:R-:W-:Y:S01]  /*0fc0*/  MOV R31, RZ ;  /* 0x000000ff001f7202 */ /* 0x000fe20000000f00 */
[----:B------:R-:W4:Y:S01]  /*0fd0*/  @!P4 LDG.E R32, desc[UR12][R24.64] ;  /* 0x0000000c1820c981 */ /* 0x000f22000c1e1900 */
[----:B------:R-:W-:-:S02]  /*0fe0*/  MOV R4, RZ ;  /* 0x000000ff00047202 */ /* 0x000fc40000000f00 */
[----:B------:R-:W-:Y:S01]  /*0ff0*/  @!P4 IADD3.X R23, PT, PT, R30, R5, RZ, P2, !PT ;  /* 0x000000051e17c210 */ /* 0x000fe200017fe4ff */
[----:B------:R-:W4:Y:S04]  /*1000*/  @!P1 LDG.E R3, desc[UR12][R20.64] ;  /* 0x0000000c14039981 */ /* 0x000f28000c1e1900 */
[----:B------:R-:W4:Y:S04]  /*1010*/  @!P4 LDG.E R31, desc[UR12][R22.64] ;  /* 0x0000000c161fc981 */ /* 0x000f28000c1e1900 */
[----:B------:R-:W4:Y:S01]  /*1020*/  @!P1 LDG.E R4, desc[UR12][R18.64] ;  /* 0x0000000c12049981 */ /* 0x000f22000c1e1900 */
[----:B------:R-:W-:-:S06]  /*1030*/  CS2R R42, SRZ ;  /* 0x00000000002a7805 */ /* 0x000fcc000001ff00 */
[----:B------:R-:W5:Y:S04]  /*1040*/  @!P0 LDG.E R43, desc[UR12][R14.64] ;  /* 0x0000000c0e2b8981 */ /* 0x000f68000c1e1900 */
[----:B------:R0:W5:Y:S01]  /*1050*/  @!P0 LDG.E R42, desc[UR12][R12.64] ;  /* 0x0000000c0c2a8981 */ /* 0x000162000c1e1900 */
[----:B------:R-:W-:Y:S01]  /*1060*/  UISETP.NE.AND UP1, UPT, UR10, URZ, UPT ;  /* 0x000000ff0a00728c */ /* 0x000fe2000bf25270 */
[----:B------:R-:W-:Y:S01]  /*1070*/  CS2R R8, SRZ ;  /* 0x0000000000087805 */ /* 0x000fe2000001ff00 */
[----:B------:R-:W-:-:S05]  /*1080*/  UMOV UR11, 0x3f800000 ;  /* 0x3f800000000b7882 */ /* 0x000fca0000000000 */
[----:B------:R1:W5:Y:S01]  /*1090*/  @P5 LDG.E.64 R8, desc[UR12][R16.64] ;  /* 0x0000000c10085981 */ /* 0x000362000c1e1b00 */
[----:B--2---:R-:W-:-:S13]  /*10a0*/  R2UR UR15, R6 ;  /* 0x00000000060f72ca */ /* 0x004fda00000e0000 */
[----:B------:R-:W-:-:S05]  /*10b0*/  MOV R6, UR15 ;  /* 0x0000000f00067c02 */ /* 0x000fca0008000f00 */
[----:B------:R-:W-:-:S05]  /*10c0*/  FFMA.FTZ R7, -R6, UR15, R7 ;  /* 0x0000000f06077c23 */ /* 0x000fca0008010107 */
[----:B------:R-:W-:-:S13]  /*10d0*/  FSETP.GTU.FTZ.AND P0, PT, R7, RZ, PT ;  /* 0x000000ff0700720b */ /* 0x000fda0003f1c000 */
[----:B------:R-:W-:-:S05]  /*10e0*/  VOTEU.ANY UP0, P0 ;  /* 0x0000000000ff7886 */ /* 0x000fca0000000100 */
[----:B------:R-:W2:Y:S01]  /*10f0*/  @UP0 LDCU UR6, c[0x0][0x3c0] ;  /* 0x00007800ff0607ac */ /* 0x000ea20008000800 */
[----:B------:R-:W-:-:S13]  /*1100*/  PLOP3.LUT P0, PT, PT, PT, UP0, 0x80, 0x8 ;  /* 0x000000000008781c */ /* 0x000fda0003f0f008 */
[----:B--2---:R-:W-:-:S06]  /*1110*/  @P0 FADD.FTZ R5, R7, UR6 ;  /* 0x0000000607050e21 */ /* 0x004fcc0008010000 */
[----:B------:R-:W2:Y:S01]  /*1120*/  @P0 MUFU.RSQ R5, R5 ;  /* 0x0000000500050308 */ /* 0x000ea20000001400 */
[----:B0-----:R-:W-:Y:S02]  /*1130*/  PRMT R13, R45, 0x7632, R13 ;  /* 0x000076322d0d7816 */ /* 0x001fe4000000000d */
[----:B------:R-:W-:Y:S02]  /*1140*/  PRMT R12, R44, 0x7632, R12 ;  /* 0x000076322c0c7816 */ /* 0x000fe4000000000c */
[----:B---3--:R-:W-:Y:S02]  /*1150*/  PRMT R21, R41, 0x7632, R21 ;  /* 0x0000763229157816 */ /* 0x008fe40000000015 */
[----:B------:R-:W-:Y:S02]  /*1160*/  PRMT R19, R40, 0x7632, R19 ;  /* 0x0000763228137816 */ /* 0x000fe40000000013 */
[----:B--2---:R-:W-:Y:S02]  /*1170*/  @P0 R2UR UR6, R5 ;  /* 0x00000000050602ca */ /* 0x004fe400000e0000 */
[----:B-1----:R-:W-:-:S02]  /*1180*/  PRMT R16, R39, 0x7632, R16 ;  /* 0x0000763227107816 */ /* 0x002fc40000000010 */
[----:B------:R-:W-:Y:S02]  /*1190*/  PRMT R18, R38, 0x7632, R18 ;  /* 0x0000763226127816 */ /* 0x000fe40000000012 */
[----:B------:R-:W-:Y:S02]  /*11a0*/  PRMT R20, R37, 0x7632, R20 ;  /* 0x0000763225147816 */ /* 0x000fe40000000014 */
[----:B------:R-:W-:-:S05]  /*11b0*/  PRMT R15, R36, 0x7632, R15 ;  /* 0x00007632240f7816 */ /* 0x000fca000000000f */
[----:B------:R-:W-:Y:S01]  /*11c0*/  @UP0 UMOV UR11, UR6 ;  /* 0x00000006000b0c82 */ /* 0x000fe20008000000 */
[----:B------:R-:W-:Y:S02]  /*11d0*/  PRMT R33, R35, 0x7632, R33 ;  /* 0x0000763223217816 */ /* 0x000fe40000000021 */
[----:B------:R-:W-:Y:S02]  /*11e0*/  PRMT R17, R34, 0x7632, R17 ;  /* 0x0000763222117816 */ /* 0x000fe40000000011 */
[----:B----4-:R-:W-:Y:S02]  /*11f0*/  PRMT R7, R32, 0x7632, R7 ;  /* 0x0000763220077816 */ /* 0x010fe40000000007 */
[----:B------:R-:W-:Y:S02]  /*1200*/  PRMT R5, R3, 0x7632, R5 ;  /* 0x0000763203057816 */ /* 0x000fe40000000005 */
[----:B------:R-:W-:Y:S02]  /*1210*/  PRMT R30, R31, 0x7632, R30 ;  /* 0x000076321f1e7816 */ /* 0x000fe4000000001e */
[----:B------:R-:W-:Y:S01]  /*1220*/  PRMT R6, R4, 0x7632, R6 ;  /* 0x0000763204067816 */ /* 0x000fe20000000006 */
[----:B------:R-:W-:Y:S06]  /*1230*/  BRA.U UP1, `(.L_x_110) ;  /* 0x00000009014c7547 */ /* 0x000fec000b800000 */
[----:B------:R-:W-:Y:S02]  /*1240*/  SHF.L.U32 R14, R45, 0x10, RZ ;  /* 0x000000102d0e7819 */ /* 0x000fe400000006ff */
[----:B------:R-:W-:Y:S02]  /*1250*/  SHF.L.U32 R22, R13, 0x10, RZ ;  /* 0x000000100d167819 */ /* 0x000fe400000006ff */
[----:B------:R-:W-:Y:S01]  /*1260*/  SHF.L.U32 R13, R44, 0x10, RZ ;  /* 0x000000102c0d7819 */ /* 0x000fe200000006ff */
[----:B------:R-:W-:Y:S01]  /*1270*/  FADD.FTZ R14, R14, -UR15 ;  /* 0x8000000f0e0e7e21 */ /* 0x000fe20008010000 */
[----:B------:R-:W-:Y:S01]  /*1280*/  SHF.L.U32 R12, R12, 0x10, RZ ;  /* 0x000000100c0c7819 */ /* 0x000fe200000006ff */
[----:B------:R-:W-:Y:S01]  /*1290*/  FADD.FTZ R22, R22, -UR15 ;  /* 0x8000000f16167e21 */ /* 0x000fe20008010000 */
[----:B-----5:R-:W-:Y:S01]  /*12a0*/  SHF.L.U32 R26, R43, 0x10, RZ ;  /* 0x000000102b1a7819 */ /* 0x020fe200000006ff */
[----:B------:R-:W-:Y:S01]  /*12b0*/  FMUL.FTZ R23, R10, R13 ;  /* 0x0000000d0a177220 */ /* 0x000fe20000410000 */
[----:B------:R-:W-:Y:S01]  /*12c0*/  FMUL.FTZ R14, R14, UR11 ;  /* 0x0000000b0e0e7c20 */ /* 0x000fe20008410000 */
[----:B------:R-:W-:Y:S01]  /*12d0*/  FMUL.FTZ R24, R11, R12 ;  /* 0x0000000c0b187220 */ /* 0x000fe20000410000 */
[----:B------:R-:W-:Y:S01]  /*12e0*/  FMUL.FTZ R25, R22, UR11 ;  /* 0x0000000b16197c20 */ /* 0x000fe20008410000 */
[----:B------:R-:W-:Y:S01]  /*12f0*/  FADD.FTZ R27, RZ, R23 ;  /* 0x00000017ff1b7221 */ /* 0x000fe20000010000 */
[----:B------:R-:W-:Y:S01]  /*1300*/  FFMA.FTZ R22, R14, R23, RZ ;  /* 0x000000170e167223 */ /* 0x000fe200000100ff */
[----:B------:R-:W-:Y:S01]  /*1310*/  FADD.FTZ R26, R26, -UR15 ;  /* 0x8000000f1a1a7e21 */ /* 0x000fe20008010000 */
[----:B------:R-:W-:Y:S01]  /*1320*/  SHF.L.U32 R29, R42, 0x10, RZ ;  /* 0x000000102a1d7819 */ /* 0x000fe200000006ff */
[----:B------:R-:W-:Y:S01]  /*1330*/  FADD.FTZ R23, R24, R27 ;  /* 0x0000001b18177221 */ /* 0x000fe20000010000 */
[----:B------:R-:W-:Y:S01]  /*1340*/  FFMA.FTZ R27, R25, R24, R22 ;  /* 0x00000018191b7223 */ /* 0x000fe20000010016 */
[----:B------:R-:W-:Y:S01]  /*1350*/  FFMA.FTZ R22, R13, R14, RZ ;  /* 0x0000000e0d167223 */ /* 0x000fe200000100ff */
[----:B------:R-:W-:Y:S01]  /*1360*/  FMUL.FTZ R26, R26, UR11 ;  /* 0x0000000b1a1a7c20 */ /* 0x000fe20008410000 */
[----:B------:R-:W-:Y:S01]  /*1370*/  FADD.FTZ R14, RZ, R13 ;  /* 0x0000000dff0e7221 */ /* 0x000fe20000010000 */
[----:B------:R-:W-:Y:S01]  /*1380*/  FMUL.FTZ R24, R10, R29 ;  /* 0x0000001d0a187220 */ /* 0x000fe20000410000 */
[----:B------:R-:W-:Y:S01]  /*1390*/  PRMT R28, R42, 0x7632, R28 ;  /* 0x000076322a1c7816 */ /* 0x000fe2000000001c */
[--C-:B------:R-:W-:Y:S01]  /*13a0*/  FFMA.FTZ R13, R29, R26, R22.reuse ;  /* 0x0000001a1d0d7223 */ /* 0x100fe20000010016 */
[----:B------:R-:W-:Y:S01]  /*13b0*/  PRMT R22, R43, 0x7632, R22 ;  /* 0x000076322b167816 */ /* 0x000fe20000000016 */
[----:B------:R-:W-:Y:S01]  /*13c0*/  FFMA.FTZ R26, R26, R24, R27 ;  /* 0x000000181a1a7223 */ /* 0x000fe2000001001b */
[----:B------:R-:W-:Y:S01]  /*13d0*/  FADD.FTZ R14, R29, R14 ;  /* 0x0000000e1d0e7221 */ /* 0x000fe20000010000 */
[----:B------:R-:W-:Y:S01]  /*13e0*/  SHF.L.U32 R28, R28, 0x10, RZ ;  /* 0x000000101c1c7819 */ /* 0x000fe200000006ff */
[----:B------:R-:W-:Y:S01]  /*13f0*/  FFMA.FTZ R27, R12, R25, RZ ;  /* 0x000000190c1b7223 */ /* 0x000fe200000100ff */
[----:B------:R-:W-:Y:S01]  /*1400*/  SHF.L.U32 R22, R22, 0x10, RZ ;  /* 0x0000001016167819 */ /* 0x000fe200000006ff */
[----:B------:R-:W-:Y:S01]  /*1410*/  FADD.FTZ R29, RZ, R12 ;  /* 0x0000000cff1d7221 */ /* 0x000fe20000010000 */
[----:B------:R-:W-:Y:S01]  /*1420*/  FADD.FTZ R23, R23, R24 ;  /* 0x0000001817177221 */ /* 0x000fe20000010000 */
[----:B------:R-:W-:-:S02]  /*1430*/  SHF.L.U32 R24, R41, 0x10, RZ ;  /* 0x0000001029187819 */ /* 0x000fc400000006ff */
[----:B------:R-:W-:Y:S01]  /*1440*/  FADD.FTZ R22, R22, -UR15 ;  /* 0x8000000f16167e21 */ /* 0x000fe20008010000 */
[----:B------:R-:W-:Y:S02]  /*1450*/  SHF.L.U32 R20, R20, 0x10, RZ ;  /* 0x0000001014147819 */ /* 0x000fe400000006ff */
[----:B------:R-:W-:Y:S01]  /*1460*/  SHF.L.U32 R17, R17, 0x10, RZ ;  /* 0x0000001011117819 */ /* 0x000fe200000006ff */
[----:B------:R-:W-:Y:S01]  /*1470*/  FMUL.FTZ R25, R22, UR11 ;  /* 0x0000000b16197c20 */ /* 0x000fe20008410000 */
[----:B------:R-:W-:-:S03]  /*1480*/  FADD.FTZ R22, R28, R29 ;  /* 0x0000001d1c167221 */ /* 0x000fc60000010000 */
[----:B------:R-:W-:Y:S01]  /*1490*/  FFMA.FTZ R12, R28, R25, R27 ;  /* 0x000000191c0c7223 */ /* 0x000fe2000001001b */
[----:B------:R-:W-:-:S04]  /*14a0*/  FMUL.FTZ R28, R11, R28 ;  /* 0x0000001c0b1c7220 */ /* 0x000fc80000410000 */
[----:B------:R-:W-:Y:S01]  /*14b0*/  FFMA.FTZ R26, R25, R28, R26 ;  /* 0x0000001c191a7223 */ /* 0x000fe2000001001a */
[----:B------:R-:W-:Y:S01]  /*14c0*/  FADD.FTZ R23, R28, R23 ;  /* 0x000000171c177221 */ /* 0x000fe20000010000 */
[----:B------:R-:W-:Y:S01]  /*14d0*/  SHF.L.U32 R28, R40, 0x10, RZ ;  /* 0x00000010281c7819 */ /* 0x000fe200000006ff */
[----:B------:R-:W-:Y:S01]  /*14e0*/  FADD.FTZ R25, R24, -UR15 ;  /* 0x8000000f18197e21 */ /* 0x000fe20008010000 */
[----:B------:R-:W-:-:S03]  /*14f0*/  SHF.L.U32 R24, R21, 0x10, RZ ;  /* 0x0000001015187819 */ /* 0x000fc600000006ff */
[----:B------:R-:W-:Y:S01]  /*1500*/  FMUL.FTZ R25, R25, UR11 ;  /* 0x0000000b19197c20 */ /* 0x000fe20008410000 */
[----:B------:R-:W-:Y:S01]  /*1510*/  FMUL.FTZ R21, R10, R28 ;  /* 0x0000001c0a157220 */ /* 0x000fe20000410000 */
[----:B------:R-:W-:Y:S01]  /*1520*/  FADD.FTZ R24, R24, -UR15 ;  /* 0x8000000f18187e21 */ /* 0x000fe20008010000 */
[----:B------:R-:W-:Y:S01]  /*1530*/  FADD.FTZ R14, R14, R28 ;  /* 0x0000001c0e0e7221 */ /* 0x000fe20000010000 */
[----:B------:R-:W-:Y:S01]  /*1540*/  FFMA.FTZ R13, R28, R25, R13 ;  /* 0x000000191c0d7223 */ /* 0x000fe2000001000d */
[----:B------:R-:W-:Y:S01]  /*1550*/  FFMA.FTZ R26, R25, R21, R26 ;  /* 0x00000015191a7223 */ /* 0x000fe2000001001a */
[----:B------:R-:W-:Y:S01]  /*1560*/  SHF.L.U32 R25, R19, 0x10, RZ ;  /* 0x0000001013197819 */ /* 0x000fe200000006ff */
[----:B------:R-:W-:Y:S01]  /*1570*/  FMUL.FTZ R19, R24, UR11 ;  /* 0x0000000b18137c20 */ /* 0x000fe20008410000 */
[----:B------:R-:W-:Y:S01]  /*1580*/  FADD.FTZ R24, R23, R21 ;  /* 0x0000001517187221 */ /* 0x000fe20000010000 */
[----:B------:R-:W-:Y:S02]  /*1590*/  SHF.L.U32 R21, R39, 0x10, RZ ;  /* 0x0000001027157819 */ /* 0x000fe400000006ff */
[----:B------:R-:W-:Y:S01]  /*15a0*/  FADD.FTZ R22, R22, R25 ;  /* 0x0000001916167221 */ /* 0x000fe20000010000 */
[----:B------:R-:W-:Y:S01]  /*15b0*/  FFMA.FTZ R12, R25, R19, R12 ;  /* 0x00000013190c7223 */ /* 0x000fe2000001000c */
[----:B------:R-:W-:Y:S01]  /*15c0*/  FMUL.FTZ R25, R11, R25 ;  /* 0x000000190b197220 */ /* 0x000fe20000410000 */
[----:B------:R-:W-:Y:S01]  /*15d0*/  SHF.L.U32 R23, R16, 0x10, RZ ;  /* 0x0000001010177819 */ /* 0x000fe200000006ff */
[----:B------:R-:W-:-:S02]  /*15e0*/  FADD.FTZ R21, R21, -UR15 ;  /* 0x8000000f15157e21 */ /* 0x000fc40008010000 */
[----:B------:R-:W-:Y:S01]  /*15f0*/  FADD.FTZ R16, R25, R24 ;  /* 0x0000001819107221 */ /* 0x000fe20000010000 */
[----:B------:R-:W-:Y:S01]  /*1600*/  SHF.L.U32 R24, R38, 0x10, RZ ;  /* 0x0000001026187819 */ /* 0x000fe200000006ff */
[----:B------:R-:W-:Y:S01]  /*1610*/  FADD.FTZ R23, R23, -UR15 ;  /* 0x8000000f17177e21 */ /* 0x000fe20008010000 */
[----:B------:R-:W-:Y:S01]  /*1620*/  FFMA.FTZ R26, R19, R25, R26 ;  /* 0x00000019131a7223 */ /* 0x000fe2000001001a */
[----:B------:R-:W-:Y:S01]  /*1630*/  SHF.L.U32 R19, R18, 0x10, RZ ;  /* 0x0000001012137819 */ /* 0x000fe200000006ff */
[----:B------:R-:W-:Y:S01]  /*1640*/  FMUL.FTZ R21, R21, UR11 ;  /* 0x0000000b15157c20 */ /* 0x000fe20008410000 */
[----:B------:R-:W-:Y:S01]  /*1650*/  FMUL.FTZ R23, R23, UR11 ;  /* 0x0000000b17177c20 */ /* 0x000fe20008410000 */
[----:B------:R-:W-:Y:S01]  /*1660*/  FMUL.FTZ R25, R10, R24 ;  /* 0x000000180a197220 */ /* 0x000fe20000410000 */
[----:B------:R-:W-:Y:S01]  /*1670*/  SHF.L.U32 R18, R37, 0x10, RZ ;  /* 0x0000001025127819 */ /* 0x000fe200000006ff */
[----:B------:R-:W-:Y:S01]  /*1680*/  FADD.FTZ R14, R14, R24 ;  /* 0x000000180e0e7221 */ /* 0x000fe20000010000 */
[----:B------:R-:W-:Y:S01]  /*1690*/  FFMA.FTZ R13, R24, R21, R13 ;  /* 0x00000015180d7223 */ /* 0x000fe2000001000d */
[----:B------:R-:W-:Y:S01]  /*16a0*/  FADD.FTZ R22, R22, R19 ;  /* 0x0000001316167221 */ /* 0x000fe20000010000 */
[----:B------:R-:W-:Y:S01]  /*16b0*/  FFMA.FTZ R12, R19, R23, R12 ;  /* 0x00000017130c7223 */ /* 0x000fe2000001000c */
[----:B------:R-:W-:Y:S01]  /*16c0*/  FMUL.FTZ R24, R11, R19 ;  /* 0x000000130b187220 */ /* 0x000fe20000410000 */
[----:B------:R-:W-:Y:S01]  /*16d0*/  FADD.FTZ R19, R16, R25 ;  /* 0x0000001910137221 */ /* 0x000fe20000010000 */
[----:B------:R-:W-:Y:S01]  /*16e0*/  FFMA.FTZ R26, R21, R25, R26 ;  /* 0x00000019151a7223 */ /* 0x000fe2000001001a */
[----:B------:R-:W-:Y:S01]  /*16f0*/  SHF.L.U32 R16, R36, 0x10, RZ ;  /* 0x0000001024107819 */ /* 0x000fe200000006ff */
[----:B------:R-:W-:Y:S01]  /*1700*/  FADD.FTZ R21, R18, -UR15 ;  /* 0x8000000f12157e21 */ /* 0x000fe20008010000 */
[----:B------:R-:W-:Y:S01]  /*1710*/  FADD.FTZ R19, R24, R19 ;  /* 0x0000001318137221 */ /* 0x000fe20000010000 */
[----:B------:R-:W-:Y:S01]  /*1720*/  FFMA.FTZ R18, R23, R24, R26 ;  /* 0x0000001817127223 */ /* 0x000fe2000001001a */
[----:B------:R-:W-:Y:S01]  /*1730*/  SHF.L.U32 R23, R35, 0x10, RZ ;  /* 0x0000001023177819 */ /* 0x000fe200000006ff */
[----:B------:R-:W-:Y:S01]  /*1740*/  FMUL.FTZ R21, R21, UR11 ;  /* 0x0000000b15157c20 */ /* 0x000fe20008410000 */
[----:B------:R-:W-:Y:S01]  /*1750*/  FMUL.FTZ R24, R10, R16 ;  /* 0x000000100a187220 */ /* 0x000fe20000410000 */
[----:B------:R-:W-:Y:S01]  /*1760*/  FADD.FTZ R14, R14, R16 ;  /* 0x000000100e0e7221 */ /* 0x000fe20000010000 */
[----:B------:R-:W-:Y:S01]  /*1770*/  SHF.L.U32 R25, R34, 0x10, RZ ;  /* 0x0000001022197819 */ /* 0x000fe200000006ff */
[----:B------:R-:W-:Y:S01]  /*1780*/  FFMA.FTZ R16, R16, R21, R13 ;  /* 0x0000001510107223 */ /* 0x000fe2000001000d */
[----:B------:R-:W-:Y:S01]  /*1790*/  FFMA.FTZ R18, R21, R24, R18 ;  /* 0x0000001815127223 */ /* 0x000fe20000010012 */
[----:B------:R-:W-:Y:S01]  /*17a0*/  SHF.L.U32 R21, R15, 0x10, RZ ;  /* 0x000000100f157819 */ /* 0x000fe200000006ff */
[----:B------:R-:W-:Y:S01]  /*17b0*/  FADD.FTZ R13, R19, R24 ;  /* 0x00000018130d7221 */ /* 0x000fe20000010000 */
[----:B------:R-:W-:Y:S01]  /*17c0*/  FADD.FTZ R19, R20, -UR15 ;  /* 0x8000000f14137e21 */ /* 0x000fe20008010000 */
[----:B------:R-:W-:Y:S01]  /*17d0*/  FADD.FTZ R15, R23, -UR15 ;  /* 0x8000000f170f7e21 */ /* 0x000fe20008010000 */
[----:B------:R-:W-:Y:S01]  /*17e0*/  SHF.L.U32 R23, R33, 0x10, RZ ;  /* 0x0000001021177819 */ /* 0x000fe200000006ff */
[----:B------:R-:W-:Y:S01]  /*17f0*/  FMUL.FTZ R20, R11, R21 ;  /* 0x000000150b147220 */ /* 0x000fe20000410000 */
[----:B------:R-:W-:Y:S01]  /*1800*/  FMUL.FTZ R19, R19, UR11 ;  /* 0x0000000b13137c20 */ /* 0x000fe20008410000 */
[----:B------:R-:W-:Y:S01]  /*1810*/  FMUL.FTZ R24, R10, R25 ;  /* 0x000000190a187220 */ /* 0x000fe20000410000 */
[----:B------:R-:W-:Y:S01]  /*1820*/  FMUL.FTZ R15, R15, UR11 ;  /* 0x0000000b0f0f7c20 */ /* 0x000fe20008410000 */
[----:B------:R-:W-:Y:S01]  /*1830*/  FADD.FTZ R13, R20, R13 ;  /* 0x0000000d140d7221 */ /* 0x000fe20000010000 */
[----:B------:R-:W-:Y:S01]  /*1840*/  FFMA.FTZ R18, R19, R20, R18 ;  /* 0x0000001413127223 */ /* 0x000fe20000010012 */
[----:B------:R-:W-:Y:S01]  /*1850*/  FFMA.FTZ R12, R21, R19, R12 ;  /* 0x00000013150c7223 */ /* 0x000fe2000001000c */
[----:B------:R-:W-:Y:S01]  /*1860*/  FADD.FTZ R23, R23, -UR15 ;  /* 0x8000000f17177e21 */ /* 0x000fe20008010000 */
[----:B------:R-:W-:Y:S01]  /*1870*/  FADD.FTZ R19, R13, R24 ;  /* 0x000000180d137221 */ /* 0x000fe20000010000 */
[----:B------:R-:W-:Y:S01]  /*1880*/  FFMA.FTZ R16, R25, R15, R16 ;  /* 0x0000000f19107223 */ /* 0x000fe20000010010 */
[----:B------:R-:W-:Y:S01]  /*1890*/  FFMA.FTZ R24, R15, R24, R18 ;  /* 0x000000180f187223 */ /* 0x000fe20000010012 */
[----:B------:R-:W-:Y:S01]  /*18a0*/  SHF.L.U32 R15, R32, 0x10, RZ ;  /* 0x00000010200f7819 */ /* 0x000fe200000006ff */
[----:B------:R-:W-:Y:S01]  /*18b0*/  FADD.FTZ R22, R22, R21 ;  /* 0x0000001516167221 */ /* 0x000fe20000010000 */
[----:B------:R-:W-:Y:S01]  /*18c0*/  FMUL.FTZ R23, R23, UR11 ;  /* 0x0000000b17177c20 */ /* 0x000fe20008410000 */
[----:B------:R-:W-:Y:S01]  /*18d0*/  FMUL.FTZ R18, R11, R17 ;  /* 0x000000110b127220 */ /* 0x000fe20000410000 */
[----:B------:R-:W-:Y:S01]  /*18e0*/  SHF.L.U32 R13, R31, 0x10, RZ ;  /* 0x000000101f0d7819 */ /* 0x000fe200000006ff */
[----:B------:R-:W-:Y:S01]  /*18f0*/  FADD.FTZ R22, R22, R17 ;  /* 0x0000001116167221 */ /* 0x000fe20000010000 */
[----:B------:R-:W-:Y:S01]  /*1900*/  FFMA.FTZ R12, R17, R23, R12 ;  /* 0x00000017110c7223 */ /* 0x000fe2000001000c */
[----:B------:R-:W-:Y:S01]  /*1910*/  FADD.FTZ R15, R15, -UR15 ;  /* 0x8000000f0f0f7e21 */ /* 0x000fe20008010000 */
[----:B------:R-:W-:Y:S01]  /*1920*/  SHF.L.U32 R17, R7, 0x10, RZ ;  /* 0x0000001007117819 */ /* 0x000fe200000006ff */
[----:B------:R-:W-:Y:S01]  /*1930*/  FADD.FTZ R19, R18, R19 ;  /* 0x0000001312137221 */ /* 0x000fe20000010000 */
[----:B------:R-:W-:Y:S01]  /*1940*/  FFMA.FTZ R24, R23, R18, R24 ;  /* 0x0000001217187223 */ /* 0x000fe20000010018 */
[----:B------:R-:W-:Y:S01]  /*1950*/  FMUL.FTZ R21, R15, UR11 ;  /* 0x0000000b0f157c20 */ /* 0x000fe20008410000 */
[----:B------:R-:W-:Y:S01]  /*1960*/  FMUL.FTZ R18, R10, R13 ;  /* 0x0000000d0a127220 */ /* 0x000fe20000410000 */
[----:B------:R-:W-:Y:S01]  /*1970*/  SHF.L.U32 R15, R30, 0x10, RZ ;  /* 0x000000101e0f7819 */ /* 0x000fe200000006ff */
[----:B------:R-:W-:Y:S01]  /*1980*/  FADD.FTZ R17, R17, -UR15 ;  /* 0x8000000f11117e21 */ /* 0x000fe20008010000 */
[----:B------:R-:W-:Y:S01]  /*1990*/  FADD.FTZ R14, R14, R25 ;  /* 0x000000190e0e7221 */ /* 0x000fe20000010000 */
[----:B------:R-:W-:Y:S01]  /*19a0*/  FADD.FTZ R20, R19, R18 ;  /* 0x0000001213147221 */ /* 0x000fe20000010000 */
[----:B------:R-:W-:Y:S01]  /*19b0*/  FFMA.FTZ R23, R21, R18, R24 ;  /* 0x0000001215177223 */ /* 0x000fe20000010018 */
[----:B------:R-:W-:Y:S01]  /*19c0*/  SHF.L.U32 R25, R3, 0x10, RZ ;  /* 0x0000001003197819 */ /* 0x000fe200000006ff */
[----:B------:R-:W-:Y:S01]  /*19d0*/  FMUL.FTZ R19, R11, R15 ;  /* 0x0000000f0b137220 */ /* 0x000fe20000410000 */
[----:B------:R-:W-:Y:S01]  /*19e0*/  FMUL.FTZ R18, R17, UR11 ;  /* 0x0000000b11127c20 */ /* 0x000fe20008410000 */
[----:B------:R-:W-:Y:S01]  /*19f0*/  FFMA.FTZ R16, R13, R21, R16 ;  /* 0x000000150d107223 */ /* 0x000fe20000010010 */
[----:B------:R-:W-:Y:S01]  /*1a00*/  SHF.L.U32 R17, R4, 0x10, RZ ;  /* 0x0000001004117819 */ /* 0x000fe200000006ff */
[----:B------:R-:W-:Y:S01]  /*1a10*/  FADD.FTZ R21, R19, R20 ;  /* 0x0000001413157221 */ /* 0x000fe20000010000 */
[----:B------:R-:W-:Y:S01]  /*1a20*/  FFMA.FTZ R24, R18, R19, R23 ;  /* 0x0000001312187223 */ /* 0x000fe20000010017 */
[----:B------:R-:W-:Y:S01]  /*1a30*/  FADD.FTZ R19, R25, -UR15 ;  /* 0x8000000f19137e21 */ /* 0x000fe20008010000 */
[----:B------:R-:W-:Y:S01]  /*1a40*/  SHF.L.U32 R23, R5, 0x10, RZ ;  /* 0x0000001005177819 */ /* 0x000fe200000006ff */
[----:B------:R-:W-:Y:S01]  /*1a50*/  FMUL.FTZ R26, R10, R17 ;  /* 0x000000110a1a7220 */ /* 0x000fe20000410000 */
[----:B------:R-:W-:Y:S01]  /*1a60*/  SHF.L.U32 R20, R6, 0x10, RZ ;  /* 0x0000001006147819 */ /* 0x000fe200000006ff */
[----:B------:R-:W-:Y:S01]  /*1a70*/  FMUL.FTZ R19, R19, UR11 ;  /* 0x0000000b13137c20 */ /* 0x000fe20008410000 */
[----:B------:R-:W-:Y:S01]  /*1a80*/  FADD.FTZ R14, R14, R13 ;  /* 0x0000000d0e0e7221 */ /* 0x000fe20000010000 */
[----:B------:R-:W-:Y:S01]  /*1a90*/  FADD.FTZ R23, R23, -UR15 ;  /* 0x8000000f17177e21 */ /* 0x000fe20008010000 */
[----:B------:R-:W-:Y:S01]  /*1aa0*/  FADD.FTZ R28, R21, R26 ;  /* 0x0000001a151c7221 */ /* 0x000fe20000010000 */
[----:B------:R-:W-:Y:S01]  /*1ab0*/  FFMA.FTZ R27, R19, R26, R24 ;  /* 0x0000001a131b7223 */ /* 0x000fe20000010018 */
[----:B------:R-:W-:Y:S01]  /*1ac0*/  FADD.FTZ R13, R22, R15 ;  /* 0x0000000f160d7221 */ /* 0x000fe20000010000 */
[----:B------:R-:W-:Y:S01]  /*1ad0*/  FMUL.FTZ R25, R11, R20 ;  /* 0x000000140b197220 */ /* 0x000fe20000410000 */
[----:B------:R-:W-:Y:S01]  /*1ae0*/  FMUL.FTZ R24, R23, UR11 ;  /* 0x0000000b17187c20 */ /* 0x000fe20008410000 */
[----:B------:R-:W-:Y:S01]  /*1af0*/  FFMA.FTZ R21, R15, R18, R12 ;  /* 0x000000120f157223 */ /* 0x000fe2000001000c */
[----:B------:R-:W-:Y:S01]  /*1b00*/  FADD.FTZ R15, R13, R20 ;  /* 0x000000140d0f7221 */ /* 0x000fe20000010000 */
[----:B------:R-:W-:Y:S01]  /*1b10*/  FADD.FTZ R22, R25, R28 ;  /* 0x0000001c19167221 */ /* 0x000fe20000010000 */
[----:B------:R-:W-:Y:S01]  /*1b20*/  FFMA.FTZ R23, R24, R25, R27 ;  /* 0x0000001918177223 */ /* 0x000fe2000001001b */
[----:B------:R-:W-:Y:S01]  /*1b30*/  FADD.FTZ R14, R14, R17 ;  /* 0x000000110e0e7221 */ /* 0x000fe20000010000 */
[----:B------:R-:W-:Y:S01]  /*1b40*/  FFMA.FTZ R12, R17, R19, R16 ;  /* 0x00000013110c7223 */ /* 0x000fe20000010010 */
[----:B------:R-:W-:Y:S01]  /*1b50*/  FFMA.FTZ R13, R20, R24, R21 ;  /* 0x00000018140d7223 */ /* 0x000fe20000010015 */
[----:B------:R-:W-:Y:S06]  /*1b60*/  BRA `(.L_x_111) ;  /* 0x0000001000b87947 */ /* 0x000fec0003800000 */
.L_x_110:
[----:B------:R-:W-:Y:S02]  /*1b70*/  SHF.L.U32 R12, R45, 0x10, RZ ;  /* 0x000000102d0c7819 */ /* 0x000fe400000006ff */
[C---:B-----5:R-:W-:Y:S02]  /*1b80*/  SHF.L.U32 R13, R43.reuse, 0x10, RZ ;  /* 0x000000102b0d7819 */ /* 0x060fe400000006ff */
[----:B------:R-:W-:Y:S01]  /*1b90*/  PRMT R21, R43, 0x7632, R21 ;  /* 0x000076322b157816 */ /* 0x000fe20000000015 */
[----:B------:R-:W-:Y:S01]  /*1ba0*/  FADD.FTZ R12, R12, -UR15 ;  /* 0x8000000f0c0c7e21 */ /* 0x000fe20008010000 */
[----:B------:R-:W-:Y:S01]  /*1bb0*/  SHF.L.U32 R24, R41, 0x10, RZ ;  /* 0x0000001029187819 */ /* 0x000fe200000006ff */
[----:B------:R-:W-:Y:S01]  /*1bc0*/  FADD.FTZ R25, R13, -UR15 ;  /* 0x8000000f0d197e21 */ /* 0x000fe20008010000 */
[----:B------:R-:W-:Y:S01]  /*1bd0*/  SHF.L.U32 R21, R21, 0x10, RZ ;  /* 0x0000001015157819 */ /* 0x000fe200000006ff */
[----:B------:R-:W-:Y:S01]  /*1be0*/  FMUL.FTZ R15, R12, UR11 ;  /* 0x0000000b0c0f7c20 */ /* 0x000fe20008410000 */
[----:B------:R-:W-:Y:S01]  /*1bf0*/  PRMT R12, R45, 0x7632, R12 ;  /* 0x000076322d0c7816 */ /* 0x000fe2000000000c */
[----:B------:R-:W-:Y:S01]  /*1c00*/  FMUL.FTZ R25, R25, UR11 ;  /* 0x0000000b19197c20 */ /* 0x000fe20008410000 */
[----:B------:R-:W-:Y:S01]  /*1c10*/  SHF.L.U32 R27, R44, 0x10, RZ ;  /* 0x000000102c1b7819 */ /* 0x000fe200000006ff */
[----:B------:R-:W-:Y:S01]  /*1c20*/  FFMA.FTZ R15, R10, R15, R8 ;  /* 0x0000000f0a0f7223 */ /* 0x000fe20000010008 */
[----:B------:R-:W-:Y:S01]  /*1c30*/  SHF.L.U32 R12, R12, 0x10, RZ ;  /* 0x000000100c0c7819 */ /* 0x000fe200000006ff */
[----:B------:R-:W-:Y:S01]  /*1c40*/  FADD.FTZ R21, R21, -UR15 ;  /* 0x8000000f15157e21 */ /* 0x000fe20008010000 */
[----:B------:R-:W-:Y:S01]  /*1c50*/  PRMT R28, R41, 0x7632, R28 ;  /* 0x00007632291c7816 */ /* 0x000fe2000000001c */
[----:B------:R-:W-:-:S02]  /*1c60*/  FMUL.FTZ R14, R15, -1.4426950216293334961 ;  /* 0xbfb8aa3b0f0e7820 */ /* 0x000fc40000410000 */
[----:B------:R-:W-:Y:S01]  /*1c70*/  FADD.FTZ R12, R12, -UR15 ;  /* 0x8000000f0c0c7e21 */ /* 0x000fe20008010000 */
[----:B------:R-:W-:Y:S01]  /*1c80*/  FMUL.FTZ R22, R21, UR11 ;  /* 0x0000000b15167c20 */ /* 0x000fe20008410000 */
[----:B------:R-:W-:Y:S01]  /*1c90*/  FADD.FTZ R21, R24, -UR15 ;  /* 0x8000000f18157e21 */ /* 0x000fe20008010000 */
[----:B------:R-:W-:Y:S01]  /*1ca0*/  PRMT R24, R44, 0x7632, R24 ;  /* 0x000076322c187816 */ /* 0x000fe20000000018 */
[----:B------:R-:W0:Y:S01]  /*1cb0*/  MUFU.EX2 R14, R14 ;  /* 0x0000000e000e7308 */ /* 0x000e220000000800 */
[----:B------:R-:W-:Y:S01]  /*1cc0*/  FMUL.FTZ R12, R12, UR11 ;  /* 0x0000000b0c0c7c20 */ /* 0x000fe20008410000 */
[----:B------:R-:W-:Y:S01]  /*1cd0*/  FMUL.FTZ R21, R21, UR11 ;  /* 0x0000000b15157c20 */ /* 0x000fe20008410000 */
[----:B------:R-:W-:Y:S02]  /*1ce0*/  SHF.L.U32 R24, R24, 0x10, RZ ;  /* 0x0000001018187819 */ /* 0x000fe400000006ff */
[----:B------:R-:W-:Y:S01]  /*1cf0*/  FFMA.FTZ R13, R11, R12, R9 ;  /* 0x0000000c0b0d7223 */ /* 0x000fe20000010009 */
[----:B------:R-:W-:-:S03]  /*1d00*/  SHF.L.U32 R28, R28, 0x10, RZ ;  /* 0x000000101c1c7819 */ /* 0x000fc600000006ff */
[----:B------:R-:W-:Y:S02]  /*1d10*/  FMUL.FTZ R16, R13, -1.4426950216293334961 ;  /* 0xbfb8aa3b0d107820 */ /* 0x000fe40000410000 */
[----:B------:R-:W-:Y:S01]  /*1d20*/  FADD.FTZ R28, R28, -UR15 ;  /* 0x8000000f1c1c7e21 */ /* 0x000fe20008010000 */
[----:B0-----:R-:W-:-:S03]  /*1d30*/  FADD.FTZ R18, R14, 1 ;  /* 0x3f8000000e127421 */ /* 0x001fc60000010000 */
[----:B------:R-:W0:Y:S01]  /*1d40*/  MUFU.EX2 R16, R16 ;  /* 0x0000001000107308 */ /* 0x000e220000000800 */
[----:B------:R-:W-:-:S03]  /*1d50*/  FFMA.FTZ R14, R10, R25, R8 ;  /* 0x000000190a0e7223 */ /* 0x000fc60000010008 */
[----:B------:R-:W1:Y:S01]  /*1d60*/  MUFU.RCP R18, R18 ;  /* 0x0000001200127308 */ /* 0x000e620000001000 */
[----:B------:R-:W-:-:S07]  /*1d70*/  FMUL.FTZ R17, R14, -1.4426950216293334961 ;  /* 0xbfb8aa3b0e117820 */ /* 0x000fce0000410000 */
[----:B------:R-:W2:Y:S01]  /*1d80*/  MUFU.EX2 R17, R17 ;  /* 0x0000001100117308 */ /* 0x000ea20000000800 */
[----:B0-----:R-:W-:Y:S01]  /*1d90*/  FADD.FTZ R19, R16, 1 ;  /* 0x3f80000010137421 */ /* 0x001fe20000010000 */
[----:B------:R-:W-:-:S05]  /*1da0*/  FFMA.FTZ R16, R11, R22, R9 ;  /* 0x000000160b107223 */ /* 0x000fca0000010009 */
[----:B------:R-:W0:Y:S01]  /*1db0*/  MUFU.RCP R19, R19 ;  /* 0x0000001300137308 */ /* 0x000e220000001000 */
[----:B-1----:R-:W-:Y:S01]  /*1dc0*/  FADD.FTZ R20, -R18, 1 ;  /* 0x3f80000012147421 */ /* 0x002fe20000010100 */
[----:B------:R-:W-:-:S03]  /*1dd0*/  FMUL.FTZ R18, R27, R18 ;  /* 0x000000121b127220 */ /* 0x000fc60000410000 */
[----:B------:R-:W-:Y:S01]  /*1de0*/  FFMA.FTZ R23, R15, R20, 1 ;  /* 0x3f8000000f177423 */ /* 0x000fe20000010014 */
[----:B------:R-:W-:Y:S01]  /*1df0*/  FMUL.FTZ R20, R16, -1.4426950216293334961 ;  /* 0xbfb8aa3b10147820 */ /* 0x000fe20000410000 */
[----:B------:R-:W-:Y:S01]  /*1e00*/  FFMA.FTZ R15, R10, R21, R8 ;  /* 0x000000150a0f7223 */ /* 0x000fe20000010008 */
[----:B--2---:R-:W-:Y:S01]  /*1e10*/  FADD.FTZ R17, R17, 1 ;  /* 0x3f80000011117421 */ /* 0x004fe20000010000 */
[----:B------:R-:W-:Y:S02]  /*1e20*/  FMUL.FTZ R23, R18, R23 ;  /* 0x0000001712177220 */ /* 0x000fe40000410000 */
[----:B------:R-:W-:Y:S01]  /*1e30*/  FMUL.FTZ R27, R15, -1.4426950216293334961 ;  /* 0xbfb8aa3b0f1b7820 */ /* 0x000fe20000410000 */
[----:B------:R-:W1:Y:S04]  /*1e40*/  MUFU.EX2 R20, R20 ;  /* 0x0000001400147308 */ /* 0x000e680000000800 */
[----:B------:R-:W2:Y:S01]  /*1e50*/  MUFU.EX2 R18, R27 ;  /* 0x0000001b00127308 */ /* 0x000ea20000000800 */
[----:B0-----:R-:W-:Y:S01]  /*1e60*/  FMUL.FTZ R26, R24, R19 ;  /* 0x00000013181a7220 */ /* 0x001fe20000410000 */
[----:B------:R-:W-:-:S02]  /*1e70*/  FADD.FTZ R24, -R19, 1 ;  /* 0x3f80000013187421 */ /* 0x000fc40000010100 */
[----:B------:R-:W0:Y:S02]  /*1e80*/  MUFU.RCP R17, R17 ;  /* 0x0000001100117308 */ /* 0x000e240000001000 */
[----:B------:R-:W-:Y:S01]  /*1e90*/  FFMA.FTZ R13, R13, R24, 1 ;  /* 0x3f8000000d0d7423 */ /* 0x000fe20000010018 */
[----:B-1----:R-:W-:Y:S01]  /*1ea0*/  FADD.FTZ R24, R20, 1 ;  /* 0x3f80000014187421 */ /* 0x002fe20000010000 */
[----:B------:R-:W-:Y:S02]  /*1eb0*/  SHF.L.U32 R20, R42, 0x10, RZ ;  /* 0x000000102a147819 */ /* 0x000fe400000006ff */
[----:B------:R-:W-:Y:S01]  /*1ec0*/  FMUL.FTZ R26, R26, R13 ;  /* 0x0000000d1a1a7220 */ /* 0x000fe20000410000 */
[----:B------:R-:W-:Y:S01]  /*1ed0*/  SHF.L.U32 R13, R45, 0x10, RZ ;  /* 0x000000102d0d7819 */ /* 0x000fe200000006ff */
[----:B--2---:R-:W-:Y:S01]  /*1ee0*/  FADD.FTZ R27, R18, 1 ;  /* 0x3f800000121b7421 */ /* 0x004fe20000010000 */
[----:B------:R-:W-:Y:S01]  /*1ef0*/  FMUL.FTZ R18, R28, UR11 ;  /* 0x0000000b1c127c20 */ /* 0x000fe20008410000 */
[----:B------:R-:W1:Y:S01]  /*1f00*/  MUFU.RCP R24, R24 ;  /* 0x0000001800187308 */ /* 0x000e620000001000 */
[----:B------:R-:W-:Y:S01]  /*1f10*/  SHF.L.U32 R28, R40, 0x10, RZ ;  /* 0x00000010281c7819 */ /* 0x000fe200000006ff */
[----:B------:R-:W-:Y:S01]  /*1f20*/  FADD.FTZ R13, R13, -UR15 ;  /* 0x8000000f0d0d7e21 */ /* 0x000fe20008010000 */
[----:B0-----:R-:W-:Y:S01]  /*1f30*/  FADD.FTZ R19, -R17, 1 ;  /* 0x3f80000011137421 */ /* 0x001fe20000010100 */
[----:B------:R-:W-:-:S04]  /*1f40*/  FMUL.FTZ R29, R20, R17 ;  /* 0x00000011141d7220 */ /* 0x000fc80000410000 */
[----:B------:R-:W0:Y:S01]  /*1f50*/  MUFU.RCP R27, R27 ;  /* 0x0000001b001b7308 */ /* 0x000e220000001000 */
[----:B------:R-:W-:Y:S01]  /*1f60*/  PRMT R17, R42, 0x7632, R17 ;  /* 0x000076322a117816 */ /* 0x000fe20000000011 */
[----:B------:R-:W-:Y:S01]  /*1f70*/  FFMA.FTZ R14, R14, R19, 1 ;  /* 0x3f8000000e0e7423 */ /* 0x000fe20000010013 */
[----:B------:R-:W-:Y:S01]  /*1f80*/  FFMA.FTZ R19, R11, R18, R9 ;  /* 0x000000120b137223 */ /* 0x000fe20000010009 */
[----:B------:R-:W-:Y:S01]  /*1f90*/  FMUL.FTZ R13, R13, UR11 ;  /* 0x0000000b0d0d7c20 */ /* 0x000fe20008410000 */
[----:B------:R-:W-:Y:S01]  /*1fa0*/  SHF.L.U32 R17, R17, 0x10, RZ ;  /* 0x0000001011117819 */ /* 0x000fe200000006ff */
[----:B------:R-:W-:Y:S01]  /*1fb0*/  FMUL.FTZ R14, R29, R14 ;  /* 0x0000000e1d0e7220 */ /* 0x000fe20000410000 */
[----:B------:R-:W-:Y:S01]  /*1fc0*/  FMUL.FTZ R20, R19, -1.4426950216293334961 ;  /* 0xbfb8aa3b13147820 */ /* 0x000fe20000410000 */
[----:B-1----:R-:W-:Y:S02]  /*1fd0*/  FADD.FTZ R49, -R24, 1 ;  /* 0x3f80000018317421 */ /* 0x002fe40000010100 */
[----:B------:R-:W-:-:S03]  /*1fe0*/  FMUL.FTZ R17, R17, R24 ;  /* 0x0000001811117220 */ /* 0x000fc60000410000 */
[----:B------:R-:W1:Y:S01]  /*1ff0*/  MUFU.EX2 R20, R20 ;  /* 0x0000001400147308 */ /* 0x000e620000000800 */
[----:B------:R-:W-:Y:S01]  /*2000*/  FFMA.FTZ R24, R16, R49, 1 ;  /* 0x3f80000010187423 */ /* 0x000fe20000010031 */
[----:B0-----:R-:W-:-:S03]  /*2010*/  FADD.FTZ R16, -R27, 1 ;  /* 0x3f8000001b107421 */ /* 0x001fc60000010100 */
[----:B------:R-:W-:Y:S01]  /*2020*/  FMUL.FTZ R17, R17, R24 ;  /* 0x0000001811117220 */ /* 0x000fe20000410000 */
[----:B------:R-:W-:Y:S01]  /*2030*/  FFMA.FTZ R15, R15, R16, 1 ;  /* 0x3f8000000f0f7423 */ /* 0x000fe20000010010 */
[----:B------:R-:W-:Y:S01]  /*2040*/  FMUL.FTZ R16, R28, R27 ;  /* 0x0000001b1c107220 */ /* 0x000fe20000410000 */
[----:B------:R-:W-:Y:S02]  /*2050*/  SHF.L.U32 R27, R39, 0x10, RZ ;  /* 0x00000010271b7819 */ /* 0x000fe400000006ff */
[----:B------:R-:W-:Y:S01]  /*2060*/  PRMT R28, R40, 0x7632, R28 ;  /* 0x00007632281c7816 */ /* 0x000fe2000000001c */
[----:B-1----:R-:W-:Y:S01]  /*2070*/  FADD.FTZ R29, R20, 1 ;  /* 0x3f800000141d7421 */ /* 0x002fe20000010000 */
[----:B------:R-:W-:Y:S01]  /*2080*/  FMUL.FTZ R20, R16, R15 ;  /* 0x0000000f10147220 */ /* 0x000fe20000410000 */
[----:B------:R-:W-:Y:S01]  /*2090*/  FADD.FTZ R27, R27, -UR15 ;  /* 0x8000000f1b1b7e21 */ /* 0x000fe20008010000 */
[----:B------:R-:W-:-:S03]  /*20a0*/  SHF.L.U32 R28, R28, 0x10, RZ ;  /* 0x000000101c1c7819 */ /* 0x000fc600000006ff */
[----:B------:R-:W-:Y:S01]  /*20b0*/  FMUL.FTZ R15, R27, UR11 ;  /* 0x0000000b1b0f7c20 */ /* 0x000fe20008410000 */
[----:B------:R-:W0:Y:S03]  /*20c0*/  MUFU.RCP R29, R29 ;  /* 0x0000001d001d7308 */ /* 0x000e260000001000 */
[----:B------:R-:W-:-:S04]  /*20d0*/  FFMA.FTZ R16, R10, R15, R8 ;  /* 0x0000000f0a107223 */ /* 0x000fc80000010008 */
[----:B------:R-:W-:-:S06]  /*20e0*/  FMUL.FTZ R27, R16, -1.4426950216293334961 ;  /* 0xbfb8aa3b101b7820 */ /* 0x000fcc0000410000 */
[----:B------:R-:W1:Y:S01]  /*20f0*/  MUFU.EX2 R27, R27 ;  /* 0x0000001b001b7308 */ /* 0x000e620000000800 */
[----:B0-----:R-:W-:Y:S01]  /*2100*/  FADD.FTZ R48, -R29, 1 ;  /* 0x3f8000001d307421 */ /* 0x001fe20000010100 */
[----:B------:R-:W-:-:S03]  /*2110*/  FMUL.FTZ R28, R28, R29 ;  /* 0x0000001d1c1c7220 */ /* 0x000fc60000410000 */
[----:B------:R-:W-:-:S04]  /*2120*/  FFMA.FTZ R19, R19, R48, 1 ;  /* 0x3f80000013137423 */ /* 0x000fc80000010030 */
[----:B------:R-:W-:Y:S01]  /*2130*/  FMUL.FTZ R19, R28, R19 ;  /* 0x000000131c137220 */ /* 0x000fe20000410000 */
[----:B-1----:R-:W-:Y:S01]  /*2140*/  FADD.FTZ R24, R27, 1 ;  /* 0x3f8000001b187421 */ /* 0x002fe20000010000 */
[----:B------:R-:W-:Y:S01]  /*2150*/  FMUL.FTZ R28, R10, R23 ;  /* 0x000000170a1c7220 */ /* 0x000fe20000410000 */
[----:B------:R-:W-:-:S03]  /*2160*/  FMUL.FTZ R27, R11, R26 ;  /* 0x0000001a0b1b7220 */ /* 0x000fc60000410000 */
[----:B------:R-:W-:Y:S01]  /*2170*/  FFMA.FTZ R29, R13, R28, RZ ;  /* 0x0000001c0d1d7223 */ /* 0x000fe200000100ff */
[----:B------:R-:W0:Y:S01]  /*2180*/  MUFU.RCP R24, R24 ;  /* 0x0000001800187308 */ /* 0x000e220000001000 */
[----:B------:R-:W-:Y:S02]  /*2190*/  FADD.FTZ R48, RZ, R28 ;  /* 0x0000001cff307221 */ /* 0x000fe40000010000 */
[----:B------:R-:W-:Y:S01]  /*21a0*/  FFMA.FTZ R28, R12, R27, R29 ;  /* 0x0000001b0c1c7223 */ /* 0x000fe2000001001d */
[----:B------:R-:W-:Y:S01]  /*21b0*/  SHF.L.U32 R29, R38, 0x10, RZ ;  /* 0x00000010261d7819 */ /* 0x000fe200000006ff */
[----:B------:R-:W-:Y:S01]  /*21c0*/  FADD.FTZ R27, R27, R48 ;  /* 0x000000301b1b7221 */ /* 0x000fe20000010000 */
[----:B0-----:R-:W-:-:S03]  /*21d0*/  FADD.FTZ R49, -R24, 1 ;  /* 0x3f80000018317421 */ /* 0x001fc60000010100 */
[----:B------:R-:W-:Y:S01]  /*21e0*/  FMUL.FTZ R29, R29, R24 ;  /* 0x000000181d1d7220 */ /* 0x000fe20000410000 */
[----:B------:R-:W-:Y:S01]  /*21f0*/  FFMA.FTZ R24, R13, R23, RZ ;  /* 0x000000170d187223 */ /* 0x000fe200000100ff */
[----:B------:R-:W-:Y:S01]  /*2200*/  FADD.FTZ R23, RZ, R23 ;  /* 0x00000017ff177221 */ /* 0x000fe20000010000 */
[----:B------:R-:W-:Y:S01]  /*2210*/  FFMA.FTZ R16, R16, R49, 1 ;  /* 0x3f80000010107423 */ /* 0x000fe20000010031 */
[-C--:B------:R-:W-:Y:S01]  /*2220*/  FMUL.FTZ R13, R10, R14.reuse ;  /* 0x0000000e0a0d7220 */ /* 0x080fe20000410000 */
[----:B------:R-:W-:Y:S01]  /*2230*/  FFMA.FTZ R24, R25, R14, R24 ;  /* 0x0000000e19187223 */ /* 0x000fe20000010018 */
[----:B------:R-:W-:Y:S01]  /*2240*/  FADD.FTZ R23, R23, R14 ;  /* 0x0000000e17177221 */ /* 0x000fe20000010000 */
[----:B------:R-:W-:Y:S01]  /*2250*/  FMUL.FTZ R16, R29, R16 ;  /* 0x000000101d107220 */ /* 0x000fe20000410000 */
[----:B------:R-:W-:Y:S01]  /*2260*/  PRMT R29, R39, 0x7632, R29 ;  /* 0x00007632271d7816 */ /* 0x000fe2000000001d */
[----:B------:R-:W-:Y:S01]  /*2270*/  FADD.FTZ R27, R27, R13 ;  /* 0x0000000d1b1b7221 */ /* 0x000fe20000010000 */
[----:B------:R-:W-:-:S02]  /*2280*/  FFMA.FTZ R24, R21, R20, R24 ;  /* 0x0000001415187223 */ /* 0x000fc40000010018 */
[----:B------:R-:W-:Y:S02]  /*2290*/  SHF.L.U32 R29, R29, 0x10, RZ ;  /* 0x000000101d1d7819 */ /* 0x000fe400000006ff */
[----:B------:R-:W-:-:S03]  /*22a0*/  FFMA.FTZ R24, R15, R16, R24 ;  /* 0x000000100f187223 */ /* 0x000fc60000010018 */
[----:B------:R-:W-:-:S04]  /*22b0*/  FADD.FTZ R29, R29, -UR15 ;  /* 0x8000000f1d1d7e21 */ /* 0x000fc80008010000 */
[----:B------:R-:W-:Y:S01]  /*22c0*/  FMUL.FTZ R14, R29, UR11 ;  /* 0x0000000b1d0e7c20 */ /* 0x000fe20008410000 */
[----:B------:R-:W-:Y:S01]  /*22d0*/  FFMA.FTZ R29, R25, R13, R28 ;  /* 0x0000000d191d7223 */ /* 0x000fe2000001001c */
[----:B------:R-:W-:Y:S02]  /*22e0*/  PRMT R13, R38, 0x7632, R13 ;  /* 0x00007632260d7816 */ /* 0x000fe4000000000d */
[----:B------:R-:W-:Y:S02]  /*22f0*/  FFMA.FTZ R25, R11, R14, R9 ;  /* 0x0000000e0b197223 */ /* 0x000fe40000010009 */
[----:B------:R-:W-:Y:S02]  /*2300*/  SHF.L.U32 R13, R13, 0x10, RZ ;  /* 0x000000100d0d7819 */ /* 0x000fe400000006ff */
[----:B------:R-:W-:-:S06]  /*2310*/  FMUL.FTZ R48, R25, -1.4426950216293334961 ;  /* 0xbfb8aa3b19307820 */ /* 0x000fcc0000410000 */
[----:B------:R-:W0:Y:S02]  /*2320*/  MUFU.EX2 R48, R48 ;  /* 0x0000003000307308 */ /* 0x000e240000000800 */
[----:B0-----:R-:W-:-:S06]  /*2330*/  FADD.FTZ R28, R48, 1 ;  /* 0x3f800000301c7421 */ /* 0x001fcc0000010000 */
[----:B------:R-:W0:Y:S02]  /*2340*/  MUFU.RCP R28, R28 ;  /* 0x0000001c001c7308 */ /* 0x000e240000001000 */
[----:B0-----:R-:W-:Y:S01]  /*2350*/  FADD.FTZ R49, -R28, 1 ;  /* 0x3f8000001c317421 */ /* 0x001fe20000010100 */
[----:B------:R-:W-:Y:S01]  /*2360*/  FMUL.FTZ R13, R13, R28 ;  /* 0x0000001c0d0d7220 */ /* 0x000fe20000410000 */
[----:B------:R-:W-:Y:S02]  /*2370*/  FMUL.FTZ R28, R11, R17 ;  /* 0x000000110b1c7220 */ /* 0x000fe40000410000 */
[----:B------:R-:W-:Y:S01]  /*2380*/  FFMA.FTZ R49, R25, R49, 1 ;  /* 0x3f80000019317423 */ /* 0x000fe20000010031 */
[----:B------:R-:W-:Y:S01]  /*2390*/  FFMA.FTZ R25, R12, R26, RZ ;  /* 0x0000001a0c197223 */ /* 0x000fe200000100ff */
[----:B------:R-:W-:Y:S01]  /*23a0*/  SHF.L.U32 R12, R37, 0x10, RZ ;  /* 0x00000010250c7819 */ /* 0x000fe200000006ff */
[----:B------:R-:W-:Y:S01]  /*23b0*/  FADD.FTZ R26, RZ, R26 ;  /* 0x0000001aff1a7221 */ /* 0x000fe20000010000 */
[----:B------:R-:W-:Y:S01]  /*23c0*/  FMUL.FTZ R13, R13, R49 ;  /* 0x000000310d0d7220 */ /* 0x000fe20000410000 */
[C---:B------:R-:W-:Y:S01]  /*23d0*/  FFMA.FTZ R25, R22.reuse, R17, R25 ;  /* 0x0000001116197223 */ /* 0x040fe20000010019 */
[----:B------:R-:W-:Y:S01]  /*23e0*/  FFMA.FTZ R22, R22, R28, R29 ;  /* 0x0000001c16167223 */ /* 0x000fe2000001001d */
[----:B------:R-:W-:Y:S01]  /*23f0*/  FADD.FTZ R12, R12, -UR15 ;  /* 0x8000000f0c0c7e21 */ /* 0x000fe20008010000 */
[----:B------:R-:W-:Y:S01]  /*2400*/  FADD.FTZ R26, R26, R17 ;  /* 0x000000111a1a7221 */ /* 0x000fe20000010000 */
[----:B------:R-:W-:Y:S01]  /*2410*/  FADD.FTZ R28, R28, R27 ;  /* 0x0000001b1c1c7221 */ /* 0x000fe20000010000 */
[----:B------:R-:W-:Y:S01]  /*2420*/  SHF.L.U32 R27, R36, 0x10, RZ ;  /* 0x00000010241b7819 */ /* 0x000fe200000006ff */
[----:B------:R-:W-:-:S04]  /*2430*/  FMUL.FTZ R17, R12, UR11 ;  /* 0x0000000b0c117c20 */ /* 0x000fc80008410000 */
[----:B------:R-:W-:-:S04]  /*2440*/  FFMA.FTZ R12, R10, R17, R8 ;  /* 0x000000110a0c7223 */ /* 0x000fc80000010008 */
[----:B------:R-:W-:-:S06]  /*2450*/  FMUL.FTZ R48, R12, -1.4426950216293334961 ;  /* 0xbfb8aa3b0c307820 */ /* 0x000fcc0000410000 */
[----:B------:R-:W0:Y:S02]  /*2460*/  MUFU.EX2 R48, R48 ;  /* 0x0000003000307308 */ /* 0x000e240000000800 */
[----:B0-----:R-:W-:-:S06]  /*2470*/  FADD.FTZ R29, R48, 1 ;  /* 0x3f800000301d7421 */ /* 0x001fcc0000010000 */
[----:B------:R-:W0:Y:S02]  /*2480*/  MUFU.RCP R29, R29 ;  /* 0x0000001d001d7308 */ /* 0x000e240000001000 */
[----:B0-----:R-:W-:Y:S01]  /*2490*/  FADD.FTZ R49, -R29, 1 ;  /* 0x3f8000001d317421 */ /* 0x001fe20000010100 */
[----:B------:R-:W-:-:S03]  /*24a0*/  FMUL.FTZ R27, R27, R29 ;  /* 0x0000001d1b1b7220 */ /* 0x000fc60000410000 */
[----:B------:R-:W-:Y:S01]  /*24b0*/  FFMA.FTZ R12, R12, R49, 1 ;  /* 0x3f8000000c0c7423 */ /* 0x000fe20000010031 */
[----:B------:R-:W-:-:S03]  /*24c0*/  PRMT R49, R37, 0x7632, R49 ;  /* 0x0000763225317816 */ /* 0x000fc60000000031 */
[----:B------:R-:W-:Y:S01]  /*24d0*/  FMUL.FTZ R12, R27, R12 ;  /* 0x0000000c1b0c7220 */ /* 0x000fe20000410000 */
[----:B------:R-:W-:Y:S01]  /*24e0*/  SHF.L.U32 R49, R49, 0x10, RZ ;  /* 0x0000001031317819 */ /* 0x000fe200000006ff */
[----:B------:R-:W-:Y:S01]  /*24f0*/  FADD.FTZ R27, R23, R20 ;  /* 0x00000014171b7221 */ /* 0x000fe20000010000 */
[----:B------:R-:W-:Y:S01]  /*2500*/  FMUL.FTZ R23, R10, R20 ;  /* 0x000000140a177220 */ /* 0x000fe20000410000 */
[----:B------:R-:W-:Y:S02]  /*2510*/  FFMA.FTZ R24, R17, R12, R24 ;  /* 0x0000000c11187223 */ /* 0x000fe40000010018 */
[----:B------:R-:W-:Y:S01]  /*2520*/  FADD.FTZ R49, R49, -UR15 ;  /* 0x8000000f31317e21 */ /* 0x000fe20008010000 */
[----:B------:R-:W-:Y:S01]  /*2530*/  FFMA.FTZ R29, R21, R23, R22 ;  /* 0x00000017151d7223 */ /* 0x000fe20000010016 */
[--C-:B------:R-:W-:Y:S01]  /*2540*/  FADD.FTZ R28, R28, R23.reuse ;  /* 0x000000171c1c7221 */ /* 0x100fe20000010000 */
[----:B------:R-:W-:Y:S01]  /*2550*/  PRMT R23, R36, 0x7632, R23 ;  /* 0x0000763224177816 */ /* 0x000fe20000000017 */
[----:B------:R-:W-:-:S03]  /*2560*/  FMUL.FTZ R20, R49, UR11 ;  /* 0x0000000b31147c20 */ /* 0x000fc60008410000 */
[----:B------:R-:W-:Y:S01]  /*2570*/  SHF.L.U32 R23, R23, 0x10, RZ ;  /* 0x0000001017177819 */ /* 0x000fe200000006ff */
[----:B------:R-:W-:-:S04]  /*2580*/  FFMA.FTZ R21, R11, R20, R9 ;  /* 0x000000140b157223 */ /* 0x000fc80000010009 */
[----:B------:R-:W-:-:S06]  /*2590*/  FMUL.FTZ R48, R21, -1.4426950216293334961 ;  /* 0xbfb8aa3b15307820 */ /* 0x000fcc0000410000 */
[----:B------:R-:W0:Y:S02]  /*25a0*/  MUFU.EX2 R48, R48 ;  /* 0x0000003000307308 */ /* 0x000e240000000800 */
[----:B0-----:R-:W-:Y:S01]  /*25b0*/  FADD.FTZ R49, R48, 1 ;  /* 0x3f80000030317421 */ /* 0x001fe20000010000 */
[----:B------:R-:W-:-:S03]  /*25c0*/  FMUL.FTZ R48, R11, R19 ;  /* 0x000000130b307220 */ /* 0x000fc60000410000 */
[----:B------:R-:W0:Y:S01]  /*25d0*/  MUFU.RCP R22, R49 ;  /* 0x0000003100167308 */ /* 0x000e220000001000 */
[----:B------:R-:W-:Y:S01]  /*25e0*/  FADD.FTZ R28, R48, R28 ;  /* 0x0000001c301c7221 */ /* 0x000fe20000010000 */
[----:B0-----:R-:W-:Y:S01]  /*25f0*/  FMUL.FTZ R23, R23, R22 ;  /* 0x0000001617177220 */ /* 0x001fe20000410000 */
[----:B------:R-:W-:-:S04]  /*2600*/  FADD.FTZ R22, -R22, 1 ;  /* 0x3f80000016167421 */ /* 0x000fc80000010100 */
[----:B------:R-:W-:-:S04]  /*2610*/  FFMA.FTZ R22, R21, R22, 1 ;  /* 0x3f80000015167423 */ /* 0x000fc80000010016 */
[----:B------:R-:W-:Y:S01]  /*2620*/  FMUL.FTZ R21, R23, R22 ;  /* 0x0000001617157220 */ /* 0x000fe20000410000 */
[----:B------:R-:W-:Y:S01]  /*2630*/  SHF.L.U32 R22, R35, 0x10, RZ ;  /* 0x0000001023167819 */ /* 0x000fe200000006ff */
[----:B------:R-:W-:-:S04]  /*2640*/  FFMA.FTZ R23, R18, R19, R25 ;  /* 0x0000001312177223 */ /* 0x000fc80000010019 */
[----:B------:R-:W-:Y:S01]  /*2650*/  FADD.FTZ R49, R22, -UR15 ;  /* 0x8000000f16317e21 */ /* 0x000fe20008010000 */
[----:B------:R-:W-:Y:S01]  /*2660*/  FADD.FTZ R22, R26, R19 ;  /* 0x000000131a167221 */ /* 0x000fe20000010000 */
[----:B------:R-:W-:Y:S01]  /*2670*/  FFMA.FTZ R26, R18, R48, R29 ;  /* 0x00000030121a7223 */ /* 0x000fe2000001001d */
[----:B------:R-:W-:Y:S01]  /*2680*/  SHF.L.U32 R48, R34, 0x10, RZ ;  /* 0x0000001022307819 */ /* 0x000fe200000006ff */
[----:B------:R-:W-:Y:S01]  /*2690*/  FMUL.FTZ R19, R49, UR11 ;  /* 0x0000000b31137c20 */ /* 0x000fe20008410000 */
[----:B------:R-:W-:Y:S01]  /*26a0*/  FADD.FTZ R22, R22, R13 ;  /* 0x0000000d16167221 */ /* 0x000fe20000010000 */
[----:B------:R-:W-:Y:S02]  /*26b0*/  FFMA.FTZ R23, R14, R13, R23 ;  /* 0x0000000d0e177223 */ /* 0x000fe40000010017 */
[----:B------:R-:W-:Y:S01]  /*26c0*/  FFMA.FTZ R18, R10, R19, R8 ;  /* 0x000000130a127223 */ /* 0x000fe20000010008 */
[----:B------:R-:W-:Y:S01]  /*26d0*/  FADD.FTZ R22, R22, R21 ;  /* 0x0000001516167221 */ /* 0x000fe20000010000 */
[----:B------:R-:W-:-:S02]  /*26e0*/  FFMA.FTZ R23, R20, R21, R23 ;  /* 0x0000001514177223 */ /* 0x000fc40000010017 */
        /* <DEDUP_REMOVED lines=10> */
[----:B------:R-:W-:-:S05]  /*2790*/  SHF.L.U32 R25, R33, 0x10, RZ ;  /* 0x0000001021197819 */ /* 0x000fca00000006ff */
[----:B------:R-:W-:Y:S01]  /*27a0*/  FADD.FTZ R48, R25, -UR15 ;  /* 0x8000000f19307e21 */ /* 0x000fe20008010000 */
[----:B------:R-:W-:Y:S01]  /*27b0*/  FADD.FTZ R25, R27, R16 ;  /* 0x000000101b197221 */ /* 0x000fe20000010000 */
[----:B------:R-:W-:Y:S01]  /*27c0*/  FFMA.FTZ R27, R15, R29, R26 ;  /* 0x0000001d0f1b7223 */ /* 0x000fe2000001001a */
[----:B------:R-:W-:Y:S01]  /*27d0*/  PRMT R29, R34, 0x7632, R29 ;  /* 0x00007632221d7816 */ /* 0x000fe2000000001d */
[----:B------:R-:W-:Y:S01]  /*27e0*/  FMUL.FTZ R16, R48, UR11 ;  /* 0x0000000b30107c20 */ /* 0x000fe20008410000 */
[----:B------:R-:W-:Y:S02]  /*27f0*/  FADD.FTZ R25, R25, R12 ;  /* 0x0000000c19197221 */ /* 0x000fe40000010000 */
[----:B------:R-:W-:Y:S01]  /*2800*/  SHF.L.U32 R29, R29, 0x10, RZ ;  /* 0x000000101d1d7819 */ /* 0x000fe200000006ff */
[----:B------:R-:W-:Y:S01]  /*2810*/  FFMA.FTZ R15, R11, R16, R9 ;  /* 0x000000100b0f7223 */ /* 0x000fe20000010009 */
[----:B------:R-:W-:-:S03]  /*2820*/  FADD.FTZ R25, R25, R18 ;  /* 0x0000001219197221 */ /* 0x000fc60000010000 */
[----:B------:R-:W-:-:S06]  /*2830*/  FMUL.FTZ R48, R15, -1.4426950216293334961 ;  /* 0xbfb8aa3b0f307820 */ /* 0x000fcc0000410000 */
[----:B------:R-:W0:Y:S02]  /*2840*/  MUFU.EX2 R48, R48 ;  /* 0x0000003000307308 */ /* 0x000e240000000800 */
[----:B0-----:R-:W-:Y:S01]  /*2850*/  FADD.FTZ R26, R48, 1 ;  /* 0x3f800000301a7421 */ /* 0x001fe20000010000 */
[----:B------:R-:W-:-:S04]  /*2860*/  FMUL.FTZ R48, R11, R13 ;  /* 0x0000000d0b307220 */ /* 0x000fc80000410000 */
[----:B------:R-:W-:Y:S01]  /*2870*/  FADD.FTZ R28, R48, R28 ;  /* 0x0000001c301c7221 */ /* 0x000fe20000010000 */
[----:B------:R-:W0:Y:S02]  /*2880*/  MUFU.RCP R26, R26 ;  /* 0x0000001a001a7308 */ /* 0x000e240000001000 */
[----:B0-----:R-:W-:Y:S01]  /*2890*/  FADD.FTZ R49, -R26, 1 ;  /* 0x3f8000001a317421 */ /* 0x001fe20000010100 */
[----:B------:R-:W-:Y:S01]  /*28a0*/  FMUL.FTZ R29, R29, R26 ;  /* 0x0000001a1d1d7220 */ /* 0x000fe20000410000 */
[----:B------:R-:W-:Y:S01]  /*28b0*/  FFMA.FTZ R26, R14, R48, R27 ;  /* 0x000000300e1a7223 */ /* 0x000fe2000001001b */
[----:B------:R-:W-:Y:S01]  /*28c0*/  SHF.L.U32 R48, R31, 0x10, RZ ;  /* 0x000000101f307819 */ /* 0x000fe200000006ff */
[----:B------:R-:W-:-:S04]  /*28d0*/  FFMA.FTZ R15, R15, R49, 1 ;  /* 0x3f8000000f0f7423 */ /* 0x000fc80000010031 */
[----:B------:R-:W-:Y:S01]  /*28e0*/  FMUL.FTZ R15, R29, R15 ;  /* 0x0000000f1d0f7220 */ /* 0x000fe20000410000 */
[----:B------:R-:W-:-:S03]  /*28f0*/  SHF.L.U32 R29, R32, 0x10, RZ ;  /* 0x00000010201d7819 */ /* 0x000fc600000006ff */
[----:B------:R-:W-:Y:S01]  /*2900*/  FFMA.FTZ R23, R16, R15, R23 ;  /* 0x0000000f10177223 */ /* 0x000fe20000010017 */
[----:B------:R-:W-:Y:S01]  /*2910*/  FADD.FTZ R22, R22, R15 ;  /* 0x0000000f16167221 */ /* 0x000fe20000010000 */
[----:B------:R-:W-:-:S04]  /*2920*/  FADD.FTZ R29, R29, -UR15 ;  /* 0x8000000f1d1d7e21 */ /* 0x000fc80008010000 */
[----:B------:R-:W-:-:S04]  /*2930*/  FMUL.FTZ R13, R29, UR11 ;  /* 0x0000000b1d0d7c20 */ /* 0x000fc80008410000 */
[----:B------:R-:W-:-:S04]  /*2940*/  FFMA.FTZ R14, R10, R13, R8 ;  /* 0x0000000d0a0e7223 */ /* 0x000fc80000010008 */
        /* <DEDUP_REMOVED lines=13> */
[----:B------:R-:W-:Y:S02]  /*2a20*/  FADD.FTZ R25, R25, R14 ;  /* 0x0000000e19197221 */ /* 0x000fe40000010000 */
        /* <DEDUP_REMOVED lines=15> */
[----:B------:R-:W-:-:S05]  /*2b20*/  SHF.L.U32 R29, R3, 0x10, RZ ;  /* 0x00000010031d7819 */ /* 0x000fca00000006ff */
[----:B------:R-:W-:-:S04]  /*2b30*/  FADD.FTZ R29, R29, -UR15 ;  /* 0x8000000f1d1d7e21 */ /* 0x000fc80008010000 */
[----:B------:R-:W-:-:S04]  /*2b40*/  FMUL.FTZ R21, R29, UR11 ;  /* 0x0000000b1d157c20 */ /* 0x000fc80008410000 */
        /* <DEDUP_REMOVED lines=13> */
[C---:B------:R-:W-:Y:S01]  /*2c20*/  FFMA.FTZ R27, R19.reuse, R18, R24 ;  /* 0x00000012131b7223 */ /* 0x040fe20000010018 */
[----:B------:R-:W-:Y:S01]  /*2c30*/  FFMA.FTZ R19, R19, R29, R26 ;  /* 0x0000001d13137223 */ /* 0x000fe2000001001a */
[----:B------:R-:W-:Y:S01]  /*2c40*/  SHF.L.U32 R29, R6, 0x10, RZ ;  /* 0x00000010061d7819 */ /* 0x000fe200000006ff */
[----:B------:R-:W-:-:S04]  /*2c50*/  FMUL.FTZ R18, R48, UR11 ;  /* 0x0000000b30127c20 */ /* 0x000fc80008410000 */
[----:B------:R-:W-:-:S04]  /*2c60*/  FFMA.FTZ R26, R11, R18, R9 ;  /* 0x000000120b1a7223 */ /* 0x000fc80000010009 */
[----:B------:R-:W-:-:S06]  /*2c70*/  FMUL.FTZ R49, R26, -1.4426950216293334961 ;  /* 0xbfb8aa3b1a317820 */ /* 0x000fcc0000410000 */
[----:B------:R-:W0:Y:S02]  /*2c80*/  MUFU.EX2 R49, R49 ;  /* 0x0000003100317308 */ /* 0x000e240000000800 */
[----:B0-----:R-:W-:-:S06]  /*2c90*/  FADD.FTZ R48, R49, 1 ;  /* 0x3f80000031307421 */ /* 0x001fcc0000010000 */
[----:B------:R-:W0:Y:S02]  /*2ca0*/  MUFU.RCP R48, R48 ;  /* 0x0000003000307308 */ /* 0x000e240000001000 */
[----:B0-----:R-:W-:Y:S01]  /*2cb0*/  FMUL.FTZ R24, R29, R48 ;  /* 0x000000301d187220 */ /* 0x001fe20000410000 */
[----:B------:R-:W-:-:S04]  /*2cc0*/  FADD.FTZ R29, -R48, 1 ;  /* 0x3f800000301d7421 */ /* 0x000fc80000010100 */
[----:B------:R-:W-:Y:S01]  /*2cd0*/  FFMA.FTZ R29, R26, R29, 1 ;  /* 0x3f8000001a1d7423 */ /* 0x000fe2000001001d */
[----:B------:R-:W-:-:S03]  /*2ce0*/  FMUL.FTZ R26, R11, R15 ;  /* 0x0000000f0b1a7220 */ /* 0x000fc60000410000 */
[----:B------:R-:W-:Y:S01]  /*2cf0*/  FMUL.FTZ R15, R24, R29 ;  /* 0x0000001d180f7220 */ /* 0x000fe20000410000 */
[----:B------:R-:W-:Y:S01]  /*2d00*/  FFMA.FTZ R16, R16, R26, R19 ;  /* 0x0000001a10107223 */ /* 0x000fe20000010013 */
[----:B------:R-:W-:Y:S01]  /*2d10*/  FADD.FTZ R28, R26, R28 ;  /* 0x0000001c1a1c7221 */ /* 0x000fe20000010000 */
[----:B------:R-:W-:-:S04]  /*2d20*/  FMUL.FTZ R19, R10, R14 ;  /* 0x0000000e0a137220 */ /* 0x000fc80000410000 */
[----:B------:R-:W-:Y:S01]  /*2d30*/  FFMA.FTZ R29, R13, R19, R16 ;  /* 0x000000130d1d7223 */ /* 0x000fe20000010010 */
[----:B------:R-:W-:Y:S01]  /*2d40*/  FADD.FTZ R28, R28, R19 ;  /* 0x000000131c1c7221 */ /* 0x000fe20000010000 */
[----:B------:R-:W-:Y:S01]  /*2d50*/  FMUL.FTZ R19, R11, R17 ;  /* 0x000000110b137220 */ /* 0x000fe20000410000 */
[----:B------:R-:W-:Y:S01]  /*2d60*/  FFMA.FTZ R16, R13, R14, R27 ;  /* 0x0000000e0d107223 */ /* 0x000fe2000001001b */
[-C--:B------:R-:W-:Y:S01]  /*2d70*/  FMUL.FTZ R13, R10, R20.reuse ;  /* 0x000000140a0d7220 */ /* 0x080fe20000410000 */
[----:B------:R-:W-:Y:S01]  /*2d80*/  FADD.FTZ R14, R25, R20 ;  /* 0x00000014190e7221 */ /* 0x000fe20000010000 */
[----:B------:R-:W-:Y:S01]  /*2d90*/  FFMA.FTZ R24, R12, R19, R29 ;  /* 0x000000130c187223 */ /* 0x000fe2000001001d */
[----:B------:R-:W-:Y:S01]  /*2da0*/  FADD.FTZ R28, R19, R28 ;  /* 0x0000001c131c7221 */ /* 0x000fe20000010000 */
[----:B------:R-:W-:Y:S02]  /*2db0*/  FMUL.FTZ R19, R11, R15 ;  /* 0x0000000f0b137220 */ /* 0x000fe40000410000 */
[----:B------:R-:W-:Y:S01]  /*2dc0*/  FFMA.FTZ R27, R21, R13, R24 ;  /* 0x0000000d151b7223 */ /* 0x000fe20000010018 */
[----:B------:R-:W-:Y:S01]  /*2dd0*/  FADD.FTZ R28, R28, R13 ;  /* 0x0000000d1c1c7221 */ /* 0x000fe20000010000 */
[----:B------:R-:W-:Y:S01]  /*2de0*/  FFMA.FTZ R13, R12, R17, R23 ;  /* 0x000000110c0d7223 */ /* 0x000fe20000010017 */
[----:B------:R-:W-:Y:S01]  /*2df0*/  FADD.FTZ R24, R22, R17 ;  /* 0x0000001116187221 */ /* 0x000fe20000010000 */
[C---:B------:R-:W-:Y:S01]  /*2e00*/  FFMA.FTZ R23, R18.reuse, R19, R27 ;  /* 0x0000001312177223 */ /* 0x040fe2000001001b */
[----:B------:R-:W-:Y:S01]  /*2e10*/  FADD.FTZ R22, R19, R28 ;  /* 0x0000001c13167221 */ /* 0x000fe20000010000 */
[----:B------:R-:W-:Y:S01]  /*2e20*/  FFMA.FTZ R13, R18, R15, R13 ;  /* 0x0000000f120d7223 */ /* 0x000fe2000001000d */
[----:B------:R-:W-:Y:S01]  /*2e30*/  FFMA.FTZ R12, R21, R20, R16 ;  /* 0x00000014150c7223 */ /* 0x000fe20000010010 */
[----:B------:R-:W-:-:S07]  /*2e40*/  FADD.FTZ R15, R24, R15 ;  /* 0x0000000f180f7221 */ /* 0x000fce0000010000 */
.L_x_111:
[----:B------:R-:W0:Y:S01]  /*2e50*/  SHFL.DOWN PT, R16, R23, 0x1, 0x1f ;  /* 0x08201f0017107f89 */ /* 0x000e2200000e0000 */
[C---:B------:R-:W-:Y:S01]  /*2e60*/  ISETP.GT.AND P0, PT, R0.reuse, 0x1e, PT ;  /* 0x0000001e0000780c */ /* 0x040fe20003f04270 */
[----:B------:R-:W1:Y:S01]  /*2e70*/  S2UR UR8, SR_CgaCtaId ;  /* 0x00000000000879c3 */ /* 0x000e620000008800 */
[----:B------:R-:W-:Y:S01]  /*2e80*/  UMOV UR7, 0x400 ;  /* 0x0000040000077882 */ /* 0x000fe20000000000 */
[----:B------:R-:W2:Y:S01]  /*2e90*/  SHFL.DOWN PT, R17, R22, 0x1, 0x1f ;  /* 0x08201f0016117f89 */ /* 0x000ea200000e0000 */
[----:B------:R-:W-:Y:S01]  /*2ea0*/  UIADD3 UR6, UPT, UPT, UR7, 0x80, URZ ;  /* 0x0000008007067890 */ /* 0x000fe2000fffe0ff */
[----:B------:R-:W-:Y:S01]  /*2eb0*/  ISETP.GT.AND P2, PT, R0, 0xf, PT ;  /* 0x0000000f0000780c */ /* 0x000fe20003f44270 */
[----:B------:R-:W3:Y:S01]  /*2ec0*/  LDCU UR9, c[0x0][0x374] ;  /* 0x00006e80ff0977ac */ /* 0x000ee20008000800 */
[----:B------:R-:W4:Y:S01]  /*2ed0*/  S2R R24, SR_TID.X ;  /* 0x0000000000187919 */ /* 0x000f220000002100 */
[----:B------:R-:W-:Y:S05]  /*2ee0*/  BSSY.RECONVERGENT B0, `(.L_x_112) ;  /* 0x0000025000007945 */ /* 0x000fea0003800200 */
[----:B0-----:R-:W-:Y:S01]  /*2ef0*/  @!P0 FADD.FTZ R23, R16, R23 ;  /* 0x0000001710178221 */ /* 0x001fe20000010000 */
[----:B-1----:R-:W-:Y:S01]  /*2f00*/  ULEA UR6, UR8, UR6, 0x18 ;  /* 0x0000000608067291 */ /* 0x002fe2000f8ec0ff */
[----:B--2---:R-:W-:-:S03]  /*2f10*/  @!P0 FADD.FTZ R22, R17, R22 ;  /* 0x0000001611168221 */ /* 0x004fc60000010000 */
[----:B------:R-:W0:Y:S01]  /*2f20*/  SHFL.DOWN PT, R16, R23, 0x2, 0x1f ;  /* 0x08401f0017107f89 */ /* 0x000e2200000e0000 */
[----:B------:R-:W-:-:S03]  /*2f30*/  ISETP.GT.AND P0, PT, R0, 0x1d, PT ;  /* 0x0000001d0000780c */ /* 0x000fc60003f04270 */
[----:B------:R-:W1:Y:S01]  /*2f40*/  SHFL.DOWN PT, R17, R22, 0x2, 0x1f ;  /* 0x08401f0016117f89 */ /* 0x000e6200000e0000 */
[C---:B----4-:R-:W-:Y:S01]  /*2f50*/  LEA R48, R24.reuse, UR6, 0x4 ;  /* 0x0000000618307c11 */ /* 0x050fe2000f8e20ff */
[----:B------:R-:W-:Y:S01]  /*2f60*/  IMAD R47, R47, 0x6, R24 ;  /* 0x000000062f2f7824 */ /* 0x000fe200078e0218 */
[C---:B------:R-:W-:Y:S02]  /*2f70*/  ISETP.NE.AND P1, PT, R24.reuse, RZ, PT ;  /* 0x000000ff1800720c */ /* 0x040fe40003f25270 */
[----:B------:R-:W-:Y:S01]  /*2f80*/  ISETP.GT.U32.AND P3, PT, R24, 0x5, PT ;  /* 0x000000051800780c */ /* 0x000fe20003f64070 */
[----:B------:R-:W-:Y:S04]  /*2f90*/  STS.128 [R48], R12 ;  /* 0x0000000c30007388 */ /* 0x000fe80000000c00 */
        /* <DEDUP_REMOVED lines=16> */
[----:B---3--:R-:W-:Y:S05]  /*30a0*/  @P2 BRA `(.L_x_113) ;  /* 0x0000000000202947 */ /* 0x008fea0003800000 */
        /* <DEDUP_REMOVED lines=8> */
.L_x_113:
[----:B------:R-:W-:Y:S05]  /*3130*/  BSYNC.RECONVERGENT B0 ;  /* 0x0000000000007941 */ /* 0x000fea0003800200 */
.L_x_112:
[----:B------:R-:W-:Y:S06]  /*3140*/  BAR.SYNC.DEFER_BLOCKING 0x0 ;  /* 0x0000000000007b1d */ /* 0x000fec0000010000 */
[----:B------:R-:W-:Y:S04]  /*3150*/  BSSY.RECONVERGENT B0, `(.L_x_114) ;  /* 0x000001f000007945 */ /* 0x000fe80003800200 */
[----:B------:R-:W-:Y:S05]  /*3160*/  @P1 BRA `(.L_x_115) ;  /* 0x0000000000741947 */ /* 0x000fea0003800000 */
[----:B------:R-:W-:-:S09]  /*3170*/  ULEA UR6, UR8, UR7, 0x18 ;  /* 0x0000000708067291 */ /* 0x000fd2000f8ec0ff */
[----:B------:R-:W4:Y:S04]  /*3180*/  LDS.64 R24, [UR6+0x18] ;  /* 0x00001806ff187984 */ /* 0x000f280008000a00 */
[----:B-1-3--:R-:W1:Y:S04]  /*3190*/  LDS.128 R16, [UR6+0x20] ;  /* 0x00002006ff107984 */ /* 0x00ae680008000c00 */
[----:B--2---:R-:W2:Y:S01]  /*31a0*/  LDS.128 R20, [UR6+0x30] ;  /* 0x00003006ff147984 */ /* 0x004ea20008000c00 */
[----:B----4-:R-:W-:Y:S01]  /*31b0*/  FADD.FTZ R27, R28, R24 ;  /* 0x000000181c1b7221 */ /* 0x010fe20000010000 */
[----:B0-----:R-:W-:-:S03]  /*31c0*/  FADD.FTZ R28, R29, R25 ;  /* 0x000000191d1c7221 */ /* 0x001fc60000010000 */
[----:B-1----:R-:W-:Y:S01]  /*31d0*/  FADD.FTZ R29, R27, R16 ;  /* 0x000000101b1d7221 */ /* 0x002fe20000010000 */
[----:B------:R-:W-:Y:S01]  /*31e0*/  FADD.FTZ R28, R28, R17 ;  /* 0x000000111c1c7221 */ /* 0x000fe20000010000 */
[----:B------:R-:W0:Y:S02]  /*31f0*/  LDS.128 R24, [UR6+0x40] ;  /* 0x00004006ff187984 */ /* 0x000e240008000c00 */
[----:B------:R-:W-:Y:S01]  /*3200*/  FADD.FTZ R29, R29, R18 ;  /* 0x000000121d1d7221 */ /* 0x000fe20000010000 */
[----:B------:R-:W-:Y:S02]  /*3210*/  FADD.FTZ R28, R28, R19 ;  /* 0x000000131c1c7221 */ /* 0x000fe40000010000 */
[----:B------:R-:W1:Y:S01]  /*3220*/  LDS.128 R16, [UR6+0x50] ;  /* 0x00005006ff107984 */ /* 0x000e620008000c00 */
[----:B--2---:R-:W-:Y:S01]  /*3230*/  FADD.FTZ R29, R29, R20 ;  /* 0x000000141d1d7221 */ /* 0x004fe20000010000 */
[----:B------:R-:W-:-:S03]  /*3240*/  FADD.FTZ R28, R28, R21 ;  /* 0x000000151c1c7221 */ /* 0x000fc60000010000 */
[----:B------:R-:W-:Y:S01]  /*3250*/  FADD.FTZ R29, R29, R22 ;  /* 0x000000161d1d7221 */ /* 0x000fe20000010000 */
[----:B------:R-:W-:Y:S02]  /*3260*/  FADD.FTZ R28, R28, R23 ;  /* 0x000000171c1c7221 */ /* 0x000fe40000010000 */
[----:B------:R-:W2:Y:S01]  /*3270*/  LDS.128 R20, [UR6+0x60] ;  /* 0x00006006ff147984 */ /* 0x000ea20008000c00 */
[----:B0-----:R-:W-:Y:S01]  /*3280*/  FADD.FTZ R29, R29, R24 ;  /* 0x000000181d1d7221 */ /* 0x001fe20000010000 */
[----:B------:R-:W-:-:S03]  /*3290*/  FADD.FTZ R28, R28, R25 ;  /* 0x000000191c1c7221 */ /* 0x000fc60000010000 */
[----:B------:R-:W-:Y:S01]  /*32a0*/  FADD.FTZ R29, R29, R26 ;  /* 0x0000001a1d1d7221 */ /* 0x000fe20000010000 */
[----:B------:R-:W-:-:S03]  /*32b0*/  FADD.FTZ R28, R28, R27 ;  /* 0x0000001b1c1c7221 */ /* 0x000fc60000010000 */
[----:B-1----:R-:W-:Y:S01]  /*32c0*/  FADD.FTZ R29, R29, R16 ;  /* 0x000000101d1d7221 */ /* 0x002fe20000010000 */
[----:B------:R-:W-:-:S03]  /*32d0*/  FADD.FTZ R28, R28, R17 ;  /* 0x000000111c1c7221 */ /* 0x000fc60000010000 */
[----:B------:R-:W-:Y:S01]  /*32e0*/  FADD.FTZ R29, R29, R18 ;  /* 0x000000121d1d7221 */ /* 0x000fe20000010000 */
[----:B------:R-:W-:-:S03]  /*32f0*/  FADD.FTZ R28, R28, R19 ;  /* 0x000000131c1c7221 */ /* 0x000fc60000010000 */
[----:B--2---:R-:W-:Y:S01]  /*3300*/  FADD.FTZ R29, R29, R20 ;  /* 0x000000141d1d7221 */ /* 0x004fe20000010000 */
[----:B------:R-:W-:-:S03]  /*3310*/  FADD.FTZ R16, R28, R21 ;  /* 0x000000151c107221 */ /* 0x000fc60000010000 */
[----:B------:R-:W-:Y:S01]  /*3320*/  FADD.FTZ R28, R29, R22 ;  /* 0x000000161d1c7221 */ /* 0x000fe20000010000 */
[----:B------:R-:W-:-:S07]  /*3330*/  FADD.FTZ R29, R16, R23 ;  /* 0x00000017101d7221 */ /* 0x000fce0000010000 */
.L_x_115:
[----:B------:R-:W-:Y:S05]  /*3340*/  BSYNC.RECONVERGENT B0 ;  /* 0x0000000000007941 */ /* 0x000fea0003800200 */
.L_x_114:
[----:B------:R-:W-:Y:S06]  /*3350*/  BAR.SYNC.DEFER_BLOCKING 0x0 ;  /* 0x0000000000007b1d */ /* 0x000fec0000010000 */
[----:B------:R-:W-:Y:S04]  /*3360*/  BSSY.RECONVERGENT B0, `(.L_x_116) ;  /* 0x000013d000007945 */ /* 0x000fe80003800200 */
[----:B------:R-:W-:Y:S05]  /*3370*/  @P3 BRA `(.L_x_117) ;  /* 0x0000001000ec3947 */ /* 0x000fea0003800000 */
[----:B-1-3--:R-:W1:Y:S04]  /*3380*/  LDS.128 R16, [R48+0x60] ;  /* 0x0000600030107984 */ /* 0x00ae680000000c00 */
[----:B--2---:R-:W2:Y:S04]  /*3390*/  LDS.128 R20, [R48+0xc0] ;  /* 0x0000c00030147984 */ /* 0x004ea80000000c00 */
[----:B------:R-:W3:Y:S01]  /*33a0*/  LDS.128 R24, [R48+0x120] ;  /* 0x0001200030187984 */ /* 0x000ee20000000c00 */
[----:B-1----:R-:W-:Y:S01]  /*33b0*/  FADD.FTZ R49, R12, R16 ;  /* 0x000000100c317221 */ /* 0x002fe20000010000 */
[----:B------:R-:W-:Y:S01]  /*33c0*/  FADD.FTZ R16, R13, R17 ;  /* 0x000000110d107221 */ /* 0x000fe20000010000 */
[----:B------:R-:W-:Y:S01]  /*33d0*/  FADD.FTZ R17, R14, R18 ;  /* 0x000000120e117221 */ /* 0x000fe20000010000 */
[----:B------:R-:W-:Y:S01]  /*33e0*/  FADD.FTZ R18, R15, R19 ;  /* 0x000000130f127221 */ /* 0x000fe20000010000 */
[----:B--2---:R-:W-:Y:S01]  /*33f0*/  FADD.FTZ R49, R49, R20 ;  /* 0x0000001431317221 */ /* 0x004fe20000010000 */
[----:B------:R-:W1:Y:S01]  /*3400*/  LDS.128 R12, [R48+0x180] ;  /* 0x00018000300c7984 */ /* 0x000e620000000c00 */
[----:B------:R-:W-:Y:S01]  /*3410*/  FADD.FTZ R20, R16, R21 ;  /* 0x0000001510147221 */ /* 0x000fe20000010000 */
[----:B------:R-:W-:Y:S01]  /*3420*/  FADD.FTZ R21, R17, R22 ;  /* 0x0000001611157221 */ /* 0x000fe20000010000 */
[----:B------:R-:W-:Y:S01]  /*3430*/  FADD.FTZ R22, R18, R23 ;  /* 0x0000001712167221 */ /* 0x000fe20000010000 */
[----:B---3--:R-:W-:Y:S01]  /*3440*/  FADD.FTZ R49, R49, R24 ;  /* 0x0000001831317221 */ /* 0x008fe20000010000 */
[----:B------:R-:W2:Y:S01]  /*3450*/  LDS.128 R16, [R48+0x1e0] ;  /* 0x0001e00030107984 */ /* 0x000ea20000000c00 */
[----:B------:R-:W-:Y:S01]  /*3460*/  FADD.FTZ R24, R20, R25 ;  /* 0x0000001914187221 */ /* 0x000fe20000010000 */
[----:B------:R-:W-:Y:S01]  /*3470*/  FADD.FTZ R25, R21, R26 ;  /* 0x0000001a15197221 */ /* 0x000fe20000010000 */
[----:B------:R-:W-:-:S02]  /*3480*/  FADD.FTZ R26, R22, R27 ;  /* 0x0000001b161a7221 */ /* 0x000fc40000010000 */
[----:B------:R-:W3:Y:S01]  /*3490*/  LDS.128 R20, [R48+0x240] ;  /* 0x0002400030147984 */ /* 0x000ee20000000c00 */
[----:B-1----:R-:W-:Y:S01]  /*34a0*/  FADD.FTZ R49, R49, R12 ;  /* 0x0000000c31317221 */ /* 0x002fe20000010000 */
[----:B------:R-:W-:Y:S01]  /*34b0*/  FADD.FTZ R24, R24, R13 ;  /* 0x0000000d18187221 */ /* 0x000fe20000010000 */
[----:B------:R-:W-:Y:S01]  /*34c0*/  FADD.FTZ R25, R25, R14 ;  /* 0x0000000e19197221 */ /* 0x000fe20000010000 */
[----:B------:R-:W-:Y:S02]  /*34d0*/  FADD.FTZ R26, R26, R15 ;  /* 0x0000000f1a1a7221 */ /* 0x000fe40000010000 */
[----:B------:R-:W1:Y:S01]  /*34e0*/  LDS.128 R12, [R48+0x2a0] ;  /* 0x0002a000300c7984 */ /* 0x000e620000000c00 */
[----:B--2---:R-:W-:Y:S01]  /*34f0*/  FADD.FTZ R49, R49, R16 ;  /* 0x0000001031317221 */ /* 0x004fe20000010000 */
        /* <DEDUP_REMOVED lines=17> */
[----:B------:R-:W-:-:S02]  /*3610*/  FADD.FTZ R26, R26, R19 ;  /* 0x000000131a1a7221 */ /* 0x000fc40000010000 */
[----:B------:R-:W2:Y:S01]  /*3620*/  LDS.128 R16, [R48+0x420] ;  /* 0x0004200030107984 */ /* 0x000ea20000000c00 */
[----:B---3--:R-:W-:Y:S01]  /*3630*/  FADD.FTZ R49, R49, R20 ;  /* 0x0000001431317221 */ /* 0x008fe20000010000 */
[----:B------:R-:W-:Y:S01]  /*3640*/  FADD.FTZ R24, R24, R21 ;  /* 0x0000001518187221 */ /* 0x000fe20000010000 */
[----:B------:R-:W-:Y:S01]  /*3650*/  FADD.FTZ R25, R25, R22 ;  /* 0x0000001619197221 */ /* 0x000fe20000010000 */
[----:B------:R-:W-:Y:S02]  /*3660*/  FADD.FTZ R26, R26, R23 ;  /* 0x000000171a1a7221 */ /* 0x000fe40000010000 */
[----:B------:R-:W3:Y:S01]  /*3670*/  LDS.128 R20, [R48+0x480] ;  /* 0x0004800030147984 */ /* 0x000ee20000000c00 */
        /* <DEDUP_REMOVED lines=8> */
[----:B------:R-:W-:Y:S02]  /*3700*/  FADD.FTZ R26, R26, R19 ;  /* 0x000000131a1a7221 */ /* 0x000fe40000010000 */
[----:B------:R-:W2:Y:S01]  /*3710*/  LDS.128 R16, [R48+0x540] ;  /* 0x0005400030107984 */ /* 0x000ea20000000c00 */
[----:B---3--:R-:W-:Y:S01]  /*3720*/  FADD.FTZ R49, R49, R20 ;  /* 0x0000001431317221 */ /* 0x008fe20000010000 */
        /* <DEDUP_REMOVED lines=223> */
[----:B------:R-:W-:Y:S01]  /*4520*/  LDS.128 R16, [R48+0x1680] ;  /* 0x0016800030107984 */ /* 0x000fe20000000c00 */
[----:B---3--:R-:W-:Y:S01]  /*4530*/  FADD.FTZ R49, R49, R20 ;  /* 0x0000001431317221 */ /* 0x008fe20000010000 */
[----:B------:R-:W-:Y:S01]  /*4540*/  FADD.FTZ R24, R24, R21 ;  /* 0x0000001518187221 */ /* 0x000fe20000010000 */
[----:B------:R-:W-:Y:S01]  /*4550*/  FADD.FTZ R25, R25, R22 ;  /* 0x0000001619197221 */ /* 0x000fe20000010000 */
[----:B------:R-:W-:Y:S02]  /*4560*/  FADD.FTZ R26, R26, R23 ;  /* 0x000000171a1a7221 */ /* 0x000fe40000010000 */
[----:B------:R-:W2:Y:S01]  /*4570*/  LDS.128 R20, [R48+0x1620] ;  /* 0x0016200030147984 */ /* 0x000ea20000000c00 */
        /* <DEDUP_REMOVED lines=9> */
[----:B------:R-:W-:Y:S01]  /*4610*/  FADD.FTZ R25, R16, R49 ;  /* 0x0000003110197221 */ /* 0x000fe20000010000 */
[----:B------:R-:W-:Y:S01]  /*4620*/  FADD.FTZ R24, R17, R24 ;  /* 0x0000001811187221 */ /* 0x000fe20000010000 */
[----:B------:R-:W-:Y:S01]  /*4630*/  FADD.FTZ R27, R18, R27 ;  /* 0x0000001b121b7221 */ /* 0x000fe20000010000 */
[----:B------:R-:W-:Y:S01]  /*4640*/  FADD.FTZ R26, R19, R26 ;  /* 0x0000001a131a7221 */ /* 0x000fe20000010000 */
[----:B------:R-:W-:Y:S04]  /*4650*/  LDS.128 R20, [R48+0x17a0] ;  /* 0x0017a00030147984 */ /* 0x000fe80000000c00 */
[----:B------:R-:W2:Y:S01]  /*4660*/  LDS.128 R16, [R48+0x1740] ;  /* 0x0017400030107984 */ /* 0x000ea20000000c00 */
[----:B-1----:R-:W-:Y:S01]  /*4670*/  FADD.FTZ R25, R25, R12 ;  /* 0x0000000c19197221 */ /* 0x002fe20000010000 */
[----:B------:R-:W-:Y:S01]  /*4680*/  FADD.FTZ R24, R24, R13 ;  /* 0x0000000d18187221 */ /* 0x000fe20000010000 */
[----:B------:R-:W-:Y:S01]  /*4690*/  FADD.FTZ R27, R27, R14 ;  /* 0x0000000e1b1b7221 */ /* 0x000fe20000010000 */
[----:B------:R-:W-:Y:S01]  /*46a0*/  FADD.FTZ R26, R26, R15 ;  /* 0x0000000f1a1a7221 */ /* 0x000fe20000010000 */
[----:B--2---:R-:W-:Y:S01]  /*46b0*/  FADD.FTZ R25, R25, R16 ;  /* 0x0000001019197221 */ /* 0x004fe20000010000 */
[----:B------:R-:W-:Y:S01]  /*46c0*/  FADD.FTZ R24, R24, R17 ;  /* 0x0000001118187221 */ /* 0x000fe20000010000 */
[----:B------:R-:W-:Y:S01]  /*46d0*/  FADD.FTZ R27, R27, R18 ;  /* 0x000000121b1b7221 */ /* 0x000fe20000010000 */
[----:B------:R-:W-:Y:S01]  /*46e0*/  FADD.FTZ R26, R26, R19 ;  /* 0x000000131a1a7221 */ /* 0x000fe20000010000 */
[----:B------:R-:W-:Y:S01]  /*46f0*/  FADD.FTZ R12, R25, R20 ;  /* 0x00000014190c7221 */ /* 0x000fe20000010000 */
[----:B------:R-:W-:Y:S01]  /*4700*/  FADD.FTZ R13, R24, R21 ;  /* 0x00000015180d7221 */ /* 0x000fe20000010000 */
[----:B------:R-:W-:Y:S01]  /*4710*/  FADD.FTZ R14, R27, R22 ;  /* 0x000000161b0e7221 */ /* 0x000fe20000010000 */
[----:B------:R-:W-:-:S07]  /*4720*/  FADD.FTZ R15, R26, R23 ;  /* 0x000000171a0f7221 */ /* 0x000fce0000010000 */
.L_x_117:
[----:B------:R-:W-:Y:S05]  /*4730*/  BSYNC.RECONVERGENT B0 ;  /* 0x0000000000007941 */ /* 0x000fea0003800200 */
.L_x_116:
[----:B------:R-:W-:Y:S04]  /*4740*/  BSSY.RECONVERGENT B0, `(.L_x_118) ;  /* 0x000001c000007945 */ /* 0x000fe80003800200 */
[----:B------:R-:W-:Y:S05]  /*4750*/  @P3 BRA `(.L_x_119) ;  /* 0x0000000000683947 */ /* 0x000fea0003800000 */
[----:B---3--:R-:W2:Y:S08]  /*4760*/  LDC.64 R16, c[0x0][0x3f8] ;  /* 0x0000fe00ff107b82 */ /* 0x008eb00000000a00 */
[----:B-1----:R-:W1:Y:S01]  /*4770*/  LDC.64 R18, c[0x0][0x3d8] ;  /* 0x0000f600ff127b82 */ /* 0x002e620000000a00 */
[----:B--2---:R-:W-:Y:S01]  /*4780*/  IMAD.WIDE.U32 R20, R16, 0x3, RZ ;  /* 0x0000000310147825 */ /* 0x004fe200078e00ff */
[----:B------:R-:W-:-:S02]  /*4790*/  LEA R25, R17, R17, 0x1 ;  /* 0x0000001111197211 */ /* 0x000fc400078e08ff */
[----:B------:R-:W-:Y:S02]  /*47a0*/  LEA.HI R23, P0, R17, R16, RZ, 0x1 ;  /* 0x0000001011177211 */ /* 0x000fe400078108ff */
[----:B------:R-:W-:Y:S02]  /*47b0*/  IADD3 R21, PT, PT, R21, R25, RZ ;  /* 0x0000001915157210 */ /* 0x000fe40007ffe0ff */
[----:B------:R-:W-:Y:S01]  /*47c0*/  IADD3.X R22, PT, PT, RZ, R17, RZ, P0, !PT ;  /* 0x00000011ff167210 */ /* 0x000fe200007fe4ff */
[----:B-1----:R-:W-:Y:S01]  /*47d0*/  IMAD.WIDE R18, R47, 0x4, R18 ;  /* 0x000000042f127825 */ /* 0x002fe200078e0212 */
[----:B------:R-:W-:Y:S02]  /*47e0*/  LEA.HI R24, P0, R21, R20, RZ, 0x1 ;  /* 0x0000001415187211 */ /* 0x000fe400078108ff */
[----:B------:R-:W-:Y:S02]  /*47f0*/  SHF.L.U32 R47, R23, 0x1, RZ ;  /* 0x00000001172f7819 */ /* 0x000fe400000006ff */
[----:B------:R-:W-:Y:S01]  /*4800*/  SHF.L.U32 R25, R24, 0x1, RZ ;  /* 0x0000000118197819 */ /* 0x000fe200000006ff */
[----:B------:R4:W-:Y:S01]  /*4810*/  REDG.E.ADD.F32.FTZ.RN.STRONG.GPU desc[UR12][R18.64], R12 ;  /* 0x0000000c120079a6 */ /* 0x0009e2000c12f30c */
[----:B------:R-:W-:-:S02]  /*4820*/  LOP3.LUT R47, R47, 0xfffffffc, RZ, 0xc0, !PT ;  /* 0xfffffffc2f2f7812 */ /* 0x000fc400078ec0ff */
[----:B------:R-:W-:Y:S02]  /*4830*/  LEA R20, P2, R16, R18, 0x2 ;  /* 0x0000001210147211 */ /* 0x000fe400078410ff */
[----:B------:R-:W-:Y:S02]  /*4840*/  IADD3.X R27, PT, PT, RZ, R21, RZ, P0, !PT ;  /* 0x00000015ff1b7210 */ /* 0x000fe400007fe4ff */
[----:B------:R-:W-:Y:S02]  /*4850*/  LOP3.LUT R25, R25, 0xfffffffc, RZ, 0xc0, !PT ;  /* 0xfffffffc19197812 */ /* 0x000fe400078ec0ff */
[----:B------:R-:W-:Y:S02]  /*4860*/  SHF.L.U64.HI R23, R23, 0x1, R22 ;  /* 0x0000000117177819 */ /* 0x000fe40000010216 */
[----:B------:R-:W-:Y:S02]  /*4870*/  IADD3 R22, P0, PT, R18, R47, RZ ;  /* 0x0000002f12167210 */ /* 0x000fe40007f1e0ff */
[----:B------:R-:W-:-:S02]  /*4880*/  LEA.HI.X R21, R16, R19, R17, 0x2, P2 ;  /* 0x0000001310157211 */ /* 0x000fc400010f1411 */
[----:B------:R-:W-:Y:S02]  /*4890*/  SHF.L.U64.HI R17, R24, 0x1, R27 ;  /* 0x0000000118117819 */ /* 0x000fe4000001021b */
[----:B------:R-:W-:Y:S02]  /*48a0*/  IADD3 R16, P2, PT, R18, R25, RZ ;  /* 0x0000001912107210 */ /* 0x000fe40007f5e0ff */
[C---:B------:R-:W-:Y:S02]  /*48b0*/  IADD3.X R23, PT, PT, R19.reuse, R23, RZ, P0, !PT ;  /* 0x0000001713177210 */ /* 0x040fe400007fe4ff */
[----:B------:R-:W-:-:S03]  /*48c0*/  IADD3.X R17, PT, PT, R19, R17, RZ, P2, !PT ;  /* 0x0000001113117210 */ /* 0x000fc600017fe4ff */
[----:B------:R4:W-:Y:S04]  /*48d0*/  REDG.E.ADD.F32.FTZ.RN.STRONG.GPU desc[UR12][R22.64], R13 ;  /* 0x0000000d160079a6 */ /* 0x0009e8000c12f30c */
[----:B------:R4:W-:Y:S04]  /*48e0*/  REDG.E.ADD.F32.FTZ.RN.STRONG.GPU desc[UR12][R20.64], R14 ;  /* 0x0000000e140079a6 */ /* 0x0009e8000c12f30c */
[----:B------:R4:W-:Y:S02]  /*48f0*/  REDG.E.ADD.F32.FTZ.RN.STRONG.GPU desc[UR12][R16.64], R15 ;  /* 0x0000000f100079a6 */ /* 0x0009e4000c12f30c */
.L_x_119:
[----:B------:R-:W-:Y:S05]  /*4900*/  BSYNC.RECONVERGENT B0 ;  /* 0x0000000000007941 */ /* 0x000fea0003800200 */
.L_x_118:
[----:B------:R-:W5:Y:S02]  /*4910*/  LDCU UR6, c[0x0][0x370] ;  /* 0x00006e00ff0677ac */ /* 0x000f640008000800 */
[----:B-----5:R-:W-:-:S09]  /*4920*/  UISETP.GE.U32.AND UP0, UPT, UR6, 0x2, UPT ;  /* 0x000000020600788c */ /* 0x020fd2000bf06070 */
[----:B------:R-:W-:Y:S05]  /*4930*/  BRA.U !UP0, `(.L_x_120) ;  /* 0x0000000d08247547 */ /* 0x000fea000b800000 */
[----:B------:R-:W5:Y:S01]  /*4940*/  LDCU UR7, c[0x0][0x370] ;  /* 0x00006e00ff0777ac */ /* 0x000f620008000800 */
[----:B----4-:R-:W4:Y:S01]  /*4950*/  LDC.64 R12, c[0x0][0x3d0] ;  /* 0x0000f400ff0c7b82 */ /* 0x010f220000000a00 */
[----:B------:R-:W-:-:S04]  /*4960*/  ULOP3.LUT UR6, UR4, 0x1, URZ, 0xc0, !UPT ;  /* 0x0000000104067892 */ /* 0x000fc8000f8ec0ff */
[----:B------:R-:W-:-:S03]  /*4970*/  UIMAD UR10, UR6, UR9, URZ ;  /* 0x00000009060a72a4 */ /* 0x000fc6000f8e02ff */
[----:B------:R-:W0:Y:S01]  /*4980*/  S2UR UR18, SR_CTAID.Y ;  /* 0x00000000001279c3 */ /* 0x000e220000002600 */
[----:B-----5:R-:W-:-:S06]  /*4990*/  UIMAD UR6, UR10, UR7, URZ ;  /* 0x000000070a0672a4 */ /* 0x020fcc000f8e02ff */
[----:B------:R-:W-:-:S04]  /*49a0*/  MOV R15, UR6 ;  /* 0x00000006000f7c02 */ /* 0x000fc80008000f00 */
[----:B------:R-:W-:-:S05]  /*49b0*/  SHF.L.U32 R15, R15, 0x1, RZ ;  /* 0x000000010f0f7819 */ /* 0x000fca00000006ff */
[----:B----4-:R-:W-:-:S03]  /*49c0*/  IMAD.WIDE R12, R15, 0x4, R12 ;  /* 0x000000040f0c7825 */ /* 0x010fc600078e020c */
[----:B------:R-:W-:Y:S02]  /*49d0*/  R2UR UR16, R12 ;  /* 0x000000000c1072ca */ /* 0x000fe400000e0000 */
[----:B------:R-:W-:Y:S01]  /*49e0*/  R2UR UR17, R13 ;  /* 0x000000000d1172ca */ /* 0x000fe200000e0000 */
[----:B0-----:R-:W-:-:S14]  /*49f0*/  @P1 BRA `(.L_x_121) ;  /* 0x0000000000681947 */ /* 0x001fdc0003800000 */
[----:B---3--:R-:W0:Y:S01]  /*4a00*/  LDC R16, c[0x0][0x370] ;  /* 0x0000dc00ff107b82 */ /* 0x008e220000000800 */
[----:B------:R-:W-:Y:S01]  /*4a10*/  ULOP3.LUT UP0, UR8, UR4, 0x2, URZ, 0xc0, !UPT ;  /* 0x0000000204087892 */ /* 0x000fe2000f80c0ff */
[----:B------:R-:W-:Y:S01]  /*4a20*/  MOV R13, UR10 ;  /* 0x0000000a000d7c02 */ /* 0x000fe20008000f00 */
[----:B------:R-:W-:Y:S02]  /*4a30*/  UIMAD UR6, UR14, UR9, UR18 ;  /* 0x000000090e0672a4 */ /* 0x000fe4000f8e0212 */
[----:B------:R-:W-:Y:S01]  /*4a40*/  UIADD3 UR8, UPT, UPT, -UR8, 0x1, URZ ;  /* 0x0000000108087890 */ /* 0x000fe2000fffe1ff */
[----:B------:R-:W-:Y:S01]  /*4a50*/  IADD3 R13, PT, PT, R13, UR18, RZ ;  /* 0x000000120d0d7c10 */ /* 0x000fe2000fffe0ff */
[----:B------:R-:W-:Y:S01]  /*4a60*/  UIMAD.WIDE.U32 UR6, UR6, 0x8, UR16 ;  /* 0x00000008060678a5 */ /* 0x000fe2000f8e0010 */
[----:B------:R-:W3:Y:S01]  /*4a70*/  LDC.64 R14, c[0x0][0x3c8] ;  /* 0x0000f200ff0e7b82 */ /* 0x000ee20000000a00 */
[----:B------:R-:W-:Y:S02]  /*4a80*/  PLOP3.LUT P0, PT, PT, PT, UP0, 0x80, 0x8 ;  /* 0x000000000008781c */ /* 0x000fe40003f0f008 */
[----:B-1----:R-:W-:-:S02]  /*4a90*/  MOV R19, UR8 ;  /* 0x0000000800137c02 */ /* 0x002fc40008000f00 */
[----:B------:R-:W-:Y:S02]  /*4aa0*/  MOV R12, UR6 ;  /* 0x00000006000c7c02 */ /* 0x000fe40008000f00 */
[----:B0-----:R-:W-:-:S04]  /*4ab0*/  SEL R17, R16, RZ, !P0 ;  /* 0x000000ff10117207 */ /* 0x001fc80004000000 */
[----:B------:R-:W-:Y:S01]  /*4ac0*/  ISETP.NE.AND P0, PT, R17, -0x1, PT ;  /* 0xffffffff1100780c */ /* 0x000fe20003f05270 */
[----:B---3--:R-:W-:Y:S01]  /*4ad0*/  IMAD.WIDE.U32 R14, R13, 0x4, R14 ;  /* 0x000000040d0e7825 */ /* 0x008fe200078e000e */
[----:B------:R-:W-:-:S05]  /*4ae0*/  MOV R13, UR7 ;  /* 0x00000007000d7c02 */ /* 0x000fca0008000f00 */
[----:B------:R0:W-:Y:S01]  /*4af0*/  STG.E.64 desc[UR12][R12.64], R28 ;  /* 0x0000001c0c007986 */ /* 0x0001e2000c101b0c */
[----:B------:R-:W-:Y:S06]  /*4b00*/  MEMBAR.ALL.GPU ;  /* 0x0000000000007992 */ /* 0x000fec000000a000 */
[----:B------:R-:W-:-:S00]  /*4b10*/  ERRBAR ;  /* 0x00000000000079ab */ /* 0x000fc00000000000 */
[----:B------:R-:W-:Y:S06]  /*4b20*/  CGAERRBAR ;  /* 0x00000000000075ab */ /* 0x000fec0000000000 */
[----:B------:R0:W-:Y:S01]  /*4b30*/  REDG.E.ADD.S32.STRONG.GPU desc[UR12][R14.64], R19 ;  /* 0x000000130e00798e */ /* 0x0001e2000c12e30c */
[----:B------:R-:W-:Y:S05]  /*4b40*/  @!P0 BRA `(.L_x_121) ;  /* 0x0000000000148947 */ /* 0x000fea0003800000 */
.L_x_122:
[----:B0-----:R-:W3:Y:S04]  /*4b50*/  LDG.E.STRONG.GPU R12, desc[UR12][R14.64] ;  /* 0x0000000c0e0c7981 */ /* 0x001ee8000c1ef900 */
[----:B---3--:R-:W-:Y:S01]  /*4b60*/  CCTL.IVALL ;  /* 0x00000000ff00798f */ /* 0x008fe20002000000 */
[----:B------:R-:W-:Y:S05]  /*4b70*/  YIELD ;  /* 0x0000000000007946 */ /* 0x000fea0003800000 */
[----:B------:R-:W-:-:S13]  /*4b80*/  ISETP.NE.AND P0, PT, R12, R17, PT ;  /* 0x000000110c00720c */ /* 0x000fda0003f05270 */
[----:B------:R-:W-:Y:S05]  /*4b90*/  @P0 BRA `(.L_x_122) ;  /* 0xfffffffc00ec0947 */ /* 0x000fea000383ffff */
.L_x_121:
[----:B0-----:R-:W0:Y:S01]  /*4ba0*/  LDC R12, c[0x0][0x370] ;  /* 0x0000dc00ff0c7b82 */ /* 0x001e220000000800 */
[----:B------:R-:W-:Y:S05]  /*4bb0*/  WARPSYNC.ALL ;  /* 0x0000000000007948 */ /* 0x000fea0003800000 */
[----:B0-----:R-:W-:Y:S02]  /*4bc0*/  ISETP.GE.U32.AND P0, PT, R12, 0x8, PT ;  /* 0x000000080c00780c */ /* 0x001fe40003f06070 */
[----:B------:R-:W-:Y:S01]  /*4bd0*/  BAR.SYNC.DEFER_BLOCKING 0x0 ;  /* 0x0000000000007b1d */ /* 0x000fe20000010000 */
[----:B--2---:R-:W-:-:S10]  /*4be0*/  HFMA2 R20, -RZ, RZ, 0, 0 ;  /* 0x00000000ff147431 */ /* 0x004fd400000001ff */
[----:B------:R-:W-:Y:S05]  /*4bf0*/  @!P0 BRA `(.L_x_123) ;  /* 0x0000000400348947 */ /* 0x000fea0003800000 */
[----:B------:R-:W-:-:S07]  /*4c00*/  MOV R24, RZ ;  /* 0x000000ff00187202 */ /* 0x000fce0000000f00 */
.L_x_124:
        /* <DEDUP_REMOVED lines=11> */
[----:B------:R-:W2:Y:S04]  /*4cc0*/  @!P0 LDG.E.64 R12, desc[UR12][R12.64] ;  /* 0x0000000c0c0c8981 */ /* 0x000ea8000c1e1b00 */
[----:B------:R-:W4:Y:S01]  /*4cd0*/  @!P6 LDG.E.64 R14, desc[UR12][R14.64] ;  /* 0x0000000c0e0ee981 */ /* 0x000f22000c1e1b00 */
[C---:B---3--:R-:W-:Y:S02]  /*4ce0*/  IADD3 R16, PT, PT, R24.reuse, 0x4, RZ ;  /* 0x0000000418107810 */ /* 0x048fe40007ffe0ff */
[----:B------:R-:W-:Y:S02]  /*4cf0*/  IADD3 R21, PT, PT, R24, 0x2, RZ ;  /* 0x0000000218157810 */ /* 0x000fe40007ffe0ff */
[----:B------:R-:W-:-:S02]  /*4d00*/  ISETP.EQ.OR P3, PT, R16, UR14, P1 ;  /* 0x0000000e10007c0c */ /* 0x000fc40008f62670 */
[C---:B------:R-:W-:Y:S02]  /*4d10*/  IADD3 R17, PT, PT, R24.reuse, 0x3, RZ ;  /* 0x0000000318117810 */ /* 0x040fe40007ffe0ff */
[----:B------:R-:W-:Y:S02]  /*4d20*/  ISETP.EQ.OR P5, PT, R21, UR14, P1 ;  /* 0x0000000e15007c0c */ /* 0x000fe40008fa2670 */
[----:B------:R-:W-:Y:S02]  /*4d30*/  IADD3 R18, PT, PT, R24, 0x5, RZ ;  /* 0x0000000518127810 */ /* 0x000fe40007ffe0ff */
[----:B------:R-:W-:Y:S02]  /*4d40*/  ISETP.EQ.OR P4, PT, R17, UR14, P1 ;  /* 0x0000000e11007c0c */ /* 0x000fe40008f82670 */
[----:B-1----:R-:W-:Y:S02]  /*4d50*/  MOV R19, UR9 ;  /* 0x0000000900137c02 */ /* 0x002fe40008000f00 */
[----:B------:R-:W-:-:S02]  /*4d60*/  ISETP.EQ.OR P2, PT, R18, UR14, P1 ;  /* 0x0000000e12007c0c */ /* 0x000fc40008f42670 */
[----:B------:R-:W-:Y:S01]  /*4d70*/  MOV R20, UR9 ;  /* 0x0000000900147c02 */ /* 0x000fe20008000f00 */
[----:B------:R-:W-:Y:S01]  /*4d80*/  @!P3 IMAD R16, R16, R19, UR18 ;  /* 0x000000121010be24 */ /* 0x000fe2000f8e0213 */
[C---:B------:R-:W-:Y:S02]  /*4d90*/  IADD3 R19, PT, PT, R24.reuse, 0x6, RZ ;  /* 0x0000000618137810 */ /* 0x040fe40007ffe0ff */
[----:B------:R-:W-:Y:S01]  /*4da0*/  MOV R22, UR9 ;  /* 0x0000000900167c02 */ /* 0x000fe20008000f00 */
[----:B------:R-:W-:Y:S01]  /*4db0*/  @!P5 IMAD R21, R21, R20, UR18 ;  /* 0x000000121515de24 */ /* 0x000fe2000f8e0214 */
[----:B------:R-:W-:Y:S01]  /*4dc0*/  MOV R23, UR9 ;  /* 0x0000000900177c02 */ /* 0x000fe20008000f00 */
[----:B------:R-:W-:Y:S01]  /*4dd0*/  HFMA2 R25, -RZ, RZ, 0, 4.76837158203125e-07 ;  /* 0x00000008ff197431 */ /* 0x000fe200000001ff */
[----:B------:R-:W-:Y:S01]  /*4de0*/  IADD3 R20, PT, PT, R24, 0x7, RZ ;  /* 0x0000000718147810 */ /* 0x000fe20007ffe0ff */
[----:B------:R-:W-:Y:S02]  /*4df0*/  @!P4 IMAD R17, R17, R22, UR18 ;  /* 0x000000121111ce24 */ /* 0x000fe4000f8e0216 */
[----:B------:R-:W-:Y:S01]  /*4e00*/  @!P2 IMAD R18, R18, R23, UR18 ;  /* 0x000000121212ae24 */ /* 0x000fe2000f8e0217 */
[----:B------:R-:W-:-:S02]  /*4e10*/  MOV R23, 0x8 ;  /* 0x0000000800177802 */ /* 0x000fc40000000f00 */
[----:B------:R-:W-:Y:S01]  /*4e20*/  MOV R27, 0x8 ;  /* 0x00000008001b7802 */ /* 0x000fe20000000f00 */
[----:B------:R-:W-:Y:S02]  /*4e30*/  HFMA2 R26, -RZ, RZ, 0, 4.76837158203125e-07 ;  /* 0x00000008ff1a7431 */ /* 0x000fe400000001ff */
[----:B--2---:R-:W-:Y:S01]  /*4e40*/  @!P0 FADD.FTZ R28, R28, R12 ;  /* 0x0000000c1c1c8221 */ /* 0x004fe20000010000 */
[----:B------:R-:W-:Y:S01]  /*4e50*/  MOV R12, 0x8 ;  /* 0x00000008000c7802 */ /* 0x000fe20000000f00 */
[----:B------:R-:W-:Y:S01]  /*4e60*/  @!P0 FADD.FTZ R29, R29, R13 ;  /* 0x0000000d1d1d8221 */ /* 0x000fe20000010000 */
[----:B------:R-:W-:Y:S01]  /*4e70*/  ISETP.EQ.OR P0, PT, R19, UR14, P1 ;  /* 0x0000000e13007c0c */ /* 0x000fe20008f02670 */
[----:B----4-:R-:W-:Y:S01]  /*4e80*/  @!P6 FADD.FTZ R28, R28, R14 ;  /* 0x0000000e1c1ce221 */ /* 0x010fe20000010000 */
[----:B------:R-:W-:Y:S02]  /*4e90*/  HFMA2 R14, -RZ, RZ, 0, 4.76837158203125e-07 ;  /* 0x00000008ff0e7431 */ /* 0x000fe400000001ff */
[----:B------:R-:W-:-:S04]  /*4ea0*/  @!P5 IMAD.WIDE.U32 R12, R21, R12, UR16 ;  /* 0x00000010150cde25 */ /* 0x000fc8000f8e000c */
[----:B------:R-:W-:Y:S01]  /*4eb0*/  @!P6 FADD.FTZ R29, R29, R15 ;  /* 0x0000000f1d1de221 */ /* 0x000fe20000010000 */
[----:B------:R-:W-:Y:S01]  /*4ec0*/  ISETP.EQ.OR P6, PT, R20, UR14, P1 ;  /* 0x0000000e14007c0c */ /* 0x000fe20008fc2670 */
[----:B------:R-:W-:Y:S01]  /*4ed0*/  @!P4 IMAD.WIDE.U32 R14, R17, R14, UR16 ;  /* 0x00000010110ece25 */ /* 0x000fe2000f8e000e */
[----:B------:R-:W2:Y:S01]  /*4ee0*/  @!P5 LDG.E.64 R12, desc[UR12][R12.64] ;  /* 0x0000000c0c0cd981 */ /* 0x000ea2000c1e1b00 */
[----:B------:R-:W-:Y:S02]  /*4ef0*/  MOV R21, UR9 ;  /* 0x0000000900157c02 */ /* 0x000fe40008000f00 */
[----:B------:R-:W-:Y:S02]  /*4f00*/  @!P3 IMAD.WIDE.U32 R16, R16, R23, UR16 ;  /* 0x000000101010be25 */ /* 0x000fe4000f8e0017 */
[----:B------:R-:W3:Y:S02]  /*4f10*/  @!P4 LDG.E.64 R14, desc[UR12][R14.64] ;  /* 0x0000000c0e0ec981 */ /* 0x000ee4000c1e1b00 */
[----:B------:R-:W-:-:S02]  /*4f20*/  @!P0 IMAD R22, R19, R22, UR18 ;  /* 0x0000001213168e24 */ /* 0x000fc4000f8e0216 */
[----:B------:R-:W-:Y:S01]  /*4f30*/  @!P2 IMAD.WIDE.U32 R18, R18, R25, UR16 ;  /* 0x000000101212ae25 */ /* 0x000fe2000f8e0019 */
[----:B------:R-:W4:Y:S03]  /*4f40*/  @!P3 LDG.E.64 R16, desc[UR12][R16.64] ;  /* 0x0000000c1010b981 */ /* 0x000f26000c1e1b00 */
[----:B------:R-:W-:Y:S02]  /*4f50*/  @!P6 IMAD R23, R20, R21, UR18 ;  /* 0x000000121417ee24 */ /* 0x000fe4000f8e0215 */
[----:B------:R-:W5:Y:S01]  /*4f60*/  @!P2 LDG.E.64 R18, desc[UR12][R18.64] ;  /* 0x0000000c1212a981 */ /* 0x000f62000c1e1b00 */
[----:B------:R-:W-:-:S04]  /*4f70*/  @!P0 IMAD.WIDE.U32 R20, R22, R27, UR16 ;  /* 0x0000001016148e25 */ /* 0x000fc8000f8e001b */
[----:B------:R-:W-:Y:S02]  /*4f80*/  @!P6 IMAD.WIDE.U32 R22, R23, R26, UR16 ;  /* 0x000000101716ee25 */ /* 0x000fe4000f8e001a */
[----:B------:R-:W5:Y:S04]  /*4f90*/  @!P0 LDG.E.64 R20, desc[UR12][R20.64] ;  /* 0x0000000c14148981 */ /* 0x000f68000c1e1b00 */
[----:B------:R-:W5:Y:S01]  /*4fa0*/  @!P6 LDG.E.64 R22, desc[UR12][R22.64] ;  /* 0x0000000c1616e981 */ /* 0x000f62000c1e1b00 */
[----:B------:R-:W0:Y:S01]  /*4fb0*/  LDC R25, c[0x0][0x370] ;  /* 0x0000dc00ff197b82 */ /* 0x000e220000000800 */
[----:B------:R-:W-:Y:S01]  /*4fc0*/  IADD3 R24, PT, PT, R24, 0x8, RZ ;  /* 0x0000000818187810 */ /* 0x000fe20007ffe0ff */
[----:B--2---:R-:W-:Y:S01]  /*4fd0*/  @!P5 FADD.FTZ R28, R28, R12 ;  /* 0x0000000c1c1cd221 */ /* 0x004fe20000010000 */
[----:B------:R-:W-:-:S03]  /*4fe0*/  @!P5 FADD.FTZ R29, R29, R13 ;  /* 0x0000000d1d1dd221 */ /* 0x000fc60000010000 */
[----:B---3--:R-:W-:Y:S01]  /*4ff0*/  @!P4 FADD.FTZ R28, R28, R14 ;  /* 0x0000000e1c1cc221 */ /* 0x008fe20000010000 */
[----:B------:R-:W-:Y:S01]  /*5000*/  @!P4 FADD.FTZ R29, R29, R15 ;  /* 0x0000000f1d1dc221 */ /* 0x000fe20000010000 */
[----:B0-----:R-:W-:Y:S02]  /*5010*/  LOP3.LUT R13, R25, 0x7ffffff8, RZ, 0xc0, !PT ;  /* 0x7ffffff8190d7812 */ /* 0x001fe400078ec0ff */
[----:B----4-:R-:W-:Y:S01]  /*5020*/  @!P3 FADD.FTZ R28, R28, R16 ;  /* 0x000000101c1cb221 */ /* 0x010fe20000010000 */
[----:B------:R-:W-:-:S03]  /*5030*/  @!P3 FADD.FTZ R29, R29, R17 ;  /* 0x000000111d1db221 */ /* 0x000fc60000010000 */
[----:B-----5:R-:W-:Y:S01]  /*5040*/  @!P2 FADD.FTZ R28, R28, R18 ;  /* 0x000000121c1ca221 */ /* 0x020fe20000010000 */
[----:B------:R-:W-:Y:S01]  /*5050*/  @!P2 FADD.FTZ R29, R29, R19 ;  /* 0x000000131d1da221 */ /* 0x000fe20000010000 */
[----:B------:R-:W-:Y:S02]  /*5060*/  ISETP.NE.AND P2, PT, R24, R13, PT ;  /* 0x0000000d1800720c */ /* 0x000fe40003f45270 */
[----:B------:R-:W-:Y:S01]  /*5070*/  @!P0 FADD.FTZ R28, R28, R20 ;  /* 0x000000141c1c8221 */ /* 0x000fe20000010000 */
[----:B------:R-:W-:-:S03]  /*5080*/  @!P0 FADD.FTZ R29, R29, R21 ;  /* 0x000000151d1d8221 */ /* 0x000fc60000010000 */
[----:B------:R-:W-:Y:S01]  /*5090*/  @!P6 FADD.FTZ R28, R28, R22 ;  /* 0x000000161c1ce221 */ /* 0x000fe20000010000 */
[----:B------:R-:W-:-:S06]  /*50a0*/  @!P6 FADD.FTZ R29, R29, R23 ;  /* 0x000000171d1de221 */ /* 0x000fcc0000010000 */
[----:B------:R-:W-:Y:S05]  /*50b0*/  @P2 BRA `(.L_x_124) ;  /* 0xfffffff800d42947 */ /* 0x000fea000383ffff */
[----:B------:R-:W-:-:S07]  /*50c0*/  MOV R20, R13 ;  /* 0x0000000d00147202 */ /* 0x000fce0000000f00 */
.L_x_123:
[----:B------:R-:W0:Y:S02]  /*50d0*/  LDCU UR6, c[0x0][0x370] ;  /* 0x00006e00ff0677ac */ /* 0x000e240008000800 */
[----:B0-----:R-:W-:-:S09]  /*50e0*/  ULOP3.LUT UP0, URZ, UR6, 0x7, URZ, 0xc0, !UPT ;  /* 0x0000000706ff7892 */ /* 0x001fd2000f80c0ff */
[----:B------:R-:W-:Y:S05]  /*50f0*/  BRA.U !UP0, `(.L_x_120) ;  /* 0x0000000508347547 */ /* 0x000fea000b800000 */
[----:B------:R-:W0:Y:S01]  /*5100*/  LDCU UR6, c[0x0][0x370] ;  /* 0x00006e00ff0677ac */ /* 0x000e220008000800 */
[----:B------:R-:W2:Y:S01]  /*5110*/  LDCU UR7, c[0x0][0x370] ;  /* 0x00006e00ff0777ac */ /* 0x000ea20008000800 */
[----:B0-----:R-:W-:-:S04]  /*5120*/  ULOP3.LUT UR6, UR6, 0x7, URZ, 0xc0, !UPT ;  /* 0x0000000706067892 */ /* 0x001fc8000f8ec0ff */
[----:B------:R-:W-:Y:S02]  /*5130*/  UIADD3 UR6, UPT, UPT, UR6, -0x1, URZ ;  /* 0xffffffff06067890 */ /* 0x000fe4000fffe0ff */
[----:B--2---:R-:W-:Y:S02]  /*5140*/  ULOP3.LUT UP1, UR7, UR7, 0x3, URZ, 0xc0, !UPT ;  /* 0x0000000307077892 */ /* 0x004fe4000f82c0ff */
[----:B------:R-:W-:-:S09]  /*5150*/  UISETP.GE.U32.AND UP0, UPT, UR6, 0x3, UPT ;  /* 0x000000030600788c */ /* 0x000fd2000bf06070 */
[----:B------:R-:W-:Y:S05]  /*5160*/  BRA.U !UP0, `(.L_x_125) ;  /* 0x00000001088c7547 */ /* 0x000fea000b800000 */
[C---:B------:R-:W-:Y:S02]  /*5170*/  IADD3 R14, PT, PT, R20.reuse, 0x1, RZ ;  /* 0x00000001140e7810 */ /* 0x040fe40007ffe0ff */
[----:B------:R-:W-:Y:S02]  /*5180*/  ISETP.EQ.OR P0, PT, R20, UR14, P1 ;  /* 0x0000000e14007c0c */ /* 0x000fe40008f02670 */
[----:B------:R-:W-:Y:S02]  /*5190*/  ISETP.EQ.OR P2, PT, R14, UR14, P1 ;  /* 0x0000000e0e007c0c */ /* 0x000fe40008f42670 */
[C---:B------:R-:W-:Y:S02]  /*51a0*/  IADD3 R17, PT, PT, R20.reuse, 0x2, RZ ;  /* 0x0000000214117810 */ /* 0x040fe40007ffe0ff */
[----:B---3--:R-:W-:Y:S02]  /*51b0*/  IADD3 R16, PT, PT, R20, 0x3, RZ ;  /* 0x0000000314107810 */ /* 0x008fe40007ffe0ff */
[----:B------:R-:W-:-:S02]  /*51c0*/  ISETP.EQ.OR P3, PT, R17, UR14, P1 ;  /* 0x0000000e11007c0c */ /* 0x000fc40008f62670 */
[----:B------:R-:W-:Y:S02]  /*51d0*/  MOV R13, UR9 ;  /* 0x00000009000d7c02 */ /* 0x000fe40008000f00 */
[----:B-1----:R-:W-:Y:S02]  /*51e0*/  MOV R19, UR9 ;  /* 0x0000000900137c02 */ /* 0x002fe40008000f00 */
[----:B------:R-:W-:Y:S01]  /*51f0*/  ISETP.EQ.OR P4, PT, R16, UR14, P1 ;  /* 0x0000000e10007c0c */ /* 0x000fe20008f82670 */
[----:B------:R-:W-:Y:S01]  /*5200*/  @!P0 IMAD R12, R20, R13, UR18 ;  /* 0x00000012140c8e24 */ /* 0x000fe2000f8e020d */
[----:B------:R-:W-:Y:S01]  /*5210*/  MOV R15, 0x8 ;  /* 0x00000008000f7802 */ /* 0x000fe20000000f00 */
[----:B------:R-:W-:Y:S01]  /*5220*/  @!P2 IMAD R14, R14, R19, UR18 ;  /* 0x000000120e0eae24 */ /* 0x000fe2000f8e0213 */
[----:B------:R-:W-:Y:S01]  /*5230*/  MOV R18, UR9 ;  /* 0x0000000900127c02 */ /* 0x000fe20008000f00 */
[----:B------:R-:W-:Y:S01]  /*5240*/  HFMA2 R19, -RZ, RZ, 0, 4.76837158203125e-07 ;  /* 0x00000008ff137431 */ /* 0x000fe200000001ff */
[----:B------:R-:W-:Y:S01]  /*5250*/  MOV R21, UR9 ;  /* 0x0000000900157c02 */ /* 0x000fe20008000f00 */
[----:B------:R-:W-:Y:S01]  /*5260*/  @!P0 IMAD.WIDE.U32 R12, R12, R15, UR16 ;  /* 0x000000100c0c8e25 */ /* 0x000fe2000f8e000f */
[----:B------:R-:W-:-:S03]  /*5270*/  MOV R22, 0x8 ;  /* 0x0000000800167802 */ /* 0x000fc60000000f00 */
[----:B------:R-:W-:Y:S02]  /*5280*/  @!P3 IMAD R17, R17, R18, UR18 ;  /* 0x000000121111be24 */ /* 0x000fe4000f8e0212 */
[----:B------:R-:W-:Y:S01]  /*5290*/  @!P2 IMAD.WIDE.U32 R14, R14, R19, UR16 ;  /* 0x000000100e0eae25 */ /* 0x000fe2000f8e0013 */
[----:B------:R-:W2:Y:S03]  /*52a0*/  @!P0 LDG.E.64 R12, desc[UR12][R12.64] ;  /* 0x0000000c0c0c8981 */ /* 0x000ea6000c1e1b00 */
[----:B------:R-:W-:Y:S02]  /*52b0*/  @!P4 IMAD R18, R16, R21, UR18 ;  /* 0x000000121012ce24 */ /* 0x000fe4000f8e0215 */
[----:B------:R-:W-:Y:S01]  /*52c0*/  @!P3 IMAD.WIDE.U32 R16, R17, R22, UR16 ;  /* 0x000000101110be25 */ /* 0x000fe2000f8e0016 */
[----:B------:R-:W3:Y:S03]  /*52d0*/  @!P2 LDG.E.64 R14, desc[UR12][R14.64] ;  /* 0x0000000c0e0ea981 */ /* 0x000ee6000c1e1b00 */
[----:B------:R-:W-:-:S02]  /*52e0*/  @!P4 IMAD.WIDE.U32 R18, R18, R19, UR16 ;  /* 0x000000101212ce25 */ /* 0x000fc4000f8e0013 */
        /* <DEDUP_REMOVED lines=11> */
.L_x_125:
[----:B------:R-:W-:Y:S05]  /*53a0*/  BRA.U !UP1, `(.L_x_120) ;  /* 0x0000000109887547 */ /* 0x000fea000b800000 */
[----:B---3--:R-:W0:Y:S01]  /*53b0*/  LDC R16, c[0x0][0x370] ;  /* 0x0000dc00ff107b82 */ /* 0x008e220000000800 */
[----:B------:R-:W-:Y:S01]  /*53c0*/  UISETP.NE.AND UP0, UPT, UR7, 0x1, UPT ;  /* 0x000000010700788c */ /* 0x000fe2000bf05270 */
[----:B0-----:R-:W-:-:S08]  /*53d0*/  LOP3.LUT R16, R16, 0x1, RZ, 0xc0, !PT ;  /* 0x0000000110107812 */ /* 0x001fd000078ec0ff */
[----:B------:R-:W-:Y:S05]  /*53e0*/  BRA.U !UP0, `(.L_x_126) ;  /* 0x0000000108487547 */ /* 0x000fea000b800000 */
[C---:B------:R-:W-:Y:S01]  /*53f0*/  IADD3 R14, PT, PT, R20.reuse, 0x1, RZ ;  /* 0x00000001140e7810 */ /* 0x040fe20007ffe0ff */
[----:B------:R-:W-:Y:S01]  /*5400*/  HFMA2 R15, -RZ, RZ, 0, 4.76837158203125e-07 ;  /* 0x00000008ff0f7431 */ /* 0x000fe200000001ff */
[----:B------:R-:W-:Y:S02]  /*5410*/  ISETP.EQ.OR P2, PT, R20, UR14, P1 ;  /* 0x0000000e14007c0c */ /* 0x000fe40008f42670 */
[----:B------:R-:W-:Y:S02]  /*5420*/  ISETP.EQ.OR P0, PT, R14, UR14, P1 ;  /* 0x0000000e0e007c0c */ /* 0x000fe40008f02670 */
[----:B------:R-:W-:Y:S02]  /*5430*/  MOV R13, UR9 ;  /* 0x00000009000d7c02 */ /* 0x000fe40008000f00 */
[----:B------:R-:W-:-:S07]  /*5440*/  MOV R17, UR9 ;  /* 0x0000000900117c02 */ /* 0x000fce0008000f00 */
[----:B------:R-:W-:Y:S02]  /*5450*/  @!P2 IMAD R12, R20, R13, UR18 ;  /* 0x00000012140cae24 */ /* 0x000fe4000f8e020d */
[----:B------:R-:W-:Y:S01]  /*5460*/  @!P0 IMAD R14, R14, R17, UR18 ;  /* 0x000000120e0e8e24 */ /* 0x000fe2000f8e0211 */
[----:B------:R-:W-:Y:S01]  /*5470*/  MOV R17, 0x8 ;  /* 0x0000000800117802 */ /* 0x000fe20000000f00 */
[----:B------:R-:W-:-:S04]  /*5480*/  @!P2 IMAD.WIDE.U32 R12, R12, R15, UR16 ;  /* 0x000000100c0cae25 */ /* 0x000fc8000f8e000f */
[----:B------:R-:W-:Y:S02]  /*5490*/  @!P0 IMAD.WIDE.U32 R14, R14, R17, UR16 ;  /* 0x000000100e0e8e25 */ /* 0x000fe4000f8e0011 */
[----:B------:R-:W2:Y:S04]  /*54a0*/  @!P2 LDG.E.64 R12, desc[UR12][R12.64] ;  /* 0x0000000c0c0ca981 */ /* 0x000ea8000c1e1b00 */
[----:B------:R-:W3:Y:S01]  /*54b0*/  @!P0 LDG.E.64 R14, desc[UR12][R14.64] ;  /* 0x0000000c0e0e8981 */ /* 0x000ee2000c1e1b00 */
[----:B------:R-:W-:Y:S01]  /*54c0*/  IADD3 R20, PT, PT, R20, 0x2, RZ ;  /* 0x0000000214147810 */ /* 0x000fe20007ffe0ff */
[----:B--2---:R-:W-:Y:S01]  /*54d0*/  @!P2 FADD.FTZ R28, R28, R12 ;  /* 0x0000000c1c1ca221 */ /* 0x004fe20000010000 */
[----:B------:R-:W-:-:S03]  /*54e0*/  @!P2 FADD.FTZ R29, R29, R13 ;  /* 0x0000000d1d1da221 */ /* 0x000fc60000010000 */
[----:B---3--:R-:W-:Y:S01]  /*54f0*/  @!P0 FADD.FTZ R28, R28, R14 ;  /* 0x0000000e1c1c8221 */ /* 0x008fe20000010000 */
[----:B------:R-:W-:-:S07]  /*5500*/  @!P0 FADD.FTZ R29, R29, R15 ;  /* 0x0000000f1d1d8221 */ /* 0x000fce0000010000 */
.L_x_126:
[----:B------:R-:W-:Y:S01]  /*5510*/  ISETP.EQ.OR P0, PT, R20, UR14, P1 ;  /* 0x0000000e14007c0c */ /* 0x000fe20008f02670 */
[----:B------:R-:W-:Y:S03]  /*5520*/  BSSY.RECONVERGENT B0, `(.L_x_120) ;  /* 0x000000a000007945 */ /* 0x000fe60003800200 */
[----:B------:R-:W-:-:S13]  /*5530*/  ISETP.NE.U32.OR P0, PT, R16, 0x1, P0 ;  /* 0x000000011000780c */ /* 0x000fda0000705470 */
[----:B------:R-:W-:Y:S05]  /*5540*/  @P0 BRA `(.L_x_127) ;  /* 0x00000000001c0947 */ /* 0x000fea0003800000 */
[----:B------:R-:W-:Y:S01]  /*5550*/  MOV R13, UR9 ;  /* 0x00000009000d7c02 */ /* 0x000fe20008000f00 */
[----:B------:R-:W-:-:S04]  /*5560*/  HFMA2 R15, -RZ, RZ, 0, 4.76837158203125e-07 ;  /* 0x00000008ff0f7431 */ /* 0x000fc800000001ff */
[----:B------:R-:W-:-:S04]  /*5570*/  IMAD R12, R20, R13, UR18 ;  /* 0x00000012140c7e24 */ /* 0x000fc8000f8e020d */
[----:B------:R-:W-:-:S06]  /*5580*/  IMAD.WIDE.U32 R12, R12, R15, UR16 ;  /* 0x000000100c0c7e25 */ /* 0x000fcc000f8e000f */
[----:B------:R-:W2:Y:S02]  /*5590*/  LDG.E.64 R12, desc[UR12][R12.64] ;  /* 0x0000000c0c0c7981 */ /* 0x000ea4000c1e1b00 */
[----:B--2---:R-:W-:Y:S01]  /*55a0*/  FADD.FTZ R28, R28, R12 ;  /* 0x0000000c1c1c7221 */ /* 0x004fe20000010000 */
[----:B------:R-:W-:-:S07]  /*55b0*/  FADD.FTZ R29, R29, R13 ;  /* 0x0000000d1d1d7221 */ /* 0x000fce0000010000 */
.L_x_127:
[----:B------:R-:W-:Y:S05]  /*55c0*/  BSYNC.RECONVERGENT B0 ;  /* 0x0000000000007941 */ /* 0x000fea0003800200 */
.L_x_120:
[----:B------:R-:W5:Y:S01]  /*55d0*/  S2UR UR7, SR_CgaCtaId ;  /* 0x00000000000779c3 */ /* 0x000f620000008800 */
[----:B------:R-:W-:Y:S01]  /*55e0*/  UMOV UR6, 0x400 ;  /* 0x0000040000067882 */ /* 0x000fe20000000000 */
[----:B------:R-:W0:Y:S01]  /*55f0*/  LDCU.64 UR16, c[0x0][0x400] ;  /* 0x00008000ff1077ac */ /* 0x000e220008000a00 */
[C---:B----4-:R-:W-:Y:S02]  /*5600*/  PRMT R14, R45.reuse, 0x7632, R14 ;  /* 0x000076322d0e7816 */ /* 0x050fe4000000000e */
[----:B------:R-:W-:-:S03]  /*5610*/  SHF.L.U32 R45, R45, 0x10, RZ ;  /* 0x000000102d2d7819 */ /* 0x000fc600000006ff */
[----:B------:R-:W4:Y:S02]  /*5620*/  LDC R17, c[0x0][0x41c] ;  /* 0x00010700ff117b82 */ /* 0x000f240000000800 */
[----:B------:R-:W-:-:S04]  /*5630*/  FADD.FTZ R45, R45, -UR15 ;  /* 0x8000000f2d2d7e21 */ /* 0x000fc80008010000 */
[----:B------:R-:W-:Y:S01]  /*5640*/  FMUL.FTZ R45, R45, UR11 ;  /* 0x0000000b2d2d7c20 */ /* 0x000fe20008410000 */
[----:B-----5:R-:W-:Y:S01]  /*5650*/  ULEA UR6, UR7, UR6, 0x18 ;  /* 0x0000000607067291 */ /* 0x020fe2000f8ec0ff */
[----:B------:R-:W5:Y:S01]  /*5660*/  LDCU.U8 UR7, c[0x0][0x414] ;  /* 0x00008280ff0777ac */ /* 0x000f620008000000 */
[----:B----4-:R-:W-:-:S07]  /*5670*/  IMAD R17, R17, UR14, R46 ;  /* 0x0000000e11117c24 */ /* 0x010fce000f8e022e */
[----:B------:R-:W-:Y:S01]  /*5680*/  @!P1 STS.64 [UR6+0x78], R28 ;  /* 0x0000781cff009988 */ /* 0x000fe20008000a06 */
[----:B------:R-:W-:Y:S01]  /*5690*/  BAR.SYNC.DEFER_BLOCKING 0x0 ;  /* 0x0000000000007b1d */ /* 0x000fe20000010000 */
[----:B0-----:R-:W-:Y:S01]  /*56a0*/  ISETP.GE.U32.AND P0, PT, R17, UR16, PT ;  /* 0x0000001011007c0c */ /* 0x001fe2000bf06070 */
[----:B-----5:R-:W-:-:S04]  /*56b0*/  UISETP.NE.AND UP0, UPT, UR7, URZ, UPT ;  /* 0x000000ff0700728c */ /* 0x020fc8000bf05270 */
[----:B------:R-:W1:Y:S01]  /*56c0*/  LDS.64 R12, [UR6+0x78] ;  /* 0x00007806ff0c7984 */ /* 0x000e620008000a00 */
[----:B------:R-:W1:Y:S02]  /*56d0*/  LDCU UR6, c[0x0][0x42c] ;  /* 0x00008580ff0677ac */ /* 0x000e640008000800 */
[----:B-1----:R-:W-:Y:S01]  /*56e0*/  FMUL.FTZ R19, R13, UR6 ;  /* 0x000000060d137c20 */ /* 0x002fe20008410000 */
[----:B------:R-:W-:Y:S01]  /*56f0*/  SHF.L.U32 R13, R14, 0x10, RZ ;  /* 0x000000100e0d7819 */ /* 0x000fe200000006ff */
[----:B---3--:R-:W-:Y:S01]  /*5700*/  FMUL.FTZ R16, R12, UR6 ;  /* 0x000000060c107c20 */ /* 0x008fe20008410000 */
[----:B------:R-:W-:Y:S02]  /*5710*/  SHF.R.S32.HI R12, RZ, 0x1f, R17 ;  /* 0x0000001fff0c7819 */ /* 0x000fe40000011411 */
[----:B------:R-:W-:Y:S01]  /*5720*/  PRMT R14, R44, 0x7632, R14 ;  /* 0x000076322c0e7816 */ /* 0x000fe2000000000e */
[----:B------:R-:W-:Y:S01]  /*5730*/  FADD.FTZ R18, R13, -UR15 ;  /* 0x8000000f0d127e21 */ /* 0x000fe20008010000 */
[----:B------:R-:W-:Y:S01]  /*5740*/  ISETP.GE.AND.EX P0, PT, R12, UR17, PT, P0 ;  /* 0x000000110c007c0c */ /* 0x000fe2000bf06300 */
[----:B------:R-:W-:Y:S01]  /*5750*/  FFMA.FTZ R13, R16, R45, R19 ;  /* 0x0000002d100d7223 */ /* 0x000fe20000010013 */
[----:B------:R-:W-:Y:S01]  /*5760*/  SHF.L.U32 R44, R44, 0x10, RZ ;  /* 0x000000102c2c7819 */ /* 0x000fe200000006ff */
[----:B------:R-:W-:Y:S01]  /*5770*/  FMUL.FTZ R18, R18, UR11 ;  /* 0x0000000b12127c20 */ /* 0x000fe20008410000 */
[----:B------:R-:W-:Y:S01]  /*5780*/  SHF.L.U32 R14, R14, 0x10, RZ ;  /* 0x000000100e0e7819 */ /* 0x000fe200000006ff */
[----:B------:R-:W-:Y:S08]  /*5790*/  BRA.U !UP0, `(.L_x_128) ;  /* 0x0000000108487547 */ /* 0x000ff0000b800000 */
[----:B------:R-:W-:Y:S01]  /*57a0*/  FFMA.FTZ R15, R10, R45, R8 ;  /* 0x0000002d0a0f7223 */ /* 0x000fe20000010008 */
[----:B------:R-:W-:-:S03]  /*57b0*/  FFMA.FTZ R26, R11, R18, R9 ;  /* 0x000000120b1a7223 */ /* 0x000fc60000010009 */
[----:B--2---:R-:W-:Y:S01]  /*57c0*/  FMUL.FTZ R20, R15, -1.4426950216293334961 ;  /* 0xbfb8aa3b0f147820 */ /* 0x004fe20000410000 */
        /* <DEDUP_REMOVED lines=15> */
.L_x_128:
[----:B------:R-:W-:Y:S01]  /*58c0*/  FFMA.FTZ R18, R16, R18, R19 ;  /* 0x0000001210127223 */ /* 0x000fe20000010013 */
[----:B------:R-:W-:Y:S01]  /*58d0*/  BSSY.RECONVERGENT B0, `(.L_x_129) ;  /* 0x0000014000007945 */ /* 0x000fe20003800200 */
[----:B------:R-:W-:Y:S01]  /*58e0*/  FFMA.FTZ R44, R10, R44, -R13 ;  /* 0x0000002c0a2c7223 */ /* 0x000fe2000001080d */
[C---:B--2---:R-:W-:Y:S01]  /*58f0*/  PRMT R20, R42.reuse, 0x7632, R20 ;  /* 0x000076322a147816 */ /* 0x044fe20000000014 */
[----:B------:R-:W-:Y:S01]  /*5900*/  FFMA.FTZ R18, R11, R14, -R18 ;  /* 0x0000000e0b127223 */ /* 0x000fe20000010812 */
[----:B------:R-:W-:Y:S01]  /*5910*/  SHF.L.U32 R21, R42, 0x10, RZ ;  /* 0x000000102a157819 */ /* 0x000fe200000006ff */
[----:B------:R-:W-:Y:S06]  /*5920*/  @P0 BRA `(.L_x_130) ;  /* 0x0000000000380947 */ /* 0x000fec0003800000 */
[----:B------:R-:W0:Y:S01]  /*5930*/  LDCU.64 UR18, c[0x0][0x3f8] ;  /* 0x00007f00ff1277ac */ /* 0x000e220008000a00 */
[----:B------:R-:W-:Y:S01]  /*5940*/  MOV R13, R53 ;  /* 0x00000035000d7202 */ /* 0x000fe20000000f00 */
[----:B------:R-:W-:Y:S01]  /*5950*/  FMUL.FTZ R23, R44, UR11 ;  /* 0x0000000b2c177c20 */ /* 0x000fe20008410000 */
[----:B------:R-:W-:Y:S01]  /*5960*/  FMUL.FTZ R18, R18, UR11 ;  /* 0x0000000b12127c20 */ /* 0x000fe20008410000 */
[----:B------:R-:W1:Y:S01]  /*5970*/  LDCU.64 UR6, c[0x0][0x380] ;  /* 0x00007000ff0677ac */ /* 0x000e620008000a00 */
[----:B0-----:R-:W-:Y:S01]  /*5980*/  IMAD R14, R12, UR18, RZ ;  /* 0x000000120c0e7c24 */ /* 0x001fe2000f8e02ff */
[----:B------:R-:W-:-:S03]  /*5990*/  MOV R12, R50 ;  /* 0x00000032000c7202 */ /* 0x000fc60000000f00 */
[C---:B------:R-:W-:Y:S02]  /*59a0*/  IMAD R15, R17.reuse, UR19, R14 ;  /* 0x00000013110f7c24 */ /* 0x040fe4000f8e020e */
[----:B------:R-:W-:-:S03]  /*59b0*/  IMAD.WIDE.U32 R12, R17, UR18, R12 ;  /* 0x00000012110c7c25 */ /* 0x000fc6000f8e000c */
[----:B-1----:R-:W-:Y:S02]  /*59c0*/  LEA R14, P0, R12, UR6, 0x1 ;  /* 0x000000060c0e7c11 */ /* 0x002fe4000f8008ff */
[----:B------:R-:W-:Y:S02]  /*59d0*/  IADD3 R15, PT, PT, R13, R15, RZ ;  /* 0x0000000f0d0f7210 */ /* 0x000fe40007ffe0ff */
[----:B------:R-:W-:Y:S02]  /*59e0*/  F2FP.BF16.F32.PACK_AB R13, R18, R23 ;  /* 0x00000017120d723e */ /* 0x000fe400000010ff */
[----:B------:R-:W-:-:S05]  /*59f0*/  LEA.HI.X R15, R12, UR7, R15, 0x1, P0 ;  /* 0x000000070c0f7c11 */ /* 0x000fca00080f0c0f */
[----:B------:R0:W-:Y:S02]  /*5a00*/  STG.E desc[UR12][R14.64], R13 ;  /* 0x0000000d0e007986 */ /* 0x0001e4000c10190c */
.L_x_130:
[----:B------:R-:W-:Y:S05]  /*5a10*/  BSYNC.RECONVERGENT B0 ;  /* 0x0000000000007941 */ /* 0x000fea0003800200 */
.L_x_129:
[C---:B0-----:R-:W-:Y:S02]  /*5a20*/  PRMT R14, R43.reuse, 0x7632, R14 ;  /* 0x000076322b0e7816 */ /* 0x041fe4000000000e */
[----:B------:R-:W-:Y:S02]  /*5a30*/  SHF.L.U32 R43, R43, 0x10, RZ ;  /* 0x000000102b2b7819 */ /* 0x000fe400000006ff */
[----:B------:R-:W-:Y:S02]  /*5a40*/  SHF.L.U32 R14, R14, 0x10, RZ ;  /* 0x000000100e0e7819 */ /* 0x000fe400000006ff */
[----:B------:R-:W-:Y:S01]  /*5a50*/  IADD3 R15, PT, PT, R17, 0x40, RZ ;  /* 0x00000040110f7810 */ /* 0x000fe20007ffe0ff */
[----:B------:R-:W-:Y:S01]  /*5a60*/  FADD.FTZ R43, R43, -UR15 ;  /* 0x8000000f2b2b7e21 */ /* 0x000fe20008010000 */
[----:B------:R-:W-:Y:S01]  /*5a70*/  IADD3 R23, PT, PT, R17, 0x80, RZ ;  /* 0x0000008011177810 */ /* 0x000fe20007ffe0ff */
[----:B------:R-:W-:Y:S01]  /*5a80*/  FADD.FTZ R14, R14, -UR15 ;  /* 0x8000000f0e0e7e21 */ /* 0x000fe20008010000 */
[----:B------:R-:W-:Y:S01]  /*5a90*/  ISETP.GE.U32.AND P0, PT, R15, UR16, PT ;  /* 0x000000100f007c0c */ /* 0x000fe2000bf06070 */
[----:B------:R-:W-:Y:S01]  /*5aa0*/  FMUL.FTZ R43, R43, UR11 ;  /* 0x0000000b2b2b7c20 */ /* 0x000fe20008410000 */
[----:B------:R-:W-:Y:S01]  /*5ab0*/  SHF.R.S32.HI R12, RZ, 0x1f, R15 ;  /* 0x0000001fff0c7819 */ /* 0x000fe2000001140f */
[----:B------:R-:W-:Y:S01]  /*5ac0*/  FMUL.FTZ R14, R14, UR11 ;  /* 0x0000000b0e0e7c20 */ /* 0x000fe20008410000 */
[----:B------:R-:W-:Y:S01]  /*5ad0*/  PRMT R13, R41, 0x7632, R13 ;  /* 0x00007632290d7816 */ /* 0x000fe2000000000d */
[----:B------:R-:W-:Y:S01]  /*5ae0*/  FFMA.FTZ R25, R16, R43, R19 ;  /* 0x0000002b10197223 */ /* 0x000fe20000010013 */
[----:B------:R-:W-:-:S02]  /*5af0*/  ISETP.GE.U32.AND P1, PT, R23, UR16, PT ;  /* 0x0000001017007c0c */ /* 0x000fc4000bf26070 */
[----:B------:R-:W-:Y:S02]  /*5b00*/  ISETP.GE.AND.EX P0, PT, R12, UR17, PT, P0 ;  /* 0x000000110c007c0c */ /* 0x000fe4000bf06300 */
[----:B------:R-:W-:Y:S02]  /*5b10*/  SHF.L.U32 R41, R41, 0x10, RZ ;  /* 0x0000001029297819 */ /* 0x000fe400000006ff */
[----:B------:R-:W-:Y:S01]  /*5b20*/  SHF.L.U32 R20, R20, 0x10, RZ ;  /* 0x0000001014147819 */ /* 0x000fe200000006ff */
[----:B------:R-:W-:Y:S08]  /*5b30*/  BRA.U !UP0, `(.L_x_131) ;  /* 0x0000000108487547 */ /* 0x000ff0000b800000 */
        /* <DEDUP_REMOVED lines=18> */
.L_x_131:
[----:B------:R-:W-:Y:S01]  /*5c60*/  FFMA.FTZ R14, R16, R14, R19 ;  /* 0x0000000e100e7223 */ /* 0x000fe20000010013 */
[----:B------:R-:W-:Y:S01]  /*5c70*/  BSSY.RECONVERGENT B0, `(.L_x_132) ;  /* 0x0000015000007945 */ /* 0x000fe20003800200 */
[----:B------:R-:W-:Y:S01]  /*5c80*/  FFMA.FTZ R25, R10, R21, -R25 ;  /* 0x000000150a197223 */ /* 0x000fe20000010819 */
[----:B------:R-:W-:Y:S01]  /*5c90*/  SHF.L.U32 R21, R13, 0x10, RZ ;  /* 0x000000100d157819 */ /* 0x000fe200000006ff */
[----:B------:R-:W-:Y:S01]  /*5ca0*/  FADD.FTZ R41, R41, -UR15 ;  /* 0x8000000f29297e21 */ /* 0x000fe20008010000 */
[----:B------:R-:W-:Y:S01]  /*5cb0*/  SHF.R.S32.HI R18, RZ, 0x1f, R23 ;  /* 0x0000001fff127819 */ /* 0x000fe20000011417 */
[----:B------:R-:W-:Y:S01]  /*5cc0*/  FFMA.FTZ R20, R11, R20, -R14 ;  /* 0x000000140b147223 */ /* 0x000fe2000001080e */
[----:B------:R-:W-:Y:S06]  /*5cd0*/  @P0 BRA `(.L_x_133) ;  /* 0x0000000000380947 */ /* 0x000fec0003800000 */
[----:B------:R-:W0:Y:S01]  /*5ce0*/  LDCU.64 UR6, c[0x0][0x3f8] ;  /* 0x00007f00ff0677ac */ /* 0x000e220008000a00 */
[----:B------:R-:W-:Y:S01]  /*5cf0*/  MOV R13, R53 ;  /* 0x00000035000d7202 */ /* 0x000fe20000000f00 */
[----:B------:R-:W-:Y:S01]  /*5d00*/  FMUL.FTZ R25, R25, UR11 ;  /* 0x0000000b19197c20 */ /* 0x000fe20008410000 */
[----:B------:R-:W-:Y:S01]  /*5d10*/  FMUL.FTZ R20, R20, UR11 ;  /* 0x0000000b14147c20 */ /* 0x000fe20008410000 */
[----:B------:R-:W1:Y:S01]  /*5d20*/  LDCU.64 UR18, c[0x0][0x380] ;  /* 0x00007000ff1277ac */ /* 0x000e620008000a00 */
[----:B0-----:R-:W-:Y:S01]  /*5d30*/  IMAD R14, R12, UR6, RZ ;  /* 0x000000060c0e7c24 */ /* 0x001fe2000f8e02ff */
[----:B------:R-:W-:-:S05]  /*5d40*/  MOV R12, R50 ;  /* 0x00000032000c7202 */ /* 0x000fca0000000f00 */
[----:B------:R-:W-:-:S04]  /*5d50*/  IMAD.WIDE.U32 R12, R15, UR6, R12 ;  /* 0x000000060f0c7c25 */ /* 0x000fc8000f8e000c */
[----:B------:R-:W-:Y:S01]  /*5d60*/  IMAD R15, R15, UR7, R14 ;  /* 0x000000070f0f7c24 */ /* 0x000fe2000f8e020e */
[----:B-1----:R-:W-:-:S04]  /*5d70*/  LEA R14, P0, R12, UR18, 0x1 ;  /* 0x000000120c0e7c11 */ /* 0x002fc8000f8008ff */
[----:B------:R-:W-:Y:S02]  /*5d80*/  IADD3 R15, PT, PT, R13, R15, RZ ;  /* 0x0000000f0d0f7210 */ /* 0x000fe40007ffe0ff */
[----:B------:R-:W-:Y:S02]  /*5d90*/  F2FP.BF16.F32.PACK_AB R13, R20, R25 ;  /* 0x00000019140d723e */ /* 0x000fe400000010ff */
[----:B------:R-:W-:-:S05]  /*5da0*/  LEA.HI.X R15, R12, UR19, R15, 0x1, P0 ;  /* 0x000000130c0f7c11 */ /* 0x000fca00080f0c0f */
[----:B------:R0:W-:Y:S02]  /*5db0*/  STG.E desc[UR12][R14.64], R13 ;  /* 0x0000000d0e007986 */ /* 0x0001e4000c10190c */
.L_x_133:
[----:B------:R-:W-:Y:S05]  /*5dc0*/  BSYNC.RECONVERGENT B0 ;  /* 0x0000000000007941 */ /* 0x000fea0003800200 */
.L_x_132:
[----:B------:R-:W-:Y:S01]  /*5dd0*/  PRMT R12, R40, 0x7632, R12 ;  /* 0x00007632280c7816 */ /* 0x000fe2000000000c */
[----:B------:R-:W-:Y:S01]  /*5de0*/  FMUL.FTZ R41, R41, UR11 ;  /* 0x0000000b29297c20 */ /* 0x000fe20008410000 */
[----:B------:R-:W-:Y:S01]  /*5df0*/  FADD.FTZ R21, R21, -UR15 ;  /* 0x8000000f15157e21 */ /* 0x000fe20008010000 */
[----:B------:R-:W-:Y:S02]  /*5e00*/  ISETP.GE.AND.EX P1, PT, R18, UR17, PT, P1 ;  /* 0x0000001112007c0c */ /* 0x000fe4000bf26310 */
[----:B------:R-:W-:Y:S01]  /*5e10*/  SHF.L.U32 R40, R40, 0x10, RZ ;  /* 0x0000001028287819 */ /* 0x000fe200000006ff */
[----:B0-----:R-:W-:Y:S01]  /*5e20*/  FFMA.FTZ R13, R16, R41, R19 ;  /* 0x00000029100d7223 */ /* 0x001fe20000010013 */
[----:B------:R-:W-:Y:S01]  /*5e30*/  SHF.L.U32 R12, R12, 0x10, RZ ;  /* 0x000000100c0c7819 */ /* 0x000fe200000006ff */
[----:B------:R-:W-:Y:S01]  /*5e40*/  FMUL.FTZ R28, R21, UR11 ;  /* 0x0000000b151c7c20 */ /* 0x000fe20008410000 */
[----:B------:R-:W-:Y:S07]  /*5e50*/  BRA.U !UP0, `(.L_x_134) ;  /* 0x0000000108487547 */ /* 0x000fee000b800000 */
        /* <DEDUP_REMOVED lines=18> */
.L_x_134:
[----:B------:R-:W-:Y:S01]  /*5f80*/  FFMA.FTZ R14, R16, R28, R19 ;  /* 0x0000001c100e7223 */ /* 0x000fe20000010013 */
[----:B------:R-:W-:Y:S01]  /*5f90*/  BSSY.RECONVERGENT B0, `(.L_x_135) ;  /* 0x0000014000007945 */ /* 0x000fe20003800200 */
[----:B------:R-:W-:Y:S01]  /*5fa0*/  FFMA.FTZ R40, R10, R40, -R13 ;  /* 0x000000280a287223 */ /* 0x000fe2000001080d */
[C---:B------:R-:W-:Y:S01]  /*5fb0*/  PRMT R20, R38.reuse, 0x7632, R20 ;  /* 0x0000763226147816 */ /* 0x040fe20000000014 */
[----:B------:R-:W-:Y:S01]  /*5fc0*/  FFMA.FTZ R14, R11, R12, -R14 ;  /* 0x0000000c0b0e7223 */ /* 0x000fe2000001080e */
[----:B------:R-:W-:Y:S01]  /*5fd0*/  SHF.L.U32 R21, R38, 0x10, RZ ;  /* 0x0000001026157819 */ /* 0x000fe200000006ff */
[----:B------:R-:W-:Y:S06]  /*5fe0*/  @P1 BRA `(.L_x_136) ;  /* 0x0000000000381947 */ /* 0x000fec0003800000 */
[----:B------:R-:W0:Y:S01]  /*5ff0*/  LDCU.64 UR6, c[0x0][0x3f8] ;  /* 0x00007f00ff0677ac */ /* 0x000e220008000a00 */
[----:B------:R-:W-:Y:S02]  /*6000*/  MOV R12, R50 ;  /* 0x00000032000c7202 */ /* 0x000fe40000000f00 */
[----:B------:R-:W-:Y:S01]  /*6010*/  MOV R13, R53 ;  /* 0x00000035000d7202 */ /* 0x000fe20000000f00 */
[----:B------:R-:W1:Y:S01]  /*6020*/  LDCU.64 UR18, c[0x0][0x380] ;  /* 0x00007000ff1277ac */ /* 0x000e620008000a00 */
[----:B0-----:R-:W-:Y:S02]  /*6030*/  IMAD R18, R18, UR6, RZ ;  /* 0x0000000612127c24 */ /* 0x001fe4000f8e02ff */
[----:B------:R-:W-:-:S04]  /*6040*/  IMAD.WIDE.U32 R12, R23, UR6, R12 ;  /* 0x00000006170c7c25 */ /* 0x000fc8000f8e000c */
[----:B------:R-:W-:Y:S02]  /*6050*/  IMAD R15, R23, UR7, R18 ;  /* 0x00000007170f7c24 */ /* 0x000fe4000f8e0212 */
[----:B------:R-:W-:Y:S01]  /*6060*/  FMUL.FTZ R23, R40, UR11 ;  /* 0x0000000b28177c20 */ /* 0x000fe20008410000 */
[----:B------:R-:W-:Y:S01]  /*6070*/  FMUL.FTZ R18, R14, UR11 ;  /* 0x0000000b0e127c20 */ /* 0x000fe20008410000 */
[----:B-1----:R-:W-:Y:S02]  /*6080*/  LEA R14, P0, R12, UR18, 0x1 ;  /* 0x000000120c0e7c11 */ /* 0x002fe4000f8008ff */
[----:B------:R-:W-:Y:S02]  /*6090*/  IADD3 R15, PT, PT, R13, R15, RZ ;  /* 0x0000000f0d0f7210 */ /* 0x000fe40007ffe0ff */
[----:B------:R-:W-:Y:S02]  /*60a0*/  F2FP.BF16.F32.PACK_AB R13, R18, R23 ;  /* 0x00000017120d723e */ /* 0x000fe400000010ff */
[----:B------:R-:W-:-:S05]  /*60b0*/  LEA.HI.X R15, R12, UR19, R15, 0x1, P0 ;  /* 0x000000130c0f7c11 */ /* 0x000fca00080f0c0f */
[----:B------:R0:W-:Y:S02]  /*60c0*/  STG.E desc[UR12][R14.64], R13 ;  /* 0x0000000d0e007986 */ /* 0x0001e4000c10190c */
.L_x_136:
[----:B------:R-:W-:Y:S05]  /*60d0*/  BSYNC.RECONVERGENT B0 ;  /* 0x0000000000007941 */ /* 0x000fea0003800200 */
.L_x_135:
[----:B------:R-:W-:Y:S02]  /*60e0*/  PRMT R18, R39, 0x7632, R18 ;  /* 0x0000763227127816 */ /* 0x000fe40000000012 */
[----:B------:R-:W-:Y:S02]  /*60f0*/  PRMT R22, R37, 0x7632, R22 ;  /* 0x0000763225167816 */ /* 0x000fe40000000016 */
[----:B0-----:R-:W-:Y:S02]  /*6100*/  SHF.L.U32 R14, R3, 0x10, RZ ;  /* 0x00000010030e7819 */ /* 0x001fe400000006ff */
        /* <DEDUP_REMOVED lines=8> */
[----:B------:R-:W-:Y:S01]  /*6190*/  FADD.FTZ R14, R3, -UR15 ;  /* 0x8000000f030e7e21 */ /* 0x000fe20008010000 */
        /* <DEDUP_REMOVED lines=8> */
[----:B------:R-:W-:Y:S01]  /*6220*/  IADD3 R15, PT, PT, R17, 0xc0, RZ ;  /* 0x000000c0110f7810 */ /* 0x000fe20007ffe0ff */
[----:B------:R-:W-:Y:S01]  /*6230*/  FADD.FTZ R37, R37, -UR15 ;  /* 0x8000000f25257e21 */ /* 0x000fe20008010000 */
[----:B------:R-:W-:Y:S01]  /*6240*/  IADD3 R35, PT, PT, R17, 0x100, RZ ;  /* 0x0000010011237810 */ /* 0x000fe20007ffe0ff */
[----:B------:R-:W-:Y:S01]  /*6250*/  FADD.FTZ R22, R33, -UR15 ;  /* 0x8000000f21167e21 */ /* 0x000fe20008010000 */
[C---:B------:R-:W-:Y:S01]  /*6260*/  IADD3 R5, PT, PT, R17.reuse, 0x140, RZ ;  /* 0x0000014011057810 */ /* 0x040fe20007ffe0ff */
[----:B------:R-:W-:Y:S01]  /*6270*/  FADD.FTZ R23, R32, -UR15 ;  /* 0x8000000f20177e21 */ /* 0x000fe20008010000 */
[----:B------:R-:W-:Y:S01]  /*6280*/  IADD3 R3, PT, PT, R17, 0x180, RZ ;  /* 0x0000018011037810 */ /* 0x000fe20007ffe0ff */
[----:B------:R-:W-:Y:S01]  /*6290*/  FMUL.FTZ R27, R27, UR11 ;  /* 0x0000000b1b1b7c20 */ /* 0x000fe20008410000 */
[----:B------:R-:W-:Y:S01]  /*62a0*/  SHF.L.U32 R12, R20, 0x10, RZ ;  /* 0x00000010140c7819 */ /* 0x000fe200000006ff */
[----:B------:R-:W-:Y:S01]  /*62b0*/  FMUL.FTZ R37, R37, UR11 ;  /* 0x0000000b25257c20 */ /* 0x000fe20008410000 */
[----:B------:R-:W-:Y:S01]  /*62c0*/  IADD3 R17, PT, PT, R17, 0x1c0, RZ ;  /* 0x000001c011117810 */ /* 0x000fe20007ffe0ff */
[----:B------:R-:W-:Y:S01]  /*62d0*/  FMUL.FTZ R7, R7, UR11 ;  /* 0x0000000b07077c20 */ /* 0x000fe20008410000 */
[----:B------:R-:W-:Y:S01]  /*62e0*/  ISETP.GE.U32.AND P1, PT, R15, UR16, PT ;  /* 0x000000100f007c0c */ /* 0x000fe2000bf26070 */
[----:B------:R-:W-:Y:S01]  /*62f0*/  FMUL.FTZ R22, R22, UR11 ;  /* 0x0000000b16167c20 */ /* 0x000fe20008410000 */
[----:B------:R-:W-:Y:S01]  /*6300*/  ISETP.GE.U32.AND P3, PT, R35, UR16, PT ;  /* 0x0000001023007c0c */ /* 0x000fe2000bf66070 */
[----:B------:R-:W-:Y:S01]  /*6310*/  FMUL.FTZ R23, R23, UR11 ;  /* 0x0000000b17177c20 */ /* 0x000fe20008410000 */
[----:B------:R-:W-:Y:S01]  /*6320*/  ISETP.GE.U32.AND P4, PT, R5, UR16, PT ;  /* 0x0000001005007c0c */ /* 0x000fe2000bf86070 */
[----:B------:R-:W-:Y:S01]  /*6330*/  FMUL.FTZ R24, R24, UR11 ;  /* 0x0000000b18187c20 */ /* 0x000fe20008410000 */
[----:B------:R-:W-:Y:S01]  /*6340*/  ISETP.GE.U32.AND P2, PT, R3, UR16, PT ;  /* 0x0000001003007c0c */ /* 0x000fe2000bf46070 */
[----:B------:R-:W-:Y:S01]  /*6350*/  FMUL.FTZ R26, R26, UR11 ;  /* 0x0000000b1a1a7c20 */ /* 0x000fe20008410000 */
[----:B------:R-:W-:Y:S01]  /*6360*/  SHF.R.S32.HI R13, RZ, 0x1f, R15 ;  /* 0x0000001fff0d7819 */ /* 0x000fe2000001140f */
[----:B------:R-:W-:Y:S01]  /*6370*/  FMUL.FTZ R38, R38, UR11 ;  /* 0x0000000b26267c20 */ /* 0x000fe20008410000 */
[----:B------:R-:W-:Y:S01]  /*6380*/  SHF.R.S32.HI R39, RZ, 0x1f, R35 ;  /* 0x0000001fff277819 */ /* 0x000fe20000011423 */
[----:B------:R-:W-:Y:S01]  /*6390*/  FMUL.FTZ R14, R14, UR11 ;  /* 0x0000000b0e0e7c20 */ /* 0x000fe20008410000 */
[----:B------:R-:W-:-:S02]  /*63a0*/  SHF.R.S32.HI R18, RZ, 0x1f, R5 ;  /* 0x0000001fff127819 */ /* 0x000fc40000011405 */
[----:B------:R-:W-:Y:S02]  /*63b0*/  SHF.R.S32.HI R20, RZ, 0x1f, R3 ;  /* 0x0000001fff147819 */ /* 0x000fe40000011403 */
[----:B------:R-:W-:Y:S02]  /*63c0*/  ISETP.GE.U32.AND P0, PT, R17, UR16, PT ;  /* 0x0000001011007c0c */ /* 0x000fe4000bf06070 */
[----:B------:R-:W-:Y:S02]  /*63d0*/  ISETP.GE.AND.EX P1, PT, R13, UR17, PT, P1 ;  /* 0x000000110d007c0c */ /* 0x000fe4000bf26310 */
[----:B------:R-:W-:Y:S02]  /*63e0*/  ISETP.GE.AND.EX P3, PT, R39, UR17, PT, P3 ;  /* 0x0000001127007c0c */ /* 0x000fe4000bf66330 */
[----:B------:R-:W-:Y:S02]  /*63f0*/  ISETP.GE.AND.EX P4, PT, R18, UR17, PT, P4 ;  /* 0x0000001112007c0c */ /* 0x000fe4000bf86340 */
[----:B------:R-:W-:Y:S01]  /*6400*/  ISETP.GE.AND.EX P2, PT, R20, UR17, PT, P2 ;  /* 0x0000001114007c0c */ /* 0x000fe2000bf46320 */
[----:B------:R-:W-:-:S12]  /*6410*/  BRA.U !UP0, `(.L_x_137) ;  /* 0x0000000108487547 */ /* 0x000fd8000b800000 */
[----:B------:R-:W-:Y:S01]  /*6420*/  FFMA.FTZ R29, R10, R27, R8 ;  /* 0x0000001b0a1d7223 */ /* 0x000fe20000010008 */
        /* <DEDUP_REMOVED lines=17> */
.L_x_137:
[C-C-:B------:R-:W-:Y:S01]  /*6540*/  FFMA.FTZ R43, R16.reuse, R27, R19.reuse ;  /* 0x0000001b102b7223 */ /* 0x140fe20000010013 */
[C-C-:B------:R-:W-:Y:S01]  /*6550*/  FFMA.FTZ R14, R16.reuse, R14, R19.reuse ;  /* 0x0000000e100e7223 */ /* 0x140fe20000010013 */
[----:B------:R-:W-:Y:S01]  /*6560*/  BSSY.RECONVERGENT B0, `(.L_x_138) ;  /* 0x000001b000007945 */ /* 0x000fe20003800200 */
[C-C-:B------:R-:W-:Y:S01]  /*6570*/  FFMA.FTZ R41, R16.reuse, R37, R19.reuse ;  /* 0x0000002510297223 */ /* 0x140fe20000010013 */
[C-C-:B------:R-:W-:Y:S01]  /*6580*/  FFMA.FTZ R40, R16.reuse, R38, R19.reuse ;  /* 0x0000002610287223 */ /* 0x140fe20000010013 */
[C-C-:B------:R-:W-:Y:S01]  /*6590*/  FFMA.FTZ R27, R16.reuse, R7, R19.reuse ;  /* 0x00000007101b7223 */ /* 0x140fe20000010013 */
[C-C-:B------:R-:W-:Y:S01]  /*65a0*/  FFMA.FTZ R28, R16.reuse, R22, R19.reuse ;  /* 0x00000016101c7223 */ /* 0x140fe20000010013 */
[C-C-:B------:R-:W-:Y:S01]  /*65b0*/  FFMA.FTZ R29, R16.reuse, R23, R19.reuse ;  /* 0x00000017101d7223 */ /* 0x140fe20000010013 */
[C-C-:B------:R-:W-:Y:S01]  /*65c0*/  FFMA.FTZ R32, R16.reuse, R24, R19.reuse ;  /* 0x0000001810207223 */ /* 0x140fe20000010013 */
[C-C-:B------:R-:W-:Y:S01]  /*65d0*/  FFMA.FTZ R33, R16.reuse, R25, R19.reuse ;  /* 0x0000001910217223 */ /* 0x140fe20000010013 */
[----:B------:R-:W-:Y:S01]  /*65e0*/  FFMA.FTZ R16, R16, R26, R19 ;  /* 0x0000001a10107223 */ /* 0x000fe20000010013 */
[----:B------:R-:W-:Y:S01]  /*65f0*/  FFMA.FTZ R43, R10, R21, -R43 ;  /* 0x000000150a2b7223 */ /* 0x000fe2000001082b */
[----:B------:R-:W-:Y:S01]  /*6600*/  PRMT R19, R36, 0x7632, R19 ;  /* 0x0000763224137816 */ /* 0x000fe20000000013 */
[----:B------:R-:W-:Y:S01]  /*6610*/  FFMA.FTZ R14, R11, R12, -R14 ;  /* 0x0000000c0b0e7223 */ /* 0x000fe2000001080e */
[----:B------:R-:W-:Y:S06]  /*6620*/  @P1 BRA `(.L_x_139) ;  /* 0x0000000000381947 */ /* 0x000fec0003800000 */
[----:B------:R-:W0:Y:S01]  /*6630*/  LDCU.64 UR6, c[0x0][0x3f8] ;  /* 0x00007f00ff0677ac */ /* 0x000e220008000a00 */
[----:B------:R-:W-:Y:S01]  /*6640*/  MOV R12, R50 ;  /* 0x00000032000c7202 */ /* 0x000fe20000000f00 */
[----:B------:R-:W-:Y:S01]  /*6650*/  FMUL.FTZ R21, R14, UR11 ;  /* 0x0000000b0e157c20 */ /* 0x000fe20008410000 */
[----:B------:R-:W1:Y:S01]  /*6660*/  LDCU.64 UR18, c[0x0][0x380] ;  /* 0x00007000ff1277ac */ /* 0x000e620008000a00 */
[----:B0-----:R-:W-:Y:S01]  /*6670*/  IMAD R42, R13, UR6, RZ ;  /* 0x000000060d2a7c24 */ /* 0x001fe2000f8e02ff */
[----:B------:R-:W-:-:S03]  /*6680*/  MOV R13, R53 ;  /* 0x00000035000d7202 */ /* 0x000fc60000000f00 */
[----:B------:R-:W-:-:S04]  /*6690*/  IMAD.WIDE.U32 R12, R15, UR6, R12 ;  /* 0x000000060f0c7c25 */ /* 0x000fc8000f8e000c */
[----:B------:R-:W-:Y:S02]  /*66a0*/  IMAD R15, R15, UR7, R42 ;  /* 0x000000070f0f7c24 */ /* 0x000fe4000f8e022a */
[----:B------:R-:W-:Y:S01]  /*66b0*/  FMUL.FTZ R42, R43, UR11 ;  /* 0x0000000b2b2a7c20 */ /* 0x000fe20008410000 */
[C---:B-1----:R-:W-:Y:S02]  /*66c0*/  LEA R14, P1, R12.reuse, UR18, 0x1 ;  /* 0x000000120c0e7c11 */ /* 0x042fe4000f8208ff */
[----:B------:R-:W-:Y:S02]  /*66d0*/  IADD3 R15, PT, PT, R13, R15, RZ ;  /* 0x0000000f0d0f7210 */ /* 0x000fe40007ffe0ff */
[----:B------:R-:W-:Y:S02]  /*66e0*/  F2FP.BF16.F32.PACK_AB R21, R21, R42 ;  /* 0x0000002a1515723e */ /* 0x000fe400000010ff */
[----:B------:R-:W-:-:S05]  /*66f0*/  LEA.HI.X R15, R12, UR19, R15, 0x1, P1 ;  /* 0x000000130c0f7c11 */ /* 0x000fca00088f0c0f */
[----:B------:R0:W-:Y:S02]  /*6700*/  STG.E desc[UR12][R14.64], R21 ;  /* 0x000000150e007986 */ /* 0x0001e4000c10190c */
.L_x_139:
[----:B------:R-:W-:Y:S05]  /*6710*/  BSYNC.RECONVERGENT B0 ;  /* 0x0000000000007941 */ /* 0x000fea0003800200 */
.L_x_138:
[----:B------:R-:W-:Y:S02]  /*6720*/  SHF.L.U32 R36, R36, 0x10, RZ ;  /* 0x0000001024247819 */ /* 0x000fe400000006ff */
[----:B------:R-:W-:Y:S01]  /*6730*/  SHF.L.U32 R19, R19, 0x10, RZ ;  /* 0x0000001013137819 */ /* 0x000fe200000006ff */
[----:B------:R-:W-:Y:S06]  /*6740*/  BRA.U !UP0, `(.L_x_140) ;  /* 0x0000000108487547 */ /* 0x000fec000b800000 */
[----:B------:R-:W-:Y:S01]  /*6750*/  FFMA.FTZ R37, R10, R37, R8 ;  /* 0x000000250a257223 */ /* 0x000fe20000010008 */
[----:B------:R-:W-:-:S03]  /*6760*/  FFMA.FTZ R38, R11, R38, R9 ;  /* 0x000000260b267223 */ /* 0x000fc60000010009 */
[----:B------:R-:W-:Y:S01]  /*6770*/  FMUL.FTZ R12, R37, -1.4426950216293334961 ;  /* 0xbfb8aa3b250c7820 */ /* 0x000fe20000410000 */
[----:B0-----:R-:W-:-:S05]  /*6780*/  FMUL.FTZ R14, R38, -1.4426950216293334961 ;  /* 0xbfb8aa3b260e7820 */ /* 0x001fca0000410000 */
        /* <DEDUP_REMOVED lines=14> */
.L_x_140:
[----:B------:R-:W-:Y:S01]  /*6870*/  BSSY.RECONVERGENT B0, `(.L_x_141) ;  /* 0x0000013000007945 */ /* 0x000fe20003800200 */
[----:B------:R-:W-:Y:S01]  /*6880*/  FFMA.FTZ R41, R10, R36, -R41 ;  /* 0x000000240a297223 */ /* 0x000fe20000010829 */
[----:B0-----:R-:W-:Y:S01]  /*6890*/  PRMT R21, R34, 0x7632, R21 ;  /* 0x0000763222157816 */ /* 0x001fe20000000015 */
[----:B------:R-:W-:Y:S01]  /*68a0*/  FFMA.FTZ R19, R11, R19, -R40 ;  /* 0x000000130b137223 */ /* 0x000fe20000010828 */
[----:B------:R-:W-:Y:S06]  /*68b0*/  @P3 BRA `(.L_x_142) ;  /* 0x0000000000383947 */ /* 0x000fec0003800000 */
[----:B------:R-:W0:Y:S01]  /*68c0*/  LDCU.64 UR6, c[0x0][0x3f8] ;  /* 0x00007f00ff0677ac */ /* 0x000e220008000a00 */
[----:B------:R-:W-:Y:S01]  /*68d0*/  MOV R12, R50 ;  /* 0x00000032000c7202 */ /* 0x000fe20000000f00 */
[----:B------:R-:W-:Y:S01]  /*68e0*/  FMUL.FTZ R36, R41, UR11 ;  /* 0x0000000b29247c20 */ /* 0x000fe20008410000 */
[----:B------:R-:W-:Y:S01]  /*68f0*/  MOV R13, R53 ;  /* 0x00000035000d7202 */ /* 0x000fe20000000f00 */
[----:B------:R-:W1:Y:S01]  /*6900*/  LDCU.64 UR18, c[0x0][0x380] ;  /* 0x00007000ff1277ac */ /* 0x000e620008000a00 */
[----:B------:R-:W-:-:S05]  /*6910*/  FMUL.FTZ R19, R19, UR11 ;  /* 0x0000000b13137c20 */ /* 0x000fca0008410000 */
[----:B------:R-:W-:Y:S01]  /*6920*/  F2FP.BF16.F32.PACK_AB R19, R19, R36 ;  /* 0x000000241313723e */ /* 0x000fe200000010ff */
[----:B0-----:R-:W-:Y:S02]  /*6930*/  IMAD R14, R39, UR6, RZ ;  /* 0x00000006270e7c24 */ /* 0x001fe4000f8e02ff */
[----:B------:R-:W-:-:S04]  /*6940*/  IMAD.WIDE.U32 R12, R35, UR6, R12 ;  /* 0x00000006230c7c25 */ /* 0x000fc8000f8e000c */
[----:B------:R-:W-:Y:S01]  /*6950*/  IMAD R35, R35, UR7, R14 ;  /* 0x0000000723237c24 */ /* 0x000fe2000f8e020e */
[----:B-1----:R-:W-:-:S04]  /*6960*/  LEA R14, P1, R12, UR18, 0x1 ;  /* 0x000000120c0e7c11 */ /* 0x002fc8000f8208ff */
[----:B------:R-:W-:-:S04]  /*6970*/  IADD3 R35, PT, PT, R13, R35, RZ ;  /* 0x000000230d237210 */ /* 0x000fc80007ffe0ff */
[----:B------:R-:W-:-:S05]  /*6980*/  LEA.HI.X R15, R12, UR19, R35, 0x1, P1 ;  /* 0x000000130c0f7c11 */ /* 0x000fca00088f0c23 */
[----:B------:R0:W-:Y:S02]  /*6990*/  STG.E desc[UR12][R14.64], R19 ;  /* 0x000000130e007986 */ /* 0x0001e4000c10190c */
.L_x_142:
[----:B------:R-:W-:Y:S05]  /*69a0*/  BSYNC.RECONVERGENT B0 ;  /* 0x0000000000007941 */ /* 0x000fea0003800200 */
.L_x_141:
[----:B------:R-:W-:Y:S02]  /*69b0*/  SHF.L.U32 R34, R34, 0x10, RZ ;  /* 0x0000001022227819 */ /* 0x000fe400000006ff */
[----:B------:R-:W-:Y:S01]  /*69c0*/  SHF.L.U32 R12, R21, 0x10, RZ ;  /* 0x00000010150c7819 */ /* 0x000fe200000006ff */
[----:B------:R-:W-:Y:S06]  /*69d0*/  BRA.U !UP0, `(.L_x_143) ;  /* 0x0000000108487547 */ /* 0x000fec000b800000 */
[----:B------:R-:W-:Y:S01]  /*69e0*/  FFMA.FTZ R22, R11, R22, R9 ;  /* 0x000000160b167223 */ /* 0x000fe20000010009 */
[----:B------:R-:W-:-:S03]  /*69f0*/  FFMA.FTZ R7, R10, R7, R8 ;  /* 0x000000070a077223 */ /* 0x000fc60000010008 */
[----:B0-----:R-:W-:Y:S01]  /*6a00*/  FMUL.FTZ R19, R22, -1.4426950216293334961 ;  /* 0xbfb8aa3b16137820 */ /* 0x001fe20000410000 */
        /* <DEDUP_REMOVED lines=15> */
.L_x_143:
[----:B------:R-:W-:Y:S01]  /*6b00*/  BSSY.RECONVERGENT B0, `(.L_x_144) ;  /* 0x0000012000007945 */ /* 0x000fe20003800200 */
[----:B------:R-:W-:Y:S01]  /*6b10*/  FFMA.FTZ R27, R10, R34, -R27 ;  /* 0x000000220a1b7223 */ /* 0x000fe2000001081b */
[----:B------:R-:W-:Y:S02]  /*6b20*/  FFMA.FTZ R28, R11, R12, -R28 ;  /* 0x0000000c0b1c7223 */ /* 0x000fe4000001081c */
[----:B------:R-:W-:Y:S05]  /*6b30*/  @P4 BRA `(.L_x_145) ;  /* 0x0000000000384947 */ /* 0x000fea0003800000 */
[----:B------:R-:W1:Y:S01]  /*6b40*/  LDCU.64 UR6, c[0x0][0x3f8] ;  /* 0x00007f00ff0677ac */ /* 0x000e620008000a00 */
[----:B------:R-:W-:Y:S02]  /*6b50*/  MOV R12, R50 ;  /* 0x00000032000c7202 */ /* 0x000fe40000000f00 */
[----:B------:R-:W-:Y:S01]  /*6b60*/  MOV R13, R53 ;  /* 0x00000035000d7202 */ /* 0x000fe20000000f00 */
[----:B------:R-:W0:Y:S01]  /*6b70*/  LDCU.64 UR18, c[0x0][0x380] ;  /* 0x00007000ff1277ac */ /* 0x000e220008000a00 */
[----:B-1----:R-:W-:Y:S02]  /*6b80*/  IMAD R18, R18, UR6, RZ ;  /* 0x0000000612127c24 */ /* 0x002fe4000f8e02ff */
[----:B------:R-:W-:-:S04]  /*6b90*/  IMAD.WIDE.U32 R12, R5, UR6, R12 ;  /* 0x00000006050c7c25 */ /* 0x000fc8000f8e000c */
[----:B------:R-:W-:Y:S02]  /*6ba0*/  IMAD R7, R5, UR7, R18 ;  /* 0x0000000705077c24 */ /* 0x000fe4000f8e0212 */
[----:B------:R-:W-:Y:S01]  /*6bb0*/  FMUL.FTZ R18, R27, UR11 ;  /* 0x0000000b1b127c20 */ /* 0x000fe20008410000 */
[----:B------:R-:W-:Y:S01]  /*6bc0*/  FMUL.FTZ R5, R28, UR11 ;  /* 0x0000000b1c057c20 */ /* 0x000fe20008410000 */
[C---:B0-----:R-:W-:Y:S02]  /*6bd0*/  LEA R14, P1, R12.reuse, UR18, 0x1 ;  /* 0x000000120c0e7c11 */ /* 0x041fe4000f8208ff */
[----:B------:R-:W-:Y:S02]  /*6be0*/  IADD3 R7, PT, PT, R13, R7, RZ ;  /* 0x000000070d077210 */ /* 0x000fe40007ffe0ff */
[----:B------:R-:W-:Y:S02]  /*6bf0*/  F2FP.BF16.F32.PACK_AB R5, R5, R18 ;  /* 0x000000120505723e */ /* 0x000fe400000010ff */
[----:B------:R-:W-:-:S05]  /*6c00*/  LEA.HI.X R15, R12, UR19, R7, 0x1, P1 ;  /* 0x000000130c0f7c11 */ /* 0x000fca00088f0c07 */
[----:B------:R1:W-:Y:S02]  /*6c10*/  STG.E desc[UR12][R14.64], R5 ;  /* 0x000000050e007986 */ /* 0x0003e4000c10190c */
.L_x_145:
[----:B------:R-:W-:Y:S05]  /*6c20*/  BSYNC.RECONVERGENT B0 ;  /* 0x0000000000007941 */ /* 0x000fea0003800200 */
.L_x_144:
[----:B------:R-:W-:Y:S02]  /*6c30*/  SHF.L.U32 R31, R31, 0x10, RZ ;  /* 0x000000101f1f7819 */ /* 0x000fe400000006ff */
[----:B------:R-:W-:Y:S01]  /*6c40*/  SHF.L.U32 R30, R30, 0x10, RZ ;  /* 0x000000101e1e7819 */ /* 0x000fe200000006ff */
[----:B------:R-:W-:Y:S06]  /*6c50*/  BRA.U !UP0, `(.L_x_146) ;  /* 0x0000000108487547 */ /* 0x000fec000b800000 */
[----:B------:R-:W-:Y:S01]  /*6c60*/  FFMA.FTZ R23, R10, R23, R8 ;  /* 0x000000170a177223 */ /* 0x000fe20000010008 */
[----:B------:R-:W-:-:S03]  /*6c70*/  FFMA.FTZ R24, R11, R24, R9 ;  /* 0x000000180b187223 */ /* 0x000fc60000010009 */
[----:B-1----:R-:W-:Y:S01]  /*6c80*/  FMUL.FTZ R5, R23, -1.4426950216293334961 ;  /* 0xbfb8aa3b17057820 */ /* 0x002fe20000410000 */
[----:B------:R-:W-:-:S05]  /*6c90*/  FMUL.FTZ R13, R24, -1.4426950216293334961 ;  /* 0xbfb8aa3b180d7820 */ /* 0x000fca0000410000 */
[----:B------:R-:W1:Y:S04]  /*6ca0*/  MUFU.EX2 R5, R5 ;  /* 0x0000000500057308 */ /* 0x000e680000000800 */
[----:B------:R-:W0:Y:S01]  /*6cb0*/  MUFU.EX2 R13, R13 ;  /* 0x0000000d000d7308 */ /* 0x000e220000000800 */
[----:B-1----:R-:W-:Y:S01]  /*6cc0*/  FADD.FTZ R7, R5, 1 ;  /* 0x3f80000005077421 */ /* 0x002fe20000010000 */
[----:B0-----:R-:W-:-:S03]  /*6cd0*/  FADD.FTZ R14, R13, 1 ;  /* 0x3f8000000d0e7421 */ /* 0x001fc60000010000 */
        /* <DEDUP_REMOVED lines=10> */
.L_x_146:
[----:B------:R-:W-:Y:S01]  /*6d80*/  BSSY.RECONVERGENT B0, `(.L_x_147) ;  /* 0x0000012000007945 */ /* 0x000fe20003800200 */
[----:B------:R-:W-:Y:S01]  /*6d90*/  FFMA.FTZ R29, R10, R31, -R29 ;  /* 0x0000001f0a1d7223 */ /* 0x000fe2000001081d */
[----:B------:R-:W-:Y:S02]  /*6da0*/  FFMA.FTZ R32, R11, R30, -R32 ;  /* 0x0000001e0b207223 */ /* 0x000fe40000010820 */
[----:B------:R-:W-:Y:S05]  /*6db0*/  @P2 BRA `(.L_x_148) ;  /* 0x0000000000382947 */ /* 0x000fea0003800000 */
[----:B------:R-:W2:Y:S01]  /*6dc0*/  LDCU.64 UR6, c[0x0][0x3f8] ;  /* 0x00007f00ff0677ac */ /* 0x000ea20008000a00 */
[----:B------:R-:W-:Y:S01]  /*6dd0*/  MOV R12, R50 ;  /* 0x00000032000c7202 */ /* 0x000fe20000000f00 */
[----:B------:R-:W-:Y:S01]  /*6de0*/  FMUL.FTZ R18, R29, UR11 ;  /* 0x0000000b1d127c20 */ /* 0x000fe20008410000 */
[----:B------:R-:W-:Y:S01]  /*6df0*/  MOV R13, R53 ;  /* 0x00000035000d7202 */ /* 0x000fe20000000f00 */
[----:B------:R-:W3:Y:S01]  /*6e00*/  LDCU.64 UR18, c[0x0][0x380] ;  /* 0x00007000ff1277ac */ /* 0x000ee20008000a00 */
[----:B--2---:R-:W-:Y:S02]  /*6e10*/  IMAD R20, R20, UR6, RZ ;  /* 0x0000000614147c24 */ /* 0x004fe4000f8e02ff */
[----:B01----:R-:W-:-:S04]  /*6e20*/  IMAD.WIDE.U32 R14, R3, UR6, R12 ;  /* 0x00000006030e7c25 */ /* 0x003fc8000f8e000c */
[----:B------:R-:W-:Y:S02]  /*6e30*/  IMAD R5, R3, UR7, R20 ;  /* 0x0000000703057c24 */ /* 0x000fe4000f8e0214 */
[----:B------:R-:W-:Y:S01]  /*6e40*/  FMUL.FTZ R3, R32, UR11 ;  /* 0x0000000b20037c20 */ /* 0x000fe20008410000 */
[C---:B---3--:R-:W-:Y:S02]  /*6e50*/  LEA R12, P1, R14.reuse, UR18, 0x1 ;  /* 0x000000120e0c7c11 */ /* 0x048fe4000f8208ff */
[----:B------:R-:W-:Y:S02]  /*6e60*/  IADD3 R5, PT, PT, R15, R5, RZ ;  /* 0x000000050f057210 */ /* 0x000fe40007ffe0ff */
[----:B------:R-:W-:Y:S02]  /*6e70*/  F2FP.BF16.F32.PACK_AB R3, R3, R18 ;  /* 0x000000120303723e */ /* 0x000fe400000010ff */
[----:B------:R-:W-:-:S05]  /*6e80*/  LEA.HI.X R13, R14, UR19, R5, 0x1, P1 ;  /* 0x000000130e0d7c11 */ /* 0x000fca00088f0c05 */
[----:B------:R2:W-:Y:S02]  /*6e90*/  STG.E desc[UR12][R12.64], R3 ;  /* 0x000000030c007986 */ /* 0x0005e4000c10190c */
.L_x_148:
[----:B------:R-:W-:Y:S05]  /*6ea0*/  BSYNC.RECONVERGENT B0 ;  /* 0x0000000000007941 */ /* 0x000fea0003800200 */
.L_x_147:
[----:B------:R-:W-:Y:S02]  /*6eb0*/  SHF.L.U32 R4, R4, 0x10, RZ ;  /* 0x0000001004047819 */ /* 0x000fe400000006ff */
[----:B------:R-:W-:Y:S02]  /*6ec0*/  SHF.R.S32.HI R18, RZ, 0x1f, R17 ;  /* 0x0000001fff127819 */ /* 0x000fe40000011411 */
[----:B------:R-:W-:Y:S01]  /*6ed0*/  SHF.L.U32 R6, R6, 0x10, RZ ;  /* 0x0000001006067819 */ /* 0x000fe200000006ff */
[----:B------:R-:W-:Y:S06]  /*6ee0*/  BRA.U !UP0, `(.L_x_149) ;  /* 0x0000000108487547 */ /* 0x000fec000b800000 */
[----:B------:R-:W-:Y:S01]  /*6ef0*/  FFMA.FTZ R8, R10, R25, R8 ;  /* 0x000000190a087223 */ /* 0x000fe20000010008 */
[----:B------:R-:W-:-:S03]  /*6f00*/  FFMA.FTZ R9, R11, R26, R9 ;  /* 0x0000001a0b097223 */ /* 0x000fc60000010009 */
[----:B--2---:R-:W-:Y:S01]  /*6f10*/  FMUL.FTZ R3, R8, -1.4426950216293334961 ;  /* 0xbfb8aa3b08037820 */ /* 0x004fe20000410000 */
        /* <DEDUP_REMOVED lines=15> */
.L_x_149:
[----:B------:R-:W-:Y:S01]  /*7010*/  ISETP.GE.AND.EX P0, PT, R18, UR17, PT, P0 ;  /* 0x0000001112007c0c */ /* 0x000fe2000bf06300 */
[----:B------:R-:W-:Y:S01]  /*7020*/  FFMA.FTZ R33, R10, R4, -R33 ;  /* 0x000000040a217223 */ /* 0x000fe20000010821 */
[----:B------:R-:W-:Y:S01]  /*7030*/  FFMA.FTZ R16, R11, R6, -R16 ;  /* 0x000000060b107223 */ /* 0x000fe20000010810 */
[----:B------:R-:W-:Y:S02]  /*7040*/  BSSY.RECONVERGENT B0, `(.L_x_150) ;  /* 0x000000f000007945 */ /* 0x000fe40003800200 */
[----:B--2---:R-:W-:Y:S01]  /*7050*/  FMUL.FTZ R3, R33, UR11 ;  /* 0x0000000b21037c20 */ /* 0x004fe20008410000 */
[----:B------:R-:W-:-:S07]  /*7060*/  FMUL.FTZ R16, R16, UR11 ;  /* 0x0000000b10107c20 */ /* 0x000fce0008410000 */
        /* <DEDUP_REMOVED lines=10> */
[----:B-1----:R-:W-:-:S05]  /*7110*/  LEA.HI.X R5, R50, UR11, R17, 0x1, P0 ;  /* 0x0000000b32057c11 */ /* 0x002fca00080f0c11 */
[----:B------:R2:W-:Y:S02]  /*7120*/  STG.E desc[UR12][R4.64], R3 ;  /* 0x0000000304007986 */ /* 0x0005e4000c10190c */
.L_x_151:
[----:B------:R-:W-:Y:S05]  /*7130*/  BSYNC.RECONVERGENT B0 ;  /* 0x0000000000007941 */ /* 0x000fea0003800200 */
.L_x_150:
[----:B------:R-:W3:Y:S01]  /*7140*/  LDCU UR6, c[0x0][0x410] ;  /* 0x00008200ff0677ac */ /* 0x000ee20008000800 */
[----:B------:R-:W3:Y:S01]  /*7150*/  LDCU UR7, c[0x0][0x3e0] ;  /* 0x00007c00ff0777ac */ /* 0x000ee20008000800 */
[----:B------:R-:W-:Y:S02]  /*7160*/  UIADD3 UR5, UPT, UPT, UR9, UR5, URZ ;  /* 0x0000000509057290 */ /* 0x000fe4000fffe0ff */
[----:B------:R-:W-:Y:S02]  /*7170*/  UIADD3 UR4, UPT, UPT, UR4, 0x1, URZ ;  /* 0x0000000104047890 */ /* 0x000fe4000fffe0ff */
[----:B---3--:R-:W-:-:S04]  /*7180*/  UIMAD UR6, UR6, UR7, URZ ;  /* 0x00000007060672a4 */ /* 0x008fc8000f8e02ff */
[----:B------:R-:W-:-:S09]  /*7190*/  UISETP.GE.AND UP0, UPT, UR5, UR6, UPT ;  /* 0x000000060500728c */ /* 0x000fd2000bf06270 */
[----:B------:R-:W-:Y:S05]  /*71a0*/  BRA.U !UP0, `(.L_x_152) ;  /* 0xffffff8d08e87547 */ /* 0x000fea000b83ffff */
.L_x_109:
[----:B------:R-:W3:Y:S01]  /*71b0*/  S2R R11, SR_TID.X ;  /* 0x00000000000b7919 */ /* 0x000ee20000002100 */
[----:B--2---:R-:W2:Y:S01]  /*71c0*/  LDC R4, c[0x0][0x370] ;  /* 0x0000dc00ff047b82 */ /* 0x004ea20000000800 */
[----:B------:R-:W-:Y:S07]  /*71d0*/  BSSY.RECONVERGENT B0, `(.L_x_153) ;  /* 0x000000e000007945 */ /* 0x000fee0003800200 */
[----:B------:R-:W4:Y:S08]  /*71e0*/  LDC R7, c[0x0][0x374] ;  /* 0x0000dd00ff077b82 */ /* 0x000f300000000800 */
[----:B------:R-:W5:Y:S01]  /*71f0*/  LDC.64 R2, c[0x0][0x3c8] ;  /* 0x0000f200ff027b82 */ /* 0x000f620000000a00 */
[----:B--2---:R-:W-:-:S02]  /*7200*/  ISETP.NE.AND P0, PT, R4, 0x1, PT ;  /* 0x000000010400780c */ /* 0x004fc40003f05270 */
[----:B---3--:R-:W-:Y:S02]  /*7210*/  ISETP.NE.AND P1, PT, R11, RZ, PT ;  /* 0x000000ff0b00720c */ /* 0x008fe40003f25270 */
[----:B----4-:R-:W-:-:S04]  /*7220*/  SHF.L.U32 R0, R7, 0x1, RZ ;  /* 0x0000000107007819 */ /* 0x010fc800000006ff */
[----:B-1----:R-:W-:-:S05]  /*7230*/  SEL R5, R0, RZ, P0 ;  /* 0x000000ff00057207 */ /* 0x002fca0000000000 */
[----:B-----5:R-:W-:Y:S02]  /*7240*/  IMAD.WIDE.U32 R2, R5, 0x4, R2 ;  /* 0x0000000405027825 */ /* 0x020fe400078e0002 */
[----:B------:R-:W-:Y:S05]  /*7250*/  @P1 BRA `(.L_x_154) ;  /* 0x0000000000141947 */ /* 0x000fea0003800000 */
[----:B------:R-:W-:Y:S01]  /*7260*/  HFMA2 R5, -RZ, RZ, 0, 5.9604644775390625e-08 ;  /* 0x00000001ff057431 */ /* 0x000fe200000001ff */
[----:B------:R-:W-:Y:S06]  /*7270*/  MEMBAR.ALL.GPU ;  /* 0x0000000000007992 */ /* 0x000fec000000a000 */
[----:B------:R-:W-:-:S00]  /*7280*/  ERRBAR ;  /* 0x00000000000079ab */ /* 0x000fc00000000000 */
[----:B------:R-:W-:Y:S06]  /*7290*/  CGAERRBAR ;  /* 0x00000000000075ab */ /* 0x000fec0000000000 */
[----:B------:R1:W-:Y:S02]  /*72a0*/  REDG.E.ADD.S32.STRONG.GPU desc[UR12][R2.64], R5 ;  /* 0x000000050200798e */ /* 0x0003e4000c12e30c */
.L_x_154:
[----:B------:R-:W-:Y:S05]  /*72b0*/  BSYNC.RECONVERGENT B0 ;  /* 0x0000000000007941 */ /* 0x000fea0003800200 */
.L_x_153:
[----:B------:R-:W2:Y:S01]  /*72c0*/  S2UR UR5, SR_CTAID.Y ;  /* 0x00000000000579c3 */ /* 0x000ea20000002600 */
[----:B-1----:R-:W-:Y:S02]  /*72d0*/  IADD3 R5, PT, PT, R7, -0x1, RZ ;  /* 0xffffffff07057810 */ /* 0x002fe40007ffe0ff */
[----:B------:R-:W-:-:S05]  /*72e0*/  IADD3 R0, PT, PT, R4, -0x1, RZ ;  /* 0xffffffff04007810 */ /* 0x000fca0007ffe0ff */
[----:B------:R-:W1:Y:S01]  /*72f0*/  S2UR UR4, SR_CTAID.X ;  /* 0x00000000000479c3 */ /* 0x000e620000002500 */
[----:B--2---:R-:W-:-:S04]  /*7300*/  ISETP.NE.AND P0, PT, R5, UR5, PT ;  /* 0x0000000505007c0c */ /* 0x004fc8000bf05270 */
[----:B-1----:R-:W-:-:S13]  /*7310*/  ISETP.NE.OR P0, PT, R0, UR4, P0 ;  /* 0x0000000400007c0c */ /* 0x002fda0008705670 */
[----:B------:R-:W-:Y:S05]  /*7320*/  @P0 EXIT ;  /* 0x000000000000094d */ /* 0x000fea0003800000 */
[----:B------:R-:W-:Y:S05]  /*7330*/  @P1 BRA `(.L_x_155) ;  /* 0x0000000000201947 */ /* 0x000fea0003800000 */
[----:B------:R-:W-:-:S05]  /*7340*/  IMAD R0, R4, R7, RZ ;  /* 0x0000000704007224 */ /* 0x000fca00078e02ff */
[----:B------:R-:W-:-:S13]  /*7350*/  ISETP.NE.AND P0, PT, R0, -0x1, PT ;  /* 0xffffffff0000780c */ /* 0x000fda0003f05270 */
[----:B------:R-:W-:Y:S05]  /*7360*/  @!P0 BRA `(.L_x_155) ;  /* 0x0000000000148947 */ /* 0x000fea0003800000 */
.L_x_156:
[----:B------:R-:W2:Y:S04]  /*7370*/  LDG.E.STRONG.GPU R5, desc[UR12][R2.64] ;  /* 0x0000000c02057981 */ /* 0x000ea8000c1ef900 */
[----:B--2---:R-:W-:Y:S01]  /*7380*/  CCTL.IVALL ;  /* 0x00000000ff00798f */ /* 0x004fe20002000000 */
[----:B------:R-:W-:Y:S05]  /*7390*/  YIELD ;  /* 0x0000000000007946 */ /* 0x000fea0003800000 */
[----:B------:R-:W-:-:S13]  /*73a0*/  ISETP.NE.AND P0, PT, R5, R0, PT ;  /* 0x000000000500720c */ /* 0x000fda0003f05270 */
[----:B------:R-:W-:Y:S05]  /*73b0*/  @P0 BRA `(.L_x_156) ;  /* 0xfffffffc00ec0947 */ /* 0x000fea000383ffff */
.L_x_155:
        /* <DEDUP_REMOVED lines=10> */
[----:B------:R-:W-:Y:S01]  /*7460*/  MOV R2, R11 ;  /* 0x0000000b00027202 */ /* 0x000fe20000000f00 */
[----:B------:R-:W-:Y:S01]  /*7470*/  HFMA2 R5, -RZ, RZ, 0, 0 ;  /* 0x00000000ff057431 */ /* 0x000fe200000001ff */
[----:B------:R-:W-:Y:S02]  /*7480*/  BSSY.RECONVERGENT B0, `(.L_x_157) ;  /* 0x000005b000007945 */ /* 0x000fe40003800200 */
[----:B------:R-:W-:-:S04]  /*7490*/  IADD3 R13, P1, PT, R2, 0x180, RZ ;  /* 0x00000180020d7810 */ /* 0x000fc80007f3e0ff */
        /* <DEDUP_REMOVED lines=11> */
[----:B0-----:R-:W-:-:S05]  /*7550*/  IADD3.X R15, PT, PT, R4, -0x1, ~R5, P0, P1 ;  /* 0xffffffff040f7810 */ /* 0x001fca00007e2c05 */
        /* <DEDUP_REMOVED lines=25> */
[----:B------:R-:W-:Y:S01]  /*76f0*/  MOV R4, R2 ;  /* 0x0000000200047202 */ /* 0x000fe20000000f00 */
[----:B------:R-:W1:Y:S01]  /*7700*/  LDCU.64 UR6, c[0x0][0x390] ;  /* 0x00007200ff0677ac */ /* 0x000e620008000a00 */
[----:B------:R-:W-:Y:S02]  /*7710*/  LOP3.LUT R11, R11, 0x3, RZ, 0xc0, !PT ;  /* 0x000000030b0b7812 */ /* 0x000fe400078ec0ff */
[C---:B------:R-:W-:Y:S01]  /*7720*/  SHF.L.U32 R23, R2.reuse, 0x3, RZ ;  /* 0x0000000302177819 */ /* 0x040fe200000006ff */
[----:B------:R-:W2:Y:S01]  /*7730*/  LDCU.64 UR8, c[0x0][0x388] ;  /* 0x00007100ff0877ac */ /* 0x000ea20008000a00 */
[--C-:B------:R-:W-:Y:S01]  /*7740*/  SHF.L.U64.HI R24, R2, 0x3, R5.reuse ;  /* 0x0000000302187819 */ /* 0x100fe20000010205 */
[----:B------:R-:W-:Y:S01]  /*7750*/  IMAD.WIDE.U32 R6, R11, 0x180, R4 ;  /* 0x000001800b067825 */ /* 0x000fe200078e0004 */
[----:B------:R-:W-:-:S02]  /*7760*/  SHF.L.U32 R31, R9, 0x2, RZ ;  /* 0x00000002091f7819 */ /* 0x000fc400000006ff */
[----:B------:R-:W-:Y:S02]  /*7770*/  SHF.L.U64.HI R33, R0, 0x2, R3 ;  /* 0x0000000200217819 */ /* 0x000fe40000010203 */
[----:B------:R-:W-:Y:S02]  /*7780*/  SHF.L.U64.HI R29, R30, 0x2, R35 ;  /* 0x000000021e1d7819 */ /* 0x000fe40000010223 */
[C---:B0-----:R-:W-:Y:S01]  /*7790*/  LEA R27, P1, R2.reuse, UR4, 0x2 ;  /* 0x00000004021b7c11 */ /* 0x041fe2000f8210ff */
[----:B------:R-:W-:Y:S01]  /*77a0*/  UMOV UR4, URZ ;  /* 0x000000ff00047c82 */ /* 0x000fe20008000000 */
[----:B-1----:R-:W-:Y:S02]  /*77b0*/  IADD3 R25, P2, PT, R23, UR6, RZ ;  /* 0x0000000617197c10 */ /* 0x002fe4000ff5e0ff */
[----:B------:R-:W-:Y:S02]  /*77c0*/  LEA.HI.X R28, R2, UR5, R5, 0x2, P1 ;  /* 0x00000005021c7c11 */ /* 0x000fe400088f1405 */
[----:B------:R-:W-:-:S02]  /*77d0*/  IADD3 R5, PT, PT, R7, UR4, RZ ;  /* 0x0000000407057c10 */ /* 0x000fc4000fffe0ff */
[----:B------:R-:W-:Y:S01]  /*77e0*/  MOV R2, R6 ;  /* 0x0000000600027202 */ /* 0x000fe20000000f00 */
[----:B------:R-:W-:Y:S01]  /*77f0*/  IMAD.WIDE.U32 R6, R8, 0x4, RZ ;  /* 0x0000000408067825 */ /* 0x000fe200078e00ff */
[C---:B------:R-:W-:Y:S02]  /*7800*/  IADD3.X R26, PT, PT, R24.reuse, UR7, RZ, P2, !PT ;  /* 0x00000007181a7c10 */ /* 0x040fe400097fe4ff */
[----:B--2---:R-:W-:Y:S02]  /*7810*/  IADD3 R23, P1, PT, R23, UR8, RZ ;  /* 0x0000000817177c10 */ /* 0x004fe4000ff3e0ff */
[----:B------:R-:W-:Y:S02]  /*7820*/  IADD3 R4, P2, PT, RZ, -R11, RZ ;  /* 0x8000000bff047210 */ /* 0x000fe40007f5e0ff */
[----:B------:R-:W-:Y:S02]  /*7830*/  IADD3.X R24, PT, PT, R24, UR9, RZ, P1, !PT ;  /* 0x0000000918187c10 */ /* 0x000fe40008ffe4ff */
[----:B------:R-:W-:-:S02]  /*7840*/  IADD3 R31, PT, PT, R7, R31, RZ ;  /* 0x0000001f071f7210 */ /* 0x000fc40007ffe0ff */
[----:B------:R-:W-:-:S07]  /*7850*/  IADD3.X R22, PT, PT, RZ, -0x1, RZ, P2, !PT ;  /* 0xffffffffff167810 */ /* 0x000fce00017fe4ff */
.L_x_159:
        /* <DEDUP_REMOVED lines=29> */
.L_x_158:
[----:B------:R-:W-:Y:S05]  /*7a30*/  BSYNC.RECONVERGENT B0 ;  /* 0x0000000000007941 */ /* 0x000fea0003800200 */
.L_x_157:
        /* <DEDUP_REMOVED lines=10> */
.L_x_160:
        /* <DEDUP_REMOVED lines=82> */
.L_x_161:
        /* <DEDUP_REMOVED lines=16> */
.L_x_2462:


//--------------------- .text._Z35group_norm_nhwc_bwd_one_pass_kernelI11Bf16IOBf16WLi64ELi12ELi384EEv26Group_norm_nhwc_bwd_params --------------------------
	.section	.text._Z35group_norm_nhwc_bwd_one_pass_kernelI11Bf16IOBf16WLi64ELi12ELi384EEv26Group_norm_nhwc_bwd_params,"ax",@progbits
	.align	128
        .global         _Z35group_norm_nhwc_bwd_one_pass_kernelI11Bf16IOBf16WLi64ELi12ELi384EEv26Group_norm_nhwc_bwd_params
        .type           _Z35group_norm_nhwc_bwd_one_pass_kernelI11Bf16IOBf16WLi64ELi12ELi384EEv26Group_norm_nhwc_bwd_params,@function
        .size           _Z35group_norm_nhwc_bwd_one_pass_kernelI11Bf16IOBf16WLi64ELi12ELi384EEv26Group_norm_nhwc_bwd_params,(.L_x_2463 - _Z35group_norm_nhwc_bwd_one_pass_kernelI11Bf16IOBf16WLi64ELi12ELi384EEv26Group_norm_nhwc_bwd_params)
        .other          _Z35group_norm_nhwc_bwd_one_pass_kernelI11Bf16IOBf16WLi64ELi12ELi384EEv26Group_norm_nhwc_bwd_params,@"STO_CUDA_ENTRY STV_DEFAULT"
_Z35group_norm_nhwc_bwd_one_pass_kernelI11Bf16IOBf16WLi64ELi12ELi384EEv26Group_norm_nhwc_bwd_params:
.text._Z35group_norm_nhwc_bwd_one_pass_kernelI11Bf16IOBf16WLi64ELi12ELi384EEv26Group_norm_nhwc_bwd_params:
        /* <DEDUP_REMOVED lines=29> */
.L_x_183:
[----:B0-----:R-:W0:Y:S01]  /*01d0*/  LDC R11, c[0x0][0x410] ;  /* 0x00010400ff0b7b82 */ /* 0x001e220000000800 */
[----:B------:R-:W-:Y:S01]  /*01e0*/  IABS R10, UR7 ;  /* 0x00000007000a7c13 */ /* 0x000fe20008000000 */
[----:B-1----:R-:W1:Y:S01]  /*01f0*/  LDCU.64 UR4, c[0x0][0x3b8] ;  /* 0x00007700ff0477ac */ /* 0x002e620008000a00 */
[----:B------:R-:W-:Y:S01]  /*0200*/  ISETP.LE.AND P1, PT, RZ, UR7, PT ;  /* 0x00000007ff007c0c */ /* 0x000fe2000bf23270 */
[----:B--2---:R-:W2:Y:S01]  /*0210*/  LDCU.128 UR16, c[0x0][0x400] ;  /* 0x00008000ff1077ac */ /* 0x004ea20008000c00 */
[----:B-1----:R-:W-:Y:S01]  /*0220*/  UIMAD.WIDE UR4, UR7, 0x8, UR4 ;  /* 0x00000008070478a5 */ /* 0x002fe2000f8e0204 */
[----:B0-----:R-:W-:Y:S02]  /*0230*/  IABS R5, R11 ;  /* 0x0000000b00057213 */ /* 0x001fe40000000000 */
[----:B--2---:R-:W-:Y:S02]  /*0240*/  ISETP.GE.U32.AND P0, PT, R29, UR16, PT ;  /* 0x000000101d007c0c */ /* 0x004fe4000bf06070 */
[----:B------:R-:W0:Y:S02]  /*0250*/  I2F.RP R0, R5 ;  /* 0x0000000500007306 */ /* 0x000e240000209400 */
[----:B------:R-:W-:-:S06]  /*0260*/  ISETP.GE.AND.EX P0, PT, R23, UR17, PT, P0 ;  /* 0x0000001117007c0c */ /* 0x000fcc000bf06300 */
[----:B0-----:R-:W0:Y:S02]  /*0270*/  MUFU.RCP R0, R0 ;  /* 0x0000000000007308 */ /* 0x001e240000001000 */
[----:B0-----:R-:W-:-:S06]  /*0280*/  IADD3 R8, PT, PT, R0, 0xffffffe, RZ ;  /* 0x0ffffffe00087810 */ /* 0x001fcc0007ffe0ff */
[----:B------:R0:W1:Y:S02]  /*0290*/  F2I.FTZ.U32.TRUNC.NTZ R9, R8 ;  /* 0x0000000800097305 */ /* 0x000064000021f000 */
[----:B0-----:R-:W-:Y:S02]  /*02a0*/  MOV R8, RZ ;  /* 0x000000ff00087202 */ /* 0x001fe40000000f00 */
[----:B-1----:R-:W-:-:S05]  /*02b0*/  IADD3 R2, PT, PT, RZ, -R9, RZ ;  /* 0x80000009ff027210 */ /* 0x002fca0007ffe0ff */
[----:B------:R-:W-:-:S04]  /*02c0*/  IMAD R7, R2, R5, RZ ;  /* 0x0000000502077224 */ /* 0x000fc800078e02ff */
[----:B------:R-:W-:Y:S01]  /*02d0*/  IMAD.HI.U32 R9, R9, R7, R8 ;  /* 0x0000000709097227 */ /* 0x000fe200078e0008 */
[----:B------:R-:W-:Y:S02]  /*02e0*/  MOV R8, UR4 ;  /* 0x0000000400087c02 */ /* 0x000fe40008000f00 */
[----:B------:R-:W-:-:S03]  /*02f0*/  LOP3.LUT R7, R11, UR7, RZ, 0x3c, !PT ;  /* 0x000000070b077c12 */ /* 0x000fc6000f8e3cff */
[----:B------:R-:W-:Y:S01]  /*0300*/  IMAD.HI.U32 R2, R9, R10, RZ ;  /* 0x0000000a09027227 */ /* 0x000fe200078e00ff */
[----:B------:R-:W-:Y:S02]  /*0310*/  MOV R9, UR5 ;  /* 0x0000000500097c02 */ /* 0x000fe40008000f00 */
[----:B------:R-:W-:Y:S02]  /*0320*/  ISETP.GE.AND P2, PT, R7, RZ, PT ;  /* 0x000000ff0700720c */ /* 0x000fe40003f46270 */
[----:B------:R-:W-:Y:S02]  /*0330*/  IADD3 R0, PT, PT, -R2, RZ, RZ ;  /* 0x000000ff02007210 */ /* 0x000fe40007ffe1ff */
[----:B------:R-:W2:Y:S03]  /*0340*/  LDG.E.64 R8, desc[UR12][R8.64] ;  /* 0x0000000c08087981 */ /* 0x000ea6000c1e1b00 */
[----:B------:R-:W-:-:S05]  /*0350*/  IMAD R0, R5, R0, R10 ;  /* 0x0000000005007224 */ /* 0x000fca00078e020a */
[----:B------:R-:W-:-:S13]  /*0360*/  ISETP.GT.U32.AND P4, PT, R5, R0, PT ;  /* 0x000000000500720c */ /* 0x000fda0003f84070 */
[-C--:B------:R-:W-:Y:S02]  /*0370*/  @!P4 IADD3 R0, PT, PT, R0, -R5.reuse, RZ ;  /* 0x800000050000c210 */ /* 0x080fe40007ffe0ff */
[----:B------:R-:W-:Y:S02]  /*0380*/  @!P4 IADD3 R2, PT, PT, R2, 0x1, RZ ;  /* 0x000000010202c810 */ /* 0x000fe40007ffe0ff */
[CC--:B------:R-:W-:Y:S02]  /*0390*/  ISETP.GE.U32.AND P3, PT, R0.reuse, R5.reuse, PT ;  /* 0x000000050000720c */ /* 0x0c0fe40003f66070 */
[----:B------:R-:W-:Y:S02]  /*03a0*/  ISETP.GT.U32.AND P4, PT, R5, R0, PT ;  /* 0x000000000500720c */ /* 0x000fe40003f84070 */
[----:B------:R-:W-:-:S04]  /*03b0*/  IADD3 R5, PT, PT, R0, -R5, RZ ;  /* 0x8000000500057210 */ /* 0x000fc80007ffe0ff */
[----:B------:R-:W-:Y:S02]  /*03c0*/  SEL R0, R5, R0, !P4 ;  /* 0x0000000005007207 */ /* 0x000fe40006000000 */
[----:B------:R-:W-:Y:S02]  /*03d0*/  LOP3.LUT R5, RZ, R11, RZ, 0x33, !PT ;  /* 0x0000000bff057212 */ /* 0x000fe400078e33ff */
[----:B------:R-:W-:Y:S02]  /*03e0*/  @!P1 IADD3 R0, PT, PT, -R0, RZ, RZ ;  /* 0x000000ff00009210 */ /* 0x000fe40007ffe1ff */
[----:B------:R-:W-:Y:S02]  /*03f0*/  @P3 IADD3 R2, PT, PT, R2, 0x1, RZ ;  /* 0x0000000102023810 */ /* 0x000fe40007ffe0ff */
[----:B------:R-:W-:Y:S02]  /*0400*/  ISETP.NE.AND P3, PT, R11, RZ, PT ;  /* 0x000000ff0b00720c */ /* 0x000fe40003f65270 */
[----:B------:R-:W0:Y:S02]  /*0410*/  @!P0 LDC.64 R10, c[0x0][0x3f8] ;  /* 0x0000fe00ff0a8b82 */ /* 0x000e240000000a00 */
[----:B------:R-:W-:-:S02]  /*0420*/  SEL R31, R5, R0, !P3 ;  /* 0x00000000051f7207 */ /* 0x000fc40005800000 */
[----:B------:R-:W-:-:S03]  /*0430*/  @!P2 IADD3 R2, PT, PT, -R2, RZ, RZ ;  /* 0x000000ff0202a210 */ /* 0x000fc60007ffe1ff */
[----:B------:R-:W-:Y:S01]  /*0440*/  IMAD R0, R31, 0xc, RZ ;  /* 0x0000000c1f007824 */ /* 0x000fe200078e02ff */
[----:B------:R-:W-:-:S04]  /*0450*/  SEL R5, R5, R2, !P3 ;  /* 0x0000000205057207 */ /* 0x000fc80005800000 */
[----:B------:R-:W-:Y:S02]  /*0460*/  SHF.R.S32.HI R2, RZ, 0x1f, R5 ;  /* 0x0000001fff027819 */ /* 0x000fe40000011405 */
[----:B------:R-:W-:-:S03]  /*0470*/  IADD3 R34, P1, PT, R0, R3, RZ ;  /* 0x0000000300227210 */ /* 0x000fc60007f3e0ff */
[----:B---3--:R-:W-:Y:S01]  /*0480*/  IMAD R12, R2, UR18, RZ ;  /* 0x00000012020c7c24 */ /* 0x008fe2000f8e02ff */
[----:B------:R-:W-:Y:S01]  /*0490*/  LEA.HI.X.SX32 R35, R0, RZ, 0x1, P1 ;  /* 0x000000ff00237211 */ /* 0x000fe200008f0eff */
[----:B------:R-:W1:Y:S02]  /*04a0*/  @!P0 LDC.64 R2, c[0x0][0x3a0] ;  /* 0x0000e800ff028b82 */ /* 0x000e640000000a00 */
[C---:B------:R-:W-:Y:S02]  /*04b0*/  IMAD R37, R5.reuse, UR19, R12 ;  /* 0x0000001305257c24 */ /* 0x040fe4000f8e020c */
[----:B------:R-:W-:Y:S01]  /*04c0*/  IMAD.WIDE.U32 R34, R5, UR18, R34 ;  /* 0x0000001205227c25 */ /* 0x000fe2000f8e0022 */
[----:B------:R-:W-:-:S03]  /*04d0*/  ISETP.NE.AND P2, PT, RZ, UR15, PT ;  /* 0x0000000fff007c0c */ /* 0x000fc6000bf45270 */
[----:B0-----:R-:W-:Y:S01]  /*04e0*/  @!P0 IMAD R14, R23, R10, RZ ;  /* 0x0000000a170e8224 */ /* 0x001fe200078e02ff */
[----:B------:R-:W-:Y:S01]  /*04f0*/  IADD3 R37, PT, PT, R35, R37, RZ ;  /* 0x0000002523257210 */ /* 0x000fe20007ffe0ff */
[----:B------:R-:W0:Y:S01]  /*0500*/  @!P0 LDC.64 R12, c[0x0][0x398] ;  /* 0x0000e600ff0c8b82 */ /* 0x000e220000000a00 */
[----:B------:R-:W-:Y:S01]  /*0510*/  @!P0 MOV R36, R34 ;  /* 0x0000002200248202 */ /* 0x000fe20000000f00 */
[----:B------:R-:W-:-:S04]  /*0520*/  @!P0 IMAD R7, R29, R11, R14 ;  /* 0x0000000b1d078224 */ /* 0x000fc800078e020e */
[----:B------:R-:W-:Y:S02]  /*0530*/  @!P0 IMAD.WIDE.U32 R10, R29, R10, R36 ;  /* 0x0000000a1d0a8225 */ /* 0x000fe400078e0024 */
[----:B------:R-:W3:Y:S03]  /*0540*/  @P2 LDC.64 R14, c[0x0][0x3b0] ;  /* 0x0000ec00ff0e2b82 */ /* 0x000ee60000000a00 */
[----:B------:R-:W-:Y:S02]  /*0550*/  @!P0 IADD3 R7, PT, PT, R11, R7, RZ ;  /* 0x000000070b078210 */ /* 0x000fe40007ffe0ff */
[C---:B------:R-:W-:Y:S02]  /*0560*/  @!P0 SHF.L.U32 R5, R10.reuse, 0x1, RZ ;  /* 0x000000010a058819 */ /* 0x040fe400000006ff */
[----:B------:R-:W-:Y:S02]  /*0570*/  @!P0 SHF.L.U64.HI R18, R10, 0x1, R7 ;  /* 0x000000010a128819 */ /* 0x000fe40000010207 */
[----:B------:R-:W4:Y:S01]  /*0580*/  LDC.64 R10, c[0x0][0x3a8] ;  /* 0x0000ea00ff0a7b82 */ /* 0x000f220000000a00 */
[----:B-1----:R-:W-:-:S04]  /*0590*/  @!P0 IADD3 R16, P1, PT, R5, R2, RZ ;  /* 0x0000000205108210 */ /* 0x002fc80007f3e0ff */
[C---:B------:R-:W-:Y:S02]  /*05a0*/  @!P0 IADD3.X R17, PT, PT, R18.reuse, R3, RZ, P1, !PT ;  /* 0x0000000312118210 */ /* 0x040fe40000ffe4ff */
[----:B0-----:R-:W-:Y:S02]  /*05b0*/  @!P0 IADD3 R12, P3, PT, R5, R12, RZ ;  /* 0x0000000c050c8210 */ /* 0x001fe40007f7e0ff */
[----:B------:R-:W-:Y:S01]  /*05c0*/  LOP3.LUT R3, R27, 0xffff, RZ, 0xc0, !PT ;  /* 0x0000ffff1b037812 */ /* 0x000fe200078ec0ff */
[----:B------:R-:W5:Y:S01]  /*05d0*/  @!P0 LDG.E R16, desc[UR12][R16.64] ;  /* 0x0000000c10108981 */ /* 0x000f62000c1e1900 */
[----:B------:R-:W-:Y:S02]  /*05e0*/  @!P0 IADD3.X R13, PT, PT, R18, R13, RZ, P3, !PT ;  /* 0x0000000d120d8210 */ /* 0x000fe40001ffe4ff */
[----:B------:R-:W-:-:S03]  /*05f0*/  IADD3 R5, PT, PT, R0, R3, RZ ;  /* 0x0000000300057210 */ /* 0x000fc60007ffe0ff */
[----:B------:R-:W5:Y:S02]  /*0600*/  @!P0 LDG.E R12, desc[UR12][R12.64] ;  /* 0x0000000c0c0c8981 */ /* 0x000f64000c1e1900 */
[----:B---3--:R-:W-:-:S05]  /*0610*/  @P2 IMAD.WIDE R14, R5, 0x2, R14 ;  /* 0x00000002050e2825 */ /* 0x008fca00078e020e */
[----:B------:R-:W3:Y:S01]  /*0620*/  @P2 LDG.E.U16 R0, desc[UR12][R14.64] ;  /* 0x0000000c0e002981 */ /* 0x000ee2000c1e1500 */
[----:B----4-:R-:W-:-:S03]  /*0630*/  IMAD.WIDE R10, R5, 0x2, R10 ;  /* 0x00000002050a7825 */ /* 0x010fc600078e020a */
[----:B------:R-:W4:Y:S04]  /*0640*/  @P2 LDG.E.U16 R19, desc[UR12][R14.64+0x2] ;  /* 0x0000020c0e132981 */ /* 0x000f28000c1e1500 */
[----:B------:R-:W4:Y:S04]  /*0650*/  LDG.E.U16 R5, desc[UR12][R10.64] ;  /* 0x0000000c0a057981 */ /* 0x000f28000c1e1500 */
[----:B------:R0:W4:Y:S01]  /*0660*/  LDG.E.U16 R18, desc[UR12][R10.64+0x2] ;  /* 0x0000020c0a127981 */ /* 0x000122000c1e1500 */
[----:B------:R-:W-:Y:S02]  /*0670*/  PRMT R7, RZ, 0x7610, R7 ;  /* 0x00007610ff077816 */ /* 0x000fe40000000007 */
[----:B------:R-:W-:-:S02]  /*0680*/  PRMT R26, RZ, 0x7610, R26 ;  /* 0x00007610ff1a7816 */ /* 0x000fc4000000001a */
[----:B------:R-:W-:Y:S01]  /*0690*/  PRMT R24, RZ, 0x7610, R24 ;  /* 0x00007610ff187816 */ /* 0x000fe20000000018 */
[----:B------:R-:W-:Y:S01]  /*06a0*/  UMOV UR9, 0x3f800000 ;  /* 0x3f80000000097882 */ /* 0x000fe20000000000 */
[----:B------:R-:W-:Y:S02]  /*06b0*/  MOV R30, RZ ;  /* 0x000000ff001e7202 */ /* 0x000fe40000000f00 */
[----:B------:R-:W-:Y:S01]  /*06c0*/  MOV R28, RZ ;  /* 0x000000ff001c7202 */ /* 0x000fe20000000f00 */
        /* <DEDUP_REMOVED lines=10> */
[C---:B-----5:R-:W-:Y:S02]  /*0770*/  @!P0 PRMT R9, R16.reuse, 0x7610, R9 ;  /* 0x0000761010098816 */ /* 0x060fe40000000009 */
[----:B------:R-:W-:Y:S02]  /*0780*/  @!P0 PRMT R7, R16, 0x7632, R7 ;  /* 0x0000763210078816 */ /* 0x000fe40000000007 */
[----:B------:R-:W-:Y:S02]  /*0790*/  SHF.L.U32 R9, R9, 0x10, RZ ;  /* 0x0000001009097819 */ /* 0x000fe400000006ff */
[----:B------:R-:W-:Y:S02]  /*07a0*/  SHF.L.U32 R7, R7, 0x10, RZ ;  /* 0x0000001007077819 */ /* 0x000fe400000006ff */
[C---:B------:R-:W-:Y:S02]  /*07b0*/  @!P0 PRMT R26, R12.reuse, 0x7610, R26 ;  /* 0x000076100c1a8816 */ /* 0x040fe4000000001a */
[----:B------:R-:W-:Y:S01]  /*07c0*/  @!P0 PRMT R24, R12, 0x7632, R24 ;  /* 0x000076320c188816 */ /* 0x000fe20000000018 */
[C---:B------:R-:W-:Y:S01]  /*07d0*/  FADD.FTZ R2, -R8.reuse, R9 ;  /* 0x0000000908027221 */ /* 0x040fe20000010100 */
[----:B0-----:R-:W-:Y:S01]  /*07e0*/  FADD.FTZ R10, -R8, R7 ;  /* 0x00000007080a7221 */ /* 0x001fe20000010100 */
[----:B------:R-:W-:-:S02]  /*07f0*/  SHF.L.U32 R26, R26, 0x10, RZ ;  /* 0x000000101a1a7819 */ /* 0x000fc400000006ff */
[----:B------:R-:W-:Y:S02]  /*0800*/  SHF.L.U32 R24, R24, 0x10, RZ ;  /* 0x0000001018187819 */ /* 0x000fe400000006ff */
[----:B---3--:R-:W-:Y:S01]  /*0810*/  @P2 SHF.L.U32 R30, R0, 0x10, RZ ;  /* 0x00000010001e2819 */ /* 0x008fe200000006ff */
[----:B------:R-:W-:Y:S01]  /*0820*/  FMUL.FTZ R0, R2, UR9 ;  /* 0x0000000902007c20 */ /* 0x000fe20008410000 */
[----:B----4-:R-:W-:Y:S01]  /*0830*/  @P2 SHF.L.U32 R28, R19, 0x10, RZ ;  /* 0x00000010131c2819 */ /* 0x010fe200000006ff */
[----:B------:R-:W-:Y:S01]  /*0840*/  FMUL.FTZ R2, R10, UR9 ;  /* 0x000000090a027c20 */ /* 0x000fe20008410000 */
[----:B------:R-:W-:Y:S02]  /*0850*/  SHF.L.U32 R5, R5, 0x10, RZ ;  /* 0x0000001005057819 */ /* 0x000fe400000006ff */
[----:B------:R-:W-:Y:S02]  /*0860*/  MOV R9, R24 ;  /* 0x0000001800097202 */ /* 0x000fe40000000f00 */
[----:B------:R-:W-:-:S02]  /*0870*/  SHF.L.U32 R7, R18, 0x10, RZ ;  /* 0x0000001012077819 */ /* 0x000fc400000006ff */
[----:B------:R-:W-:Y:S01]  /*0880*/  MOV R8, R26 ;  /* 0x0000001a00087202 */ /* 0x000fe20000000f00 */
[----:B------:R-:W-:Y:S06]  /*0890*/  @!P2 BRA `(.L_x_163) ;  /* 0x000000000048a947 */ /* 0x000fec0003800000 */
        /* <DEDUP_REMOVED lines=18> */
.L_x_163:
[----:B------:R-:W-:Y:S01]  /*09c0*/  FMUL.FTZ R11, R5, R8 ;  /* 0x00000008050b7220 */ /* 0x000fe20000410000 */
[----:B------:R-:W-:Y:S01]  /*09d0*/  FMUL.FTZ R21, R7, R9 ;  /* 0x0000000907157220 */ /* 0x000fe20000410000 */
[----:B------:R-:W-:Y:S01]  /*09e0*/  ISETP.GT.AND P1, PT, R6, 0x1e, PT ;  /* 0x0000001e0600780c */ /* 0x000fe20003f24270 */
        /* <DEDUP_REMOVED lines=51> */
.L_x_165:
[----:B------:R-:W-:Y:S05]  /*0d20*/  BSYNC.RECONVERGENT B0 ;  /* 0x0000000000007941 */ /* 0x000fea0003800200 */
.L_x_164:
        /* <DEDUP_REMOVED lines=32> */
.L_x_167:
[----:B------:R-:W-:Y:S05]  /*0f30*/  BSYNC.RECONVERGENT B0 ;  /* 0x0000000000007941 */ /* 0x000fea0003800200 */
.L_x_166:
        /* <DEDUP_REMOVED lines=318> */
.L_x_169:
[----:B------:R-:W-:Y:S05]  /*2320*/  BSYNC.RECONVERGENT B0 ;  /* 0x0000000000007941 */ /* 0x000fea0003800200 */
.L_x_168:
        /* <DEDUP_REMOVED lines=10> */
[----:B------:R-:W-:Y:S02]  /*23d0*/  IADD3.X R31, PT, PT, RZ, R17, RZ, P1, !PT ;  /* 0x00000011ff1f7210 */ /* 0x000fe40000ffe4ff */
        /* <DEDUP_REMOVED lines=18> */
.L_x_171:
[----:B------:R-:W-:Y:S05]  /*2500*/  BSYNC.RECONVERGENT B0 ;  /* 0x0000000000007941 */ /* 0x000fea0003800200 */
.L_x_170:
        /* <DEDUP_REMOVED lines=25> */
.L_x_174:
[----:B0-----:R-:W2:Y:S04]  /*26a0*/  LDG.E.STRONG.GPU R10, desc[UR12][R8.64] ;  /* 0x0000000c080a7981 */ /* 0x001ea8000c1ef900 */
[----:B--2---:R-:W-:Y:S01]  /*26b0*/  CCTL.IVALL ;  /* 0x00000000ff00798f */ /* 0x004fe20002000000 */
[----:B------:R-:W-:Y:S05]  /*26c0*/  YIELD ;  /* 0x0000000000007946 */ /* 0x000fea0003800000 */
[----:B------:R-:W-:-:S13]  /*26d0*/  ISETP.NE.AND P1, PT, R10, R15, PT ;  /* 0x0000000f0a00720c */ /* 0x000fda0003f25270 */
[----:B------:R-:W-:Y:S05]  /*26e0*/  @P1 BRA `(.L_x_174) ;  /* 0xfffffffc00ec1947 */ /* 0x000fea000383ffff */
.L_x_173:
[----:B------:R-:W-:Y:S05]  /*26f0*/  WARPSYNC.ALL ;  /* 0x0000000000007948 */ /* 0x000fea0003800000 */
[----:B------:R-:W-:Y:S01]  /*2700*/  BAR.SYNC.DEFER_BLOCKING 0x0 ;  /* 0x0000000000007b1d */ /* 0x000fe20000010000 */
[----:B-1----:R-:W-:-:S05]  /*2710*/  HFMA2 R16, -RZ, RZ, 0, 0 ;  /* 0x00000000ff107431 */ /* 0x002fca00000001ff */
[----:B------:R-:W-:Y:S05]  /*2720*/  @!P4 BRA `(.L_x_175) ;  /* 0x00000004000cc947 */ /* 0x000fea0003800000 */
[----:B------:R-:W-:Y:S02]  /*2730*/  MOV R17, RZ ;  /* 0x000000ff00117202 */ /* 0x000fe40000000f00 */
[----:B------:R-:W-:-:S07]  /*2740*/  LOP3.LUT R16, R4, 0x7ffffff8, RZ, 0xc0, !PT ;  /* 0x7ffffff804107812 */ /* 0x000fce00078ec0ff */
.L_x_176:
        /* <DEDUP_REMOVED lines=65> */
.L_x_175:
        /* <DEDUP_REMOVED lines=37> */
.L_x_177:
        /* <DEDUP_REMOVED lines=21> */
.L_x_178:
        /* <DEDUP_REMOVED lines=10> */
.L_x_179:
[----:B------:R-:W-:Y:S05]  /*2fa0*/  BSYNC.RECONVERGENT B0 ;  /* 0x0000000000007941 */ /* 0x000fea0003800200 */
.L_x_172:
        /* <DEDUP_REMOVED lines=11> */
[----:B---3--:R-:W-:-:S05]  /*3060*/  FMUL.FTZ R12, R28, -1.4426950216293334961 ;  /* 0xbfb8aa3b1c0c7820 */ /* 0x008fca0000410000 */
[----:B------:R-:W3:Y:S04]  /*3070*/  MUFU.EX2 R10, R10 ;  /* 0x0000000a000a7308 */ /* 0x000ee80000000800 */
[----:B------:R-:W5:Y:S01]  /*3080*/  MUFU.EX2 R12, R12 ;  /* 0x0000000c000c7308 */ /* 0x000f620000000800 */
[----:B---3--:R-:W-:Y:S01]  /*3090*/  FADD.FTZ R11, R10, 1 ;  /* 0x3f8000000a0b7421 */ /* 0x008fe20000010000 */
[----:B-----5:R-:W-:-:S05]  /*30a0*/  FADD.FTZ R13, R12, 1 ;  /* 0x3f8000000c0d7421 */ /* 0x020fca0000010000 */
[----:B------:R-:W2:Y:S08]  /*30b0*/  MUFU.RCP R11, R11 ;  /* 0x0000000b000b7308 */ /* 0x000eb00000001000 */
[----:B------:R-:W3:Y:S01]  /*30c0*/  MUFU.RCP R13, R13 ;  /* 0x0000000d000d7308 */ /* 0x000ee20000001000 */
[----:B--2---:R-:W-:Y:S01]  /*30d0*/  FADD.FTZ R15, -R11, 1 ;  /* 0x3f8000000b0f7421 */ /* 0x004fe20000010100 */
[----:B------:R-:W-:-:S03]  /*30e0*/  FMUL.FTZ R26, R26, R11 ;  /* 0x0000000b1a1a7220 */ /* 0x000fc60000410000 */
[----:B------:R-:W-:Y:S01]  /*30f0*/  FFMA.FTZ R15, R30, R15, 1 ;  /* 0x3f8000001e0f7423 */ /* 0x000fe2000001000f */
[----:B---3--:R-:W-:Y:S01]  /*3100*/  FADD.FTZ R17, -R13, 1 ;  /* 0x3f8000000d117421 */ /* 0x008fe20000010100 */
[----:B------:R-:W-:Y:S02]  /*3110*/  FMUL.FTZ R24, R24, R13 ;  /* 0x0000000d18187220 */ /* 0x000fe40000410000 */
[----:B------:R-:W-:Y:S01]  /*3120*/  FMUL.FTZ R26, R26, R15 ;  /* 0x0000000f1a1a7220 */ /* 0x000fe20000410000 */
[----:B------:R-:W-:-:S04]  /*3130*/  FFMA.FTZ R17, R28, R17, 1 ;  /* 0x3f8000001c117423 */ /* 0x000fc80000010011 */
[----:B------:R-:W-:-:S07]  /*3140*/  FMUL.FTZ R24, R24, R17 ;  /* 0x0000001118187220 */ /* 0x000fce0000410000 */
.L_x_180:
[----:B0---4-:R-:W-:Y:S01]  /*3150*/  FMUL.FTZ R11, R8, UR4 ;  /* 0x00000004080b7c20 */ /* 0x011fe20008410000 */
[----:B------:R-:W-:Y:S01]  /*3160*/  FMUL.FTZ R9, R9, UR4 ;  /* 0x0000000409097c20 */ /* 0x000fe20008410000 */
[----:B------:R-:W-:Y:S04]  /*3170*/  BSSY.RECONVERGENT B0, `(.L_x_181) ;  /* 0x0000013000007945 */ /* 0x000fe80003800200 */
[----:B------:R-:W-:Y:S05]  /*3180*/  @P0 BRA `(.L_x_182) ;  /* 0x0000000000440947 */ /* 0x000fea0003800000 */
[----:B------:R-:W0:Y:S01]  /*3190*/  LDCU.64 UR16, c[0x0][0x3f8] ;  /* 0x00007f00ff1077ac */ /* 0x000e220008000a00 */
[--C-:B------:R-:W-:Y:S01]  /*31a0*/  FFMA.FTZ R2, R2, R11, R9.reuse ;  /* 0x0000000b02027223 */ /* 0x100fe20000010009 */
[----:B------:R-:W-:Y:S01]  /*31b0*/  MOV R35, R37 ;  /* 0x0000002500237202 */ /* 0x000fe20000000f00 */
[----:B------:R-:W-:Y:S01]  /*31c0*/  FFMA.FTZ R0, R0, R11, R9 ;  /* 0x0000000b00007223 */ /* 0x000fe20000010009 */
[----:B------:R-:W4:Y:S01]  /*31d0*/  LDCU.64 UR4, c[0x0][0x380] ;  /* 0x00007000ff0477ac */ /* 0x000f220008000a00 */
[----:B------:R-:W-:Y:S02]  /*31e0*/  FFMA.FTZ R2, R7, R24, -R2 ;  /* 0x0000001807027223 */ /* 0x000fe40000010802 */
[----:B------:R-:W-:Y:S02]  /*31f0*/  FFMA.FTZ R0, R5, R26, -R0 ;  /* 0x0000001a05007223 */ /* 0x000fe40000010800 */
[----:B------:R-:W-:Y:S02]  /*3200*/  FMUL.FTZ R5, R2, UR9 ;  /* 0x0000000902057c20 */ /* 0x000fe40008410000 */
        /* <DEDUP_REMOVED lines=9> */
.L_x_182:
[----:B------:R-:W-:Y:S05]  /*32a0*/  BSYNC.RECONVERGENT B0 ;  /* 0x0000000000007941 */ /* 0x000fea0003800200 */
.L_x_181:
[----:B------:R-:W-:Y:S01]  /*32b0*/  UIADD3 UR7, UPT, UPT, UR14, UR7, URZ ;  /* 0x000000070e077290 */ /* 0x000fe2000fffe0ff */
[----:B------:R-:W-:-:S03]  /*32c0*/  IADD3 R25, PT, PT, R25, 0x1, RZ ;  /* 0x0000000119197810 */ /* 0x000fc60007ffe0ff */
[----:B------:R-:W-:-:S09]  /*32d0*/  UISETP.GE.AND UP0, UPT, UR7, UR6, UPT ;  /* 0x000000060700728c */ /* 0x000fd2000bf06270 */
[----:B------:R-:W-:Y:S05]  /*32e0*/  BRA.U !UP0, `(.L_x_183) ;  /* 0xffffffcd08b87547 */ /* 0x000fea000b83ffff */
.L_x_162:
[----:B------:R-:W0:Y:S01]  /*32f0*/  LDC R4, c[0x0][0x370] ;  /* 0x0000dc00ff047b82 */ /* 0x000e220000000800 */
        /* <DEDUP_REMOVED lines=18> */
.L_x_185:
[----:B------:R-:W-:Y:S05]  /*3420*/  BSYNC.RECONVERGENT B0 ;  /* 0x0000000000007941 */ /* 0x000fea0003800200 */
.L_x_184:
[----:B------:R-:W-:Y:S05]  /*3430*/  @P0 EXIT ;  /* 0x000000000000094d */ /* 0x000fea0003800000 */
[----:B------:R-:W-:Y:S05]  /*3440*/  @P2 BRA `(.L_x_186) ;  /* 0x0000000000202947 */ /* 0x000fea0003800000 */
[----:B------:R-:W-:-:S05]  /*3450*/  IMAD R0, R4, R7, RZ ;  /* 0x0000000704007224 */ /* 0x000fca00078e02ff */
[----:B------:R-:W-:-:S13]  /*3460*/  ISETP.NE.AND P0, PT, R0, -0x1, PT ;  /* 0xffffffff0000780c */ /* 0x000fda0003f05270 */
[----:B------:R-:W-:Y:S05]  /*3470*/  @!P0 BRA `(.L_x_186) ;  /* 0x0000000000148947 */ /* 0x000fea0003800000 */
.L_x_187:
[----:B0-----:R-:W4:Y:S04]  /*3480*/  LDG.E.STRONG.GPU R5, desc[UR12][R2.64] ;  /* 0x0000000c02057981 */ /* 0x001f28000c1ef900 */
[----:B----4-:R-:W-:Y:S01]  /*3490*/  CCTL.IVALL ;  /* 0x00000000ff00798f */ /* 0x010fe20002000000 */
[----:B------:R-:W-:Y:S05]  /*34a0*/  YIELD ;  /* 0x0000000000007946 */ /* 0x000fea0003800000 */
[----:B------:R-:W-:-:S13]  /*34b0*/  ISETP.NE.AND P0, PT, R5, R0, PT ;  /* 0x000000000500720c */ /* 0x000fda0003f05270 */
[----:B------:R-:W-:Y:S05]  /*34c0*/  @P0 BRA `(.L_x_187) ;  /* 0xfffffffc00ec0947 */ /* 0x000fea000383ffff */
.L_x_186:
        /* <DEDUP_REMOVED lines=11> */
[----:B------:R-:W-:Y:S01]  /*3580*/  IADD3 R7, P1, PT, R22, 0x180, RZ ;  /* 0x0000018016077810 */ /* 0x000fe20007f3e0ff */
[----:B------:R-:W-:Y:S01]  /*3590*/  UIMAD.WIDE.U32 UR4, UR10, 0x3, URZ ;  /* 0x000000030a0478a5 */ /* 0x000fe2000f8e00ff */
[----:B------:R-:W-:Y:S01]  /*35a0*/  MOV R23, RZ ;  /* 0x000000ff00177202 */ /* 0x000fe20000000f00 */
[----:B------:R-:W-:Y:S01]  /*35b0*/  UIMAD UR6, UR11, 0x3, URZ ;  /* 0x000000030b0678a4 */ /* 0x000fe2000f8e02ff */
[----:B0-----:R-:W-:Y:S01]  /*35c0*/  MOV R3, UR9 ;  /* 0x0000000900037c02 */ /* 0x001fe20008000f00 */
        /* <DEDUP_REMOVED lines=35> */
[----:B------:R-:W-:Y:S02]  /*3800*/  MOV R11, UR6 ;  /* 0x00000006000b7c02 */ /* 0x000fe40008000f00 */
[----:B------:R-:W-:Y:S01]  /*3810*/  MOV R2, UR7 ;  /* 0x0000000700027c02 */ /* 0x000fe20008000f00 */
[----:B------:R-:W4:Y:S01]  /*3820*/  LDCU.64 UR16, c[0x0][0x390] ;  /* 0x00007200ff1077ac */ /* 0x000f220008000a00 */
[----:B------:R-:W-:Y:S02]  /*3830*/  IADD3 R13, PT, PT, R0, 0x1, RZ ;  /* 0x00000001000d7810 */ /* 0x000fe40007ffe0ff */
[----:B------:R-:W-:Y:S01]  /*3840*/  SHF.L.U64.HI R11, R11, 0x2, R2 ;  /* 0x000000020b0b7819 */ /* 0x000fe20000010202 */
[----:B------:R-:W5:Y:S01]  /*3850*/  LDCU.64 UR18, c[0x0][0x388] ;  /* 0x00007100ff1277ac */ /* 0x000f620008000a00 */
[----:B------:R-:W-:Y:S02]  /*3860*/  MOV R10, UR8 ;  /* 0x00000008000a7c02 */ /* 0x000fe40008000f00 */
[----:B------:R-:W-:Y:S01]  /*3870*/  MOV R3, UR9 ;  /* 0x0000000900037c02 */ /* 0x000fe20008000f00 */
[----:B------:R-:W-:Y:S01]  /*3880*/  USHF.L.U32 UR5, UR11, 0x2, URZ ;  /* 0x000000020b057899 */ /* 0x000fe200080006ff */
[----:B------:R-:W-:Y:S01]  /*3890*/  LOP3.LUT R13, R13, 0x3, RZ, 0xc0, !PT ;  /* 0x000000030d0d7812 */ /* 0x000fe200078ec0ff */
[----:B------:R-:W-:Y:S01]  /*38a0*/  UMOV UR4, URZ ;  /* 0x000000ff00047c82 */ /* 0x000fe20008000000 */
[----:B------:R-:W-:-:S02]  /*38b0*/  MOV R2, UR10 ;  /* 0x0000000a00027c02 */ /* 0x000fc40008000f00 */
[----:B------:R-:W-:Y:S02]  /*38c0*/  SHF.L.U32 R14, R22, 0x2, RZ ;  /* 0x00000002160e7819 */ /* 0x000fe400000006ff */
[----:B------:R-:W-:Y:S01]  /*38d0*/  SHF.L.U64.HI R10, R10, 0x2, R3 ;  /* 0x000000020a0a7819 */ /* 0x000fe20000010203 */
[----:B------:R-:W-:Y:S01]  /*38e0*/  IMAD.WIDE.U32 R2, R2, 0x4, RZ ;  /* 0x0000000402027825 */ /* 0x000fe200078e00ff */
[--C-:B-1-3--:R-:W-:Y:S02]  /*38f0*/  SHF.L.U64.HI R21, R22, 0x2, R23.reuse ;  /* 0x0000000216157819 */ /* 0x10afe40000010217 */
[C---:B0-----:R-:W-:Y:S01]  /*3900*/  IADD3 R0, P1, PT, R14.reuse, UR14, RZ ;  /* 0x0000000e0e007c10 */ /* 0x041fe2000ff3e0ff */
[----:B------:R-:W-:Y:S01]  /*3910*/  IMAD.WIDE.U32 R22, R13, 0x180, R22 ;  /* 0x000001800d167825 */ /* 0x000fe200078e0016 */
[C---:B----4-:R-:W-:Y:S02]  /*3920*/  IADD3 R12, P2, PT, R14.reuse, UR16, RZ ;  /* 0x000000100e0c7c10 */ /* 0x050fe4000ff5e0ff */
[----:B-----5:R-:W-:-:S02]  /*3930*/  IADD3 R14, P3, PT, R14, UR18, RZ ;  /* 0x000000120e0e7c10 */ /* 0x020fc4000ff7e0ff */
[----:B------:R-:W-:Y:S02]  /*3940*/  IADD3 R13, P4, PT, RZ, -R13, RZ ;  /* 0x8000000dff0d7210 */ /* 0x000fe40007f9e0ff */
[C---:B------:R-:W-:Y:S02]  /*3950*/  IADD3.X R17, PT, PT, R21.reuse, UR15, RZ, P1, !PT ;  /* 0x0000000f15117c10 */ /* 0x040fe40008ffe4ff */
[----:B------:R-:W-:Y:S02]  /*3960*/  IADD3.X R25, PT, PT, R21, UR17, RZ, P2, !PT ;  /* 0x0000001115197c10 */ /* 0x000fe400097fe4ff */
[----:B------:R-:W-:Y:S02]  /*3970*/  IADD3 R23, PT, PT, R23, UR4, RZ ;  /* 0x0000000417177c10 */ /* 0x000fe4000fffe0ff */
[----:B------:R-:W-:Y:S02]  /*3980*/  IADD3.X R21, PT, PT, R21, UR19, RZ, P3, !PT ;  /* 0x0000001315157c10 */ /* 0x000fe40009ffe4ff */
[----:B------:R-:W-:-:S02]  /*3990*/  IADD3 R20, PT, PT, R3, UR5, RZ ;  /* 0x0000000503147c10 */ /* 0x000fc4000fffe0ff */
[----:B------:R-:W-:-:S07]  /*39a0*/  IADD3.X R18, PT, PT, RZ, -0x1, RZ, P4, !PT ;  /* 0xffffffffff127810 */ /* 0x000fce00027fe4ff */
.L_x_190:
[----:B0-----:R-:W-:Y:S02]  /*39b0*/  MOV R5, UR6 ;  /* 0x0000000600057c02 */ /* 0x001fe40008000f00 */
[----:B------:R-:W-:Y:S02]  /*39c0*/  MOV R7, UR8 ;  /* 0x0000000800077c02 */ /* 0x000fe40008000f00 */
[----:B------:R-:W-:Y:S02]  /*39d0*/  LEA R4, P3, R5, R0, 0x2 ;  /* 0x0000000005047211 */ /* 0x000fe400078610ff */
[----:B------:R-:W-:Y:S02]  /*39e0*/  IADD3 R8, P2, PT, R0, R2, RZ ;  /* 0x0000000200087210 */ /* 0x000fe40007f5e0ff */
[----:B------:R-:W-:Y:S02]  /*39f0*/  LEA R6, P1, R7, R0, 0x2 ;  /* 0x0000000007067211 */ /* 0x000fe400078210ff */
[----:B------:R-:W-:-:S02]  /*3a00*/  IADD3.X R5, PT, PT, R17, R11, RZ, P3, !PT ;  /* 0x0000000b11057210 */ /* 0x000fc40001ffe4ff */
[C---:B------:R-:W-:Y:S02]  /*3a10*/  IADD3.X R9, PT, PT, R17.reuse, R20, RZ, P2, !PT ;  /* 0x0000001411097210 */ /* 0x040fe400017fe4ff */
[----:B------:R-:W-:Y:S02]  /*3a20*/  MOV R16, R0 ;  /* 0x0000000000107202 */ /* 0x000fe40000000f00 */
[----:B------:R-:W-:Y:S01]  /*3a30*/  IADD3.X R7, PT, PT, R17, R10, RZ, P1, !PT ;  /* 0x0000000a11077210 */ /* 0x000fe20000ffe4ff */
[----:B------:R-:W3:Y:S04]  /*3a40*/  LDG.E R8, desc[UR12][R8.64] ;  /* 0x0000000c08087981 */ /* 0x000ee8000c1e1900 */
[----:B------:R0:W3:Y:S04]  /*3a50*/  LDG.E R5, desc[UR12][R4.64] ;  /* 0x0000000c04057981 */ /* 0x0000e8000c1e1900 */
[----:B--2---:R-:W2:Y:S04]  /*3a60*/  LDG.E R15, desc[UR12][R16.64] ;  /* 0x0000000c100f7981 */ /* 0x004ea8000c1e1900 */
[----:B------:R1:W2:Y:S01]  /*3a70*/  LDG.E R6, desc[UR12][R6.64] ;  /* 0x0000000c06067981 */ /* 0x0002a2000c1e1900 */
[----:B0-----:R-:W-:-:S02]  /*3a80*/  MOV R4, R14 ;  /* 0x0000000e00047202 */ /* 0x001fc40000000f00 */
[----:B------:R-:W-:Y:S02]  /*3a90*/  IADD3 R13, P1, PT, R13, 0x1, RZ ;  /* 0x000000010d0d7810 */ /* 0x000fe40007f3e0ff */
[----:B-1----:R-:W-:Y:S02]  /*3aa0*/  MOV R7, R25 ;  /* 0x0000001900077202 */ /* 0x002fe40000000f00 */
[----:B------:R-:W-:Y:S02]  /*3ab0*/  IADD3.X R18, PT, PT, RZ, R18, RZ, P1, !PT ;  /* 0x00000012ff127210 */ /* 0x000fe40000ffe4ff */
[----:B------:R-:W-:-:S04]  /*3ac0*/  ISETP.NE.U32.AND P1, PT, R13, RZ, PT ;  /* 0x000000ff0d00720c */ /* 0x000fc80003f25070 */
[----:B------:R-:W-:Y:S02]  /*3ad0*/  ISETP.NE.AND.EX P1, PT, R18, RZ, PT, P1 ;  /* 0x000000ff1200720c */ /* 0x000fe40003f25310 */
[----:B------:R-:W-:Y:S02]  /*3ae0*/  IADD3 R14, P4, PT, R14, 0x600, RZ ;  /* 0x000006000e0e7810 */ /* 0x000fe40007f9e0ff */
[----:B------:R-:W-:-:S04]  /*3af0*/  IADD3 R0, P2, PT, R0, 0x600, RZ ;  /* 0x0000060000007810 */ /* 0x000fc80007f5e0ff */
[----:B------:R-:W-:Y:S02]  /*3b00*/  IADD3.X R17, PT, PT, RZ, R17, RZ, P2, !PT ;  /* 0x00000011ff117210 */ /* 0x000fe400017fe4ff */
[----:B---3--:R-:W-:Y:S02]  /*3b10*/  F2FP.BF16.F32.PACK_AB R19, R5, R8 ;  /* 0x000000080513723e */ /* 0x008fe400000010ff */
[----:B------:R-:W-:Y:S02]  /*3b20*/  MOV R5, R21 ;  /* 0x0000001500057202 */ /* 0x000fe40000000f00 */
[----:B--2---:R-:W-:Y:S02]  /*3b30*/  F2FP.BF16.F32.PACK_AB R15, R6, R15 ;  /* 0x0000000f060f723e */ /* 0x004fe400000010ff */
[----:B------:R-:W-:-:S03]  /*3b40*/  MOV R6, R12 ;  /* 0x0000000c00067202 */ /* 0x000fc60000000f00 */
[----:B------:R0:W-:Y:S04]  /*3b50*/  STG.E desc[UR12][R4.64], R15 ;  /* 0x0000000f04007986 */ /* 0x0001e8000c10190c */
[----:B------:R0:W-:Y:S01]  /*3b60*/  STG.E desc[UR12][R6.64], R19 ;  /* 0x0000001306007986 */ /* 0x0001e2000c10190c */
[----:B------:R-:W-:Y:S02]  /*3b70*/  IADD3 R12, P3, PT, R12, 0x600, RZ ;  /* 0x000006000c0c7810 */ /* 0x000fe40007f7e0ff */
[----:B------:R-:W-:Y:S02]  /*3b80*/  IADD3.X R21, PT, PT, RZ, R21, RZ, P4, !PT ;  /* 0x00000015ff157210 */ /* 0x000fe400027fe4ff */
[----:B------:R-:W-:Y:S01]  /*3b90*/  IADD3.X R25, PT, PT, RZ, R25, RZ, P3, !PT ;  /* 0x00000019ff197210 */ /* 0x000fe20001ffe4ff */
[----:B------:R-:W-:Y:S08]  /*3ba0*/  @P1 BRA `(.L_x_190) ;  /* 0xfffffffc00801947 */ /* 0x000ff0000383ffff */
.L_x_189:
[----:B------:R-:W-:Y:S05]  /*3bb0*/  BSYNC.RECONVERGENT B0 ;  /* 0x0000000000007941 */ /* 0x000fea0003800200 */
.L_x_188:
        /* <DEDUP_REMOVED lines=11> */
.L_x_192:
[C---:B------:R-:W-:Y:S02]  /*3c70*/  SHF.L.U32 R0, R22.reuse, 0x2, RZ ;  /* 0x0000000216007819 */ /* 0x040fe400000006ff */
[----:B------:R-:W-:Y:S02]  /*3c80*/  SHF.L.U64.HI R23, R22, 0x2, R23 ;  /* 0x0000000216177819 */ /* 0x000fe40000010217 */
[----:B----4-:R-:W-:-:S04]  /*3c90*/  IADD3 R2, P0, PT, R0, UR14, RZ ;  /* 0x0000000e00027c10 */ /* 0x010fc8000ff1e0ff */
[----:B--2---:R-:W-:Y:S02]  /*3ca0*/  IADD3.X R3, PT, PT, R23, UR15, RZ, P0, !PT ;  /* 0x0000000f17037c10 */ /* 0x004fe400087fe4ff */
[C---:B0-----:R-:W-:Y:S02]  /*3cb0*/  IADD3 R4, P0, PT, R2.reuse, UR11, RZ ;  /* 0x0000000b02047c10 */ /* 0x041fe4000ff1e0ff */
[C---:B------:R-:W-:Y:S02]  /*3cc0*/  IADD3 R8, P2, PT, R2.reuse, UR6, RZ ;  /* 0x0000000602087c10 */ /* 0x040fe4000ff5e0ff */
[C---:B------:R-:W-:Y:S02]  /*3cd0*/  IADD3.X R5, PT, PT, R3.reuse, UR10, RZ, P0, !PT ;  /* 0x0000000a03057c10 */ /* 0x040fe400087fe4ff */
[----:B------:R-:W-:Y:S02]  /*3ce0*/  IADD3 R6, P1, PT, R2, UR4, RZ ;  /* 0x0000000402067c10 */ /* 0x000fe4000ff3e0ff */
[C---:B------:R-:W-:Y:S01]  /*3cf0*/  IADD3.X R9, PT, PT, R3.reuse, UR7, RZ, P2, !PT ;  /* 0x0000000703097c10 */ /* 0x040fe200097fe4ff */
[----:B------:R0:W2:Y:S01]  /*3d00*/  LDG.E R2, desc[UR12][R2.64] ;  /* 0x0000000c02027981 */ /* 0x0000a2000c1e1900 */
[----:B------:R-:W-:-:S03]  /*3d10*/  IADD3.X R7, PT, PT, R3, UR5, RZ, P1, !PT ;  /* 0x0000000503077c10 */ /* 0x000fc60008ffe4ff */
[----:B------:R-:W2:Y:S04]  /*3d20*/  LDG.E R5, desc[UR12][R4.64] ;  /* 0x0000000c04057981 */ /* 0x000ea8000c1e1900 */
[----:B------:R-:W4:Y:S04]  /*3d30*/  LDG.E R6, desc[UR12][R6.64] ;  /* 0x0000000c06067981 */ /* 0x000f28000c1e1900 */
[----:B------:R-:W4:Y:S01]  /*3d40*/  LDG.E R9, desc[UR12][R8.64] ;  /* 0x0000000c08097981 */ /* 0x000f22000c1e1900 */
[----:B------:R-:W-:Y:S02]  /*3d50*/  LOP3.LUT R13, R0, 0xfffffffc, RZ, 0xc0, !PT ;  /* 0xfffffffc000d7812 */ /* 0x000fe400078ec0ff */
[----:B------:R-:W-:-:S02]  /*3d60*/  LOP3.LUT R14, R23, 0x1, RZ, 0xc0, !PT ;  /* 0x00000001170e7812 */ /* 0x000fc400078ec0ff */
[----:B------:R-:W-:Y:S02]  /*3d70*/  IADD3 R10, P0, PT, R13, UR16, RZ ;  /* 0x000000100d0a7c10 */ /* 0x000fe4000ff1e0ff */
[----:B0-----:R-:W-:Y:S02]  /*3d80*/  LOP3.LUT R3, R23, 0x3, RZ, 0xc0, !PT ;  /* 0x0000000317037812 */ /* 0x001fe400078ec0ff */
[----:B------:R-:W-:Y:S02]  /*3d90*/  IADD3.X R11, PT, PT, R14, UR17, RZ, P0, !PT ;  /* 0x000000110e0b7c10 */ /* 0x000fe400087fe4ff */
[----:B---3--:R-:W-:Y:S02]  /*3da0*/  IADD3 R12, P0, PT, R13, UR18, RZ ;  /* 0x000000120d0c7c10 */ /* 0x008fe4000ff1e0ff */
[----:B--2---:R-:W-:Y:S02]  /*3db0*/  F2FP.BF16.F32.PACK_AB R15, R5, R2 ;  /* 0x00000002050f723e */ /* 0x004fe400000010ff */
[----:B------:R-:W-:-:S02]  /*3dc0*/  IADD3 R2, P1, PT, R13, UR14, RZ ;  /* 0x0000000e0d027c10 */ /* 0x000fc4000ff3e0ff */
[----:B------:R-:W-:Y:S02]  /*3dd0*/  IADD3.X R13, PT, PT, R14, UR19, RZ, P0, !PT ;  /* 0x000000130e0d7c10 */ /* 0x000fe400087fe4ff */
[----:B------:R-:W-:Y:S02]  /*3de0*/  IADD3.X R3, PT, PT, R3, UR15, RZ, P1, !PT ;  /* 0x0000000f03037c10 */ /* 0x000fe40008ffe4ff */
[----:B----4-:R-:W-:Y:S02]  /*3df0*/  F2FP.BF16.F32.PACK_AB R17, R9, R6 ;  /* 0x000000060911723e */ /* 0x010fe400000010ff */
[C---:B------:R-:W-:Y:S02]  /*3e00*/  IADD3 R8, P0, PT, R2.reuse, UR11, RZ ;  /* 0x0000000b02087c10 */ /* 0x040fe4000ff1e0ff */
[C---:B------:R-:W-:Y:S02]  /*3e10*/  IADD3 R4, P1, PT, R2.reuse, UR4, RZ ;  /* 0x0000000402047c10 */ /* 0x040fe4000ff3e0ff */
[----:B------:R-:W-:-:S02]  /*3e20*/  IADD3 R6, P2, PT, R2, UR6, RZ ;  /* 0x0000000602067c10 */ /* 0x000fc4000ff5e0ff */
[C---:B------:R-:W-:Y:S02]  /*3e30*/  IADD3.X R9, PT, PT, R3.reuse, UR10, RZ, P0, !PT ;  /* 0x0000000a03097c10 */ /* 0x040fe400087fe4ff */
[C---:B------:R-:W-:Y:S02]  /*3e40*/  IADD3.X R5, PT, PT, R3.reuse, UR5, RZ, P1, !PT ;  /* 0x0000000503057c10 */ /* 0x040fe40008ffe4ff */
[----:B------:R-:W-:Y:S01]  /*3e50*/  IADD3.X R7, PT, PT, R3, UR7, RZ, P2, !PT ;  /* 0x0000000703077c10 */ /* 0x000fe200097fe4ff */
[----:B------:R0:W-:Y:S04]  /*3e60*/  STG.E desc[UR12][R10.64], R15 ;  /* 0x0000000f0a007986 */ /* 0x0001e8000c10190c */
[----:B------:R2:W-:Y:S04]  /*3e70*/  STG.E desc[UR12][R12.64], R17 ;  /* 0x000000110c007986 */ /* 0x0005e8000c10190c */
[----:B-1----:R-:W3:Y:S04]  /*3e80*/  LDG.E R16, desc[UR12][R2.64+0x600] ;  /* 0x0006000c02107981 */ /* 0x002ee8000c1e1900 */
[----:B------:R-:W3:Y:S04]  /*3e90*/  LDG.E R19, desc[UR12][R8.64+0x600] ;  /* 0x0006000c08137981 */ /* 0x000ee8000c1e1900 */
[----:B------:R-:W4:Y:S04]  /*3ea0*/  LDG.E R18, desc[UR12][R4.64+0x600] ;  /* 0x0006000c04127981 */ /* 0x000f28000c1e1900 */
[----:B------:R-:W4:Y:S01]  /*3eb0*/  LDG.E R21, desc[UR12][R6.64+0x600] ;  /* 0x0006000c06157981 */ /* 0x000f22000c1e1900 */
[----:B------:R-:W-:-:S04]  /*3ec0*/  IADD3 R14, P0, PT, R0, 0x600, RZ ;  /* 0x00000600000e7810 */ /* 0x000fc80007f1e0ff */
[----:B0-----:R-:W-:Y:S02]  /*3ed0*/  IADD3.X R15, PT, PT, RZ, R23, RZ, P0, !PT ;  /* 0x00000017ff0f7210 */ /* 0x001fe400007fe4ff */
[----:B------:R-:W-:Y:S02]  /*3ee0*/  LOP3.LUT R14, R14, 0xfffffffc, RZ, 0xc0, !PT ;  /* 0xfffffffc0e0e7812 */ /* 0x000fe400078ec0ff */
[----:B------:R-:W-:Y:S02]  /*3ef0*/  LOP3.LUT R15, R15, 0x1, RZ, 0xc0, !PT ;  /* 0x000000010f0f7812 */ /* 0x000fe400078ec0ff */
[C---:B------:R-:W-:Y:S02]  /*3f00*/  IADD3 R10, P0, PT, R14.reuse, UR16, RZ ;  /* 0x000000100e0a7c10 */ /* 0x040fe4000ff1e0ff */
[----:B------:R-:W-:Y:S02]  /*3f10*/  IADD3 R14, P1, PT, R14, UR18, RZ ;  /* 0x000000120e0e7c10 */ /* 0x000fe4000ff3e0ff */
[----:B------:R-:W-:-:S02]  /*3f20*/  IADD3.X R11, PT, PT, R15, UR17, RZ, P0, !PT ;  /* 0x000000110f0b7c10 */ /* 0x000fc400087fe4ff */
[----:B------:R-:W-:Y:S02]  /*3f30*/  IADD3.X R15, PT, PT, R15, UR19, RZ, P1, !PT ;  /* 0x000000130f0f7c10 */ /* 0x000fe40008ffe4ff */
[----:B---3--:R-:W-:Y:S02]  /*3f40*/  F2FP.BF16.F32.PACK_AB R19, R19, R16 ;  /* 0x000000101313723e */ /* 0x008fe400000010ff */
[----:B----4-:R-:W-:-:S03]  /*3f50*/  F2FP.BF16.F32.PACK_AB R21, R21, R18 ;  /* 0x000000121515723e */ /* 0x010fc600000010ff */
[----:B------:R0:W-:Y:S04]  /*3f60*/  STG.E desc[UR12][R10.64], R19 ;  /* 0x000000130a007986 */ /* 0x0001e8000c10190c */
[----:B------:R1:W-:Y:S04]  /*3f70*/  STG.E desc[UR12][R14.64], R21 ;  /* 0x000000150e007986 */ /* 0x0003e8000c10190c */
[----:B------:R-:W3:Y:S04]  /*3f80*/  LDG.E R16, desc[UR12][R2.64+0xc00] ;  /* 0x000c000c02107981 */ /* 0x000ee8000c1e1900 */
[----:B--2---:R-:W3:Y:S04]  /*3f90*/  LDG.E R17, desc[UR12][R8.64+0xc00] ;  /* 0x000c000c08117981 */ /* 0x004ee8000c1e1900 */
[----:B------:R-:W2:Y:S04]  /*3fa0*/  LDG.E R18, desc[UR12][R4.64+0xc00] ;  /* 0x000c000c04127981 */ /* 0x000ea8000c1e1900 */
        /* <DEDUP_REMOVED lines=9> */
[----:B---3--:R-:W-:Y:S02]  /*4040*/  F2FP.BF16.F32.PACK_AB R17, R17, R16 ;  /* 0x000000101111723e */ /* 0x008fe400000010ff */
[----:B--2---:R-:W-:-:S03]  /*4050*/  F2FP.BF16.F32.PACK_AB R25, R25, R18 ;  /* 0x000000121919723e */ /* 0x004fc600000010ff */
[----:B------:R0:W-:Y:S04]  /*4060*/  STG.E desc[UR12][R12.64], R17 ;  /* 0x000000110c007986 */ /* 0x0001e8000c10190c */
[----:B------:R2:W-:Y:S04]  /*4070*/  STG.E desc[UR12][R10.64], R25 ;  /* 0x000000190a007986 */ /* 0x0005e8000c10190c */
[----:B------:R-:W3:Y:S04]  /*4080*/  LDG.E R2, desc[UR12][R2.64+0x1200] ;  /* 0x0012000c02027981 */ /* 0x000ee8000c1e1900 */
[----:B------:R-:W3:Y:S04]  /*4090*/  LDG.E R9, desc[UR12][R8.64+0x1200] ;  /* 0x0012000c08097981 */ /* 0x000ee8000c1e1900 */
[----:B------:R-:W4:Y:S04]  /*40a0*/  LDG.E R4, desc[UR12][R4.64+0x1200] ;  /* 0x0012000c04047981 */ /* 0x000f28000c1e1900 */
[----:B------:R-:W4:Y:S01]  /*40b0*/  LDG.E R7, desc[UR12][R6.64+0x1200] ;  /* 0x0012000c06077981 */ /* 0x000f22000c1e1900 */
[----:B------:R-:W-:-:S04]  /*40c0*/  IADD3 R0, P0, PT, R0, 0x1200, RZ ;  /* 0x0000120000007810 */ /* 0x000fc80007f1e0ff */
[----:B------:R-:W-:Y:S02]  /*40d0*/  IADD3.X R16, PT, PT, RZ, R23, RZ, P0, !PT ;  /* 0x00000017ff107210 */ /* 0x000fe400007fe4ff */
[----:B------:R-:W-:Y:S02]  /*40e0*/  LOP3.LUT R0, R0, 0xfffffffc, RZ, 0xc0, !PT ;  /* 0xfffffffc00007812 */ /* 0x000fe400078ec0ff */
[----:B------:R-:W-:Y:S02]  /*40f0*/  LOP3.LUT R16, R16, 0x1, RZ, 0xc0, !PT ;  /* 0x0000000110107812 */ /* 0x000fe400078ec0ff */
[C---:B-1----:R-:W-:Y:S02]  /*4100*/  IADD3 R14, P0, PT, R0.reuse, UR16, RZ ;  /* 0x00000010000e7c10 */ /* 0x042fe4000ff1e0ff */
        /* <DEDUP_REMOVED lines=8> */
[----:B---3--:R-:W-:Y:S02]  /*4190*/  F2FP.BF16.F32.PACK_AB R9, R9, R2 ;  /* 0x000000020909723e */ /* 0x008fe400000010ff */
[----:B----4-:R-:W-:-:S03]  /*41a0*/  F2FP.BF16.F32.PACK_AB R3, R7, R4 ;  /* 0x000000040703723e */ /* 0x010fc600000010ff */
[----:B------:R2:W-:Y:S04]  /*41b0*/  STG.E desc[UR12][R14.64], R9 ;  /* 0x000000090e007986 */ /* 0x0005e8000c10190c */
[----:B------:R2:W-:Y:S02]  /*41c0*/  STG.E desc[UR12][R12.64], R3 ;  /* 0x000000030c007986 */ /* 0x0005e4000c10190c */
[----:B------:R-:W-:Y:S05]  /*41d0*/  @P0 BRA `(.L_x_192) ;  /* 0xfffffff800a40947 */ /* 0x000fea000383ffff */
[----:B------:R-:W-:Y:S05]  /*41e0*/  BSYNC.RECONVERGENT B0 ;  /* 0x0000000000007941 */ /* 0x000fea0003800200 */
.L_x_191:
[----:B------:R-:W-:Y:S05]  /*41f0*/  EXIT ;  /* 0x000000000000794d */ /* 0x000fea0003800000 */
.L_x_193:
        /* <DEDUP_REMOVED lines=16> */
.L_x_2463:


//--------------------- .text._Z35group_norm_nhwc_bwd_one_pass_kernelI11Bf16IOBf16WLi128ELi12ELi384EEv26Group_norm_nhwc_bwd_params --------------------------
	.section	.text._Z35group_norm_nhwc_bwd_one_pass_kernelI11Bf16IOBf16WLi128ELi12ELi384EEv26Group_norm_nhwc_bwd_params,"ax",@progbits
	.align	128
        .global         _Z35group_norm_nhwc_bwd_one_pass_kernelI11Bf16IOBf16WLi128ELi12ELi384EEv26Group_norm_nhwc_bwd_params
        .type           _Z35group_norm_nhwc_bwd_one_pass_kernelI11Bf16IOBf16WLi128ELi12ELi384EEv26Group_norm_nhwc_bwd_params,@function
        .size           _Z35group_norm_nhwc_bwd_one_pass_kernelI11Bf16IOBf16WLi128ELi12ELi384EEv26Group_norm_nhwc_bwd_params,(.L_x_2464 - _Z35group_norm_nhwc_bwd_one_pass_kernelI11Bf16IOBf16WLi128ELi12ELi384EEv26Group_norm_nhwc_bwd_params)
        .other          _Z35group_norm_nhwc_bwd_one_pass_kernelI11Bf16IOBf16WLi128ELi12ELi384EEv26Group_norm_nhwc_bwd_params,@"STO_CUDA_ENTRY STV_DEFAULT"
_Z35group_norm_nhwc_bwd_one_pass_kernelI11Bf16IOBf16WLi128ELi12ELi384EEv26Group_norm_nhwc_bwd_params:
.text._Z35group_norm_nhwc_bwd_one_pass_kernelI11Bf16IOBf16WLi128ELi12ELi384EEv26Group_norm_nhwc_bwd_params:
        /* <DEDUP_REMOVED lines=37> */
.L_x_219:
        /* <DEDUP_REMOVED lines=8> */
[----:B------:R-:W0:Y:S08]  /*02d0*/  I2F.RP R2, R11 ;  /* 0x0000000b00027306 */ /* 0x000e300000209400 */
[----:B0-----:R-:W0:Y:S02]  /*02e0*/  MUFU.RCP R2, R2 ;  /* 0x0000000200027308 */ /* 0x001e240000001000 */
[----:B0-----:R-:W-:-:S06]  /*02f0*/  IADD3 R8, PT, PT, R2, 0xffffffe, RZ ;  /* 0x0ffffffe02087810 */ /* 0x001fcc0007ffe0ff */
[----:B------:R0:W1:Y:S02]  /*0300*/  F2I.FTZ.U32.TRUNC.NTZ R9, R8 ;  /* 0x0000000800097305 */ /* 0x000064000021f000 */
[----:B0-----:R-:W-:Y:S01]  /*0310*/  HFMA2 R8, -RZ, RZ, 0, 0 ;  /* 0x00000000ff087431 */ /* 0x001fe200000001ff */
[----:B-1----:R-:W-:-:S05]  /*0320*/  IADD3 R4, PT, PT, RZ, -R9, RZ ;  /* 0x80000009ff047210 */ /* 0x002fca0007ffe0ff */
[----:B------:R-:W-:-:S04]  /*0330*/  IMAD R13, R4, R11, RZ ;  /* 0x0000000b040d7224 */ /* 0x000fc800078e02ff */
[----:B------:R-:W-:Y:S01]  /*0340*/  IMAD.HI.U32 R9, R9, R13, R8 ;  /* 0x0000000d09097227 */ /* 0x000fe200078e0008 */
[----:B------:R-:W-:-:S05]  /*0350*/  MOV R8, UR6 ;  /* 0x0000000600087c02 */ /* 0x000fca0008000f00 */
[----:B------:R-:W-:Y:S01]  /*0360*/  IMAD.HI.U32 R4, R9, R6, RZ ;  /* 0x0000000609047227 */ /* 0x000fe200078e00ff */
[----:B------:R-:W-:-:S04]  /*0370*/  MOV R9, UR7 ;  /* 0x0000000700097c02 */ /* 0x000fc80008000f00 */
[----:B------:R-:W-:Y:S02]  /*0380*/  IADD3 R2, PT, PT, -R4, RZ, RZ ;  /* 0x000000ff04027210 */ /* 0x000fe40007ffe1ff */
[----:B------:R-:W2:Y:S03]  /*0390*/  LDG.E.64 R8, desc[UR14][R8.64] ;  /* 0x0000000e08087981 */ /* 0x000ea6000c1e1b00 */
[----:B------:R-:W-:Y:S01]  /*03a0*/  IMAD R2, R11, R2, R6 ;  /* 0x000000020b027224 */ /* 0x000fe200078e0206 */
[----:B------:R-:W-:-:S04]  /*03b0*/  LOP3.LUT R6, R10, UR11, RZ, 0x3c, !PT ;  /* 0x0000000b0a067c12 */ /* 0x000fc8000f8e3cff */
[----:B------:R-:W-:Y:S02]  /*03c0*/  ISETP.GT.U32.AND P4, PT, R11, R2, PT ;  /* 0x000000020b00720c */ /* 0x000fe40003f84070 */
[----:B------:R-:W-:Y:S02]  /*03d0*/  ISETP.GE.AND.EX P0, PT, R3, UR25, PT, P0 ;  /* 0x0000001903007c0c */ /* 0x000fe4000bf06300 */
[----:B------:R-:W-:-:S09]  /*03e0*/  ISETP.GE.AND P2, PT, R6, RZ, PT ;  /* 0x000000ff0600720c */ /* 0x000fd20003f46270 */
[-C--:B------:R-:W-:Y:S02]  /*03f0*/  @!P4 IADD3 R2, PT, PT, R2, -R11.reuse, RZ ;  /* 0x8000000b0202c210 */ /* 0x080fe40007ffe0ff */
[----:B------:R-:W-:Y:S01]  /*0400*/  @!P4 IADD3 R4, PT, PT, R4, 0x1, RZ ;  /* 0x000000010404c810 */ /* 0x000fe20007ffe0ff */
[----:B------:R-:W0:Y:S01]  /*0410*/  @!P0 LDC.64 R22, c[0x0][0x3a0] ;  /* 0x0000e800ff168b82 */ /* 0x000e220000000a00 */
[CC--:B------:R-:W-:Y:S02]  /*0420*/  ISETP.GE.U32.AND P3, PT, R2.reuse, R11.reuse, PT ;  /* 0x0000000b0200720c */ /* 0x0c0fe40003f66070 */
[----:B------:R-:W-:Y:S02]  /*0430*/  ISETP.GT.U32.AND P4, PT, R11, R2, PT ;  /* 0x000000020b00720c */ /* 0x000fe40003f84070 */
[----:B------:R-:W-:Y:S02]  /*0440*/  IADD3 R11, PT, PT, R2, -R11, RZ ;  /* 0x8000000b020b7210 */ /* 0x000fe40007ffe0ff */
[----:B------:R-:W-:Y:S01]  /*0450*/  LOP3.LUT R13, RZ, R10, RZ, 0x33, !PT ;  /* 0x0000000aff0d7212 */ /* 0x000fe200078e33ff */
[----:B------:R-:W1:Y:S01]  /*0460*/  @!P0 LDC.64 R18, c[0x0][0x398] ;  /* 0x0000e600ff128b82 */ /* 0x000e620000000a00 */
[----:B------:R-:W-:-:S04]  /*0470*/  SEL R2, R11, R2, !P4 ;  /* 0x000000020b027207 */ /* 0x000fc80006000000 */
[----:B------:R-:W-:Y:S02]  /*0480*/  @!P1 IADD3 R2, PT, PT, -R2, RZ, RZ ;  /* 0x000000ff02029210 */ /* 0x000fe40007ffe1ff */
[----:B------:R-:W-:Y:S02]  /*0490*/  @P3 IADD3 R4, PT, PT, R4, 0x1, RZ ;  /* 0x0000000104043810 */ /* 0x000fe40007ffe0ff */
[----:B------:R-:W-:Y:S02]  /*04a0*/  ISETP.NE.AND P3, PT, R10, RZ, PT ;  /* 0x000000ff0a00720c */ /* 0x000fe40003f65270 */
[----:B---3--:R-:W3:Y:S02]  /*04b0*/  @!P0 LDC.64 R10, c[0x0][0x3f8] ;  /* 0x0000fe00ff0a8b82 */ /* 0x008ee40000000a00 */
[----:B------:R-:W-:Y:S02]  /*04c0*/  SEL R2, R13, R2, !P3 ;  /* 0x000000020d027207 */ /* 0x000fe40005800000 */
[----:B------:R-:W-:-:S02]  /*04d0*/  @!P2 IADD3 R4, PT, PT, -R4, RZ, RZ ;  /* 0x000000ff0404a210 */ /* 0x000fc40007ffe1ff */
[----:B------:R-:W-:Y:S01]  /*04e0*/  ISETP.GE.U32.AND P1, PT, R46, UR24, PT ;  /* 0x000000182e007c0c */ /* 0x000fe2000bf26070 */
[----:B------:R-:W-:Y:S01]  /*04f0*/  IMAD R25, R2, 0xc, RZ ;  /* 0x0000000c02197824 */ /* 0x000fe200078e02ff */
[----:B------:R-:W-:Y:S02]  /*0500*/  SEL R13, R13, R4, !P3 ;  /* 0x000000040d0d7207 */ /* 0x000fe40005800000 */
[----:B------:R-:W-:Y:S02]  /*0510*/  ISETP.GE.AND.EX P1, PT, R5, UR25, PT, P1 ;  /* 0x0000001905007c0c */ /* 0x000fe4000bf26310 */
[----:B------:R-:W-:Y:S02]  /*0520*/  SHF.R.S32.HI R4, RZ, 0x1f, R13 ;  /* 0x0000001fff047819 */ /* 0x000fe4000001140d */
[----:B------:R-:W-:-:S03]  /*0530*/  IADD3 R50, P2, PT, R25, R0, RZ ;  /* 0x0000000019327210 */ /* 0x000fc60007f5e0ff */
[----:B------:R-:W-:Y:S01]  /*0540*/  IMAD R4, R4, UR26, RZ ;  /* 0x0000001a04047c24 */ /* 0x000fe2000f8e02ff */
[----:B------:R-:W-:-:S03]  /*0550*/  LEA.HI.X.SX32 R51, R25, RZ, 0x1, P2 ;  /* 0x000000ff19337211 */ /* 0x000fc600010f0eff */
[C---:B------:R-:W-:Y:S02]  /*0560*/  IMAD R53, R13.reuse, UR27, R4 ;  /* 0x0000001b0d357c24 */ /* 0x040fe4000f8e0204 */
[----:B------:R-:W-:Y:S01]  /*0570*/  IMAD.WIDE.U32 R50, R13, UR26, R50 ;  /* 0x0000001a0d327c25 */ /* 0x000fe2000f8e0032 */
[----:B------:R-:W4:Y:S01]  /*0580*/  @!P1 LDC.64 R20, c[0x0][0x3f8] ;  /* 0x0000fe00ff149b82 */ /* 0x000f220000000a00 */
[----:B------:R-:W-:Y:S02]  /*0590*/  ISETP.NE.AND P2, PT, RZ, UR22, PT ;  /* 0x00000016ff007c0c */ /* 0x000fe4000bf45270 */
[----:B---3--:R-:W-:Y:S01]  /*05a0*/  @!P0 IMAD R0, R3, R10, RZ ;  /* 0x0000000a03008224 */ /* 0x008fe200078e02ff */
[----:B------:R-:W-:Y:S02]  /*05b0*/  IADD3 R53, PT, PT, R51, R53, RZ ;  /* 0x0000003533357210 */ /* 0x000fe40007ffe0ff */
[----:B------:R-:W-:Y:S01]  /*05c0*/  @!P0 MOV R52, R50 ;  /* 0x0000003200348202 */ /* 0x000fe20000000f00 */
[C---:B------:R-:W-:Y:S01]  /*05d0*/  @!P0 IMAD R15, R48.reuse, R11, R0 ;  /* 0x0000000b300f8224 */ /* 0x040fe200078e0200 */
[----:B------:R-:W3:Y:S03]  /*05e0*/  @!P1 LDC.64 R16, c[0x0][0x3a0] ;  /* 0x0000e800ff109b82 */ /* 0x000ee60000000a00 */
[----:B------:R-:W-:-:S05]  /*05f0*/  @!P0 IMAD.WIDE.U32 R12, R48, R10, R52 ;  /* 0x0000000a300c8225 */ /* 0x000fca00078e0034 */
[----:B------:R-:W-:Y:S01]  /*0600*/  @!P0 IADD3 R13, PT, PT, R13, R15, RZ ;  /* 0x0000000f0d0d8210 */ /* 0x000fe20007ffe0ff */
[----:B------:R-:W5:Y:S01]  /*0610*/  @P2 LDC.64 R10, c[0x0][0x3b0] ;  /* 0x0000ec00ff0a2b82 */ /* 0x000f620000000a00 */
[C---:B------:R-:W-:Y:S02]  /*0620*/  @!P0 SHF.L.U32 R29, R12.reuse, 0x1, RZ ;  /* 0x000000010c1d8819 */ /* 0x040fe400000006ff */
[----:B------:R-:W-:-:S05]  /*0630*/  @!P0 SHF.L.U64.HI R4, R12, 0x1, R13 ;  /* 0x000000010c048819 */ /* 0x000fca000001020d */
[----:B------:R-:W5:Y:S01]  /*0640*/  @!P1 LDC.64 R14, c[0x0][0x398] ;  /* 0x0000e600ff0e9b82 */ /* 0x000f620000000a00 */
[----:B----4-:R-:W-:Y:S01]  /*0650*/  @!P1 IMAD R0, R5, R20, RZ ;  /* 0x0000001405009224 */ /* 0x010fe200078e02ff */
[----:B------:R-:W-:-:S06]  /*0660*/  @!P1 MOV R26, R50 ;  /* 0x00000032001a9202 */ /* 0x000fcc0000000f00 */
[----:B------:R-:W4:Y:S01]  /*0670*/  LDC.64 R12, c[0x0][0x3a8] ;  /* 0x0000ea00ff0c7b82 */ /* 0x000f220000000a00 */
[----:B------:R-:W-:Y:S01]  /*0680*/  @!P1 MOV R27, R53 ;  /* 0x00000035001b9202 */ /* 0x000fe20000000f00 */
[C---:B------:R-:W-:Y:S01]  /*0690*/  @!P1 IMAD R31, R46.reuse, R21, R0 ;  /* 0x000000152e1f9224 */ /* 0x040fe200078e0200 */
[----:B0-----:R-:W-:Y:S01]  /*06a0*/  @!P0 IADD3 R22, P3, PT, R29, R22, RZ ;  /* 0x000000161d168210 */ /* 0x001fe20007f7e0ff */
[----:B------:R-:W-:-:S03]  /*06b0*/  @!P1 IMAD.WIDE.U32 R20, R46, R20, R26 ;  /* 0x000000142e149225 */ /* 0x000fc600078e001a */
[----:B------:R-:W-:Y:S02]  /*06c0*/  @!P0 IADD3.X R23, PT, PT, R4, R23, RZ, P3, !PT ;  /* 0x0000001704178210 */ /* 0x000fe40001ffe4ff */
[----:B-1----:R-:W-:Y:S02]  /*06d0*/  @!P0 IADD3 R18, P3, PT, R29, R18, RZ ;  /* 0x000000121d128210 */ /* 0x002fe40007f7e0ff */
[----:B------:R-:W-:Y:S02]  /*06e0*/  LOP3.LUT R0, R45, 0xffff, RZ, 0xc0, !PT ;  /* 0x0000ffff2d007812 */ /* 0x000fe400078ec0ff */
[----:B------:R-:W-:Y:S02]  /*06f0*/  @!P1 IADD3 R27, PT, PT, R21, R31, RZ ;  /* 0x0000001f151b9210 */ /* 0x000fe40007ffe0ff */
[----:B------:R-:W-:Y:S02]  /*0700*/  @!P1 SHF.L.U32 R21, R20, 0x1, RZ ;  /* 0x0000000114159819 */ /* 0x000fe400000006ff */
[----:B------:R-:W-:-:S02]  /*0710*/  @!P0 IADD3.X R19, PT, PT, R4, R19, RZ, P3, !PT ;  /* 0x0000001304138210 */ /* 0x000fc40001ffe4ff */
[----:B------:R-:W-:Y:S02]  /*0720*/  IADD3 R25, PT, PT, R25, R0, RZ ;  /* 0x0000000019197210 */ /* 0x000fe40007ffe0ff */
[----:B------:R-:W-:Y:S02]  /*0730*/  @!P1 SHF.L.U64.HI R20, R20, 0x1, R27 ;  /* 0x0000000114149819 */ /* 0x000fe4000001021b */
[C---:B---3--:R-:W-:Y:S02]  /*0740*/  @!P1 IADD3 R16, P3, PT, R21.reuse, R16, RZ ;  /* 0x0000001015109210 */ /* 0x048fe40007f7e0ff */
[----:B-----5:R-:W-:Y:S01]  /*0750*/  @!P1 IADD3 R14, P4, PT, R21, R14, RZ ;  /* 0x0000000e150e9210 */ /* 0x020fe20007f9e0ff */
[----:B------:R-:W-:Y:S01]  /*0760*/  HFMA2 R44, -RZ, RZ, 0, 0 ;  /* 0x00000000ff2c7431 */ /* 0x000fe200000001ff */
[----:B------:R-:W-:Y:S01]  /*0770*/  MOV R40, RZ ;  /* 0x000000ff00287202 */ /* 0x000fe20000000f00 */
[----:B------:R-:W-:Y:S01]  /*0780*/  HFMA2 R43, -RZ, RZ, 0, 0 ;  /* 0x00000000ff2b7431 */ /* 0x000fe200000001ff */
[----:B------:R-:W-:Y:S01]  /*0790*/  CS2R R38, SRZ ;  /* 0x0000000000267805 */ /* 0x000fe2000001ff00 */
[C---:B------:R-:W-:Y:S01]  /*07a0*/  @P2 IMAD.WIDE R10, R25.reuse, 0x2, R10 ;  /* 0x00000002190a2825 */ /* 0x040fe200078e020a */
[C---:B------:R-:W-:Y:S01]  /*07b0*/  @!P1 IADD3.X R17, PT, PT, R20.reuse, R17, RZ, P3, !PT ;  /* 0x0000001114119210 */ /* 0x040fe20001ffe4ff */
[----:B------:R-:W3:Y:S01]  /*07c0*/  @!P0 LDG.E R44, desc[UR14][R22.64] ;  /* 0x0000000e162c8981 */ /* 0x000ee2000c1e1900 */
[----:B------:R-:W-:Y:S01]  /*07d0*/  @!P1 IADD3.X R15, PT, PT, R20, R15, RZ, P4, !PT ;  /* 0x0000000f140f9210 */ /* 0x000fe200027fe4ff */
[----:B----4-:R-:W-:-:S02]  /*07e0*/  IMAD.WIDE R12, R25, 0x2, R12 ;  /* 0x00000002190c7825 */ /* 0x010fc400078e020c */
[----:B------:R-:W4:Y:S04]  /*07f0*/  @!P0 LDG.E R43, desc[UR14][R18.64] ;  /* 0x0000000e122b8981 */ /* 0x000f28000c1e1900 */
[----:B------:R-:W5:Y:S04]  /*0800*/  @P2 LDG.E.U16 R20, desc[UR14][R10.64] ;  /* 0x0000000e0a142981 */ /* 0x000f68000c1e1500 */
[----:B------:R-:W5:Y:S04]  /*0810*/  @P2 LDG.E.U16 R21, desc[UR14][R10.64+0x2] ;  /* 0x0000020e0a152981 */ /* 0x000f68000c1e1500 */
[----:B------:R-:W5:Y:S04]  /*0820*/  LDG.E.U16 R4, desc[UR14][R12.64] ;  /* 0x0000000e0c047981 */ /* 0x000f68000c1e1500 */
[----:B------:R-:W5:Y:S04]  /*0830*/  LDG.E.U16 R6, desc[UR14][R12.64+0x2] ;  /* 0x0000020e0c067981 */ /* 0x000f68000c1e1500 */
[----:B------:R-:W5:Y:S04]  /*0840*/  @!P1 LDG.E R40, desc[UR14][R16.64] ;  /* 0x0000000e10289981 */ /* 0x000f68000c1e1900 */
[----:B------:R-:W5:Y:S01]  /*0850*/  @!P1 LDG.E R38, desc[UR14][R14.64] ;  /* 0x0000000e0e269981 */ /* 0x000f62000c1e1900 */
[----:B------:R-:W-:Y:S01]  /*0860*/  UISETP.NE.AND UP1, UPT, UR22, URZ, UPT ;  /* 0x000000ff1600728c */ /* 0x000fe2000bf25270 */
[----:B------:R-:W-:Y:S01]  /*0870*/  HFMA2 R37, -RZ, RZ, 0, 0 ;  /* 0x00000000ff257431 */ /* 0x000fe200000001ff */
[----:B------:R-:W-:Y:S01]  /*0880*/  UMOV UR17, 0x3f800000 ;  /* 0x3f80000000117882 */ /* 0x000fe20000000000 */
[----:B--2---:R-:W-:-:S13]  /*0890*/  R2UR UR23, R8 ;  /* 0x00000000081772ca */ /* 0x004fda00000e0000 */
[----:B------:R-:W-:-:S05]  /*08a0*/  MOV R8, UR23 ;  /* 0x0000001700087c02 */ /* 0x000fca0008000f00 */
[----:B------:R-:W-:-:S05]  /*08b0*/  FFMA.FTZ R9, -R8, UR23, R9 ;  /* 0x0000001708097c23 */ /* 0x000fca0008010109 */
[----:B------:R-:W-:-:S13]  /*08c0*/  FSETP.GTU.FTZ.AND P1, PT, R9, RZ, PT ;  /* 0x000000ff0900720b */ /* 0x000fda0003f3c000 */
[----:B------:R-:W-:-:S05]  /*08d0*/  VOTEU.ANY UP0, P1 ;  /* 0x0000000000ff7886 */ /* 0x000fca0000800100 */
[----:B------:R-:W0:Y:S01]  /*08e0*/  @UP0 LDCU UR6, c[0x0][0x3c0] ;  /* 0x00007800ff0607ac */ /* 0x000e220008000800 */
[----:B------:R-:W-:-:S13]  /*08f0*/  PLOP3.LUT P1, PT, PT, PT, UP0, 0x80, 0x8 ;  /* 0x000000000008781c */ /* 0x000fda0003f2f008 */
[----:B0-----:R-:W-:-:S06]  /*0900*/  @P1 FADD.FTZ R8, R9, UR6 ;  /* 0x0000000609081e21 */ /* 0x001fcc0008010000 */
[----:B------:R-:W0:Y:S02]  /*0910*/  @P1 MUFU.RSQ R8, R8 ;  /* 0x0000000800081308 */ /* 0x000e240000001400 */
[----:B0-----:R-:W-:-:S13]  /*0920*/  @P1 R2UR UR6, R8 ;  /* 0x00000000080612ca */ /* 0x001fda00000e0000 */
[----:B------:R-:W-:Y:S01]  /*0930*/  @UP0 UMOV UR17, UR6 ;  /* 0x0000000600110c82 */ /* 0x000fe20008000000 */
[----:B---3--:R-:W-:Y:S02]  /*0940*/  PRMT R41, R44, 0x7632, R41 ;  /* 0x000076322c297816 */ /* 0x008fe40000000029 */
[----:B----4-:R-:W-:Y:S02]  /*0950*/  PRMT R42, R43, 0x7632, R42 ;  /* 0x000076322b2a7816 */ /* 0x010fe4000000002a */
[----:B-----5:R-:W-:Y:S02]  /*0960*/  @P2 SHF.L.U32 R39, R20, 0x10, RZ ;  /* 0x0000001014272819 */ /* 0x020fe400000006ff */
[----:B------:R-:W-:Y:S02]  /*0970*/  @P2 SHF.L.U32 R37, R21, 0x10, RZ ;  /* 0x0000001015252819 */ /* 0x000fe400000006ff */
[----:B------:R-:W-:Y:S02]  /*0980*/  SHF.L.U32 R4, R4, 0x10, RZ ;  /* 0x0000001004047819 */ /* 0x000fe400000006ff */
[----:B------:R-:W-:-:S02]  /*0990*/  SHF.L.U32 R6, R6, 0x10, RZ ;  /* 0x0000001006067819 */ /* 0x000fc400000006ff */
        /* <DEDUP_REMOVED lines=9> */
[----:B------:R-:W-:Y:S01]  /*0a30*/  SHF.L.U32 R14, R40, 0x10, RZ ;  /* 0x00000010280e7819 */ /* 0x000fe200000006ff */
        /* <DEDUP_REMOVED lines=9> */
[----:B------:R-:W-:Y:S01]  /*0ad0*/  SHF.L.U32 R14, R34, 0x10, RZ ;  /* 0x00000010220e7819 */ /* 0x000fe200000006ff */
[----:B------:R-:W-:Y:S01]  /*0ae0*/  FFMA.FTZ R17, R10, R15, R17 ;  /* 0x0000000f0a117223 */ /* 0x000fe20000010011 */
[----:B------:R-:W-:Y:S01]  /*0af0*/  SHF.L.U32 R15, R36, 0x10, RZ ;  /* 0x00000010240f7819 */ /* 0x000fe200000006ff */
[----:B------:R-:W-:Y:S01]  /*0b00*/  FMUL.FTZ R19, R4, R13 ;  /* 0x0000000d04137220 */ /* 0x000fe20000410000 */
[----:B------:R-:W-:Y:S01]  /*0b10*/  FMUL.FTZ R16, R16, UR17 ;  /* 0x0000001110107c20 */ /* 0x000fe20008410000 */
[----:B------:R-:W-:Y:S01]  /*0b20*/  FADD.FTZ R14, R14, -UR23 ;  /* 0x800000170e0e7e21 */ /* 0x000fe20008010000 */
[----:B------:R-:W-:Y:S01]  /*0b30*/  FFMA.FTZ R8, R11, R8, RZ ;  /* 0x000000080b087223 */ /* 0x000fe200000100ff */
[----:B------:R-:W-:Y:S01]  /*0b40*/  FADD.FTZ R22, RZ, R11 ;  /* 0x0000000bff167221 */ /* 0x000fe20000010000 */
[----:B------:R-:W-:Y:S01]  /*0b50*/  FADD.FTZ R12, R12, R19 ;  /* 0x000000130c0c7221 */ /* 0x000fe20000010000 */
[----:B------:R-:W-:Y:S01]  /*0b60*/  FFMA.FTZ R17, R16, R19, R17 ;  /* 0x0000001310117223 */ /* 0x000fe20000010011 */
[----:B------:R-:W-:Y:S01]  /*0b70*/  FMUL.FTZ R11, R6, R15 ;  /* 0x0000000f060b7220 */ /* 0x000fe20000410000 */
[----:B------:R-:W-:Y:S01]  /*0b80*/  FMUL.FTZ R14, R14, UR17 ;  /* 0x000000110e0e7c20 */ /* 0x000fe20008410000 */
[----:B------:R-:W-:Y:S01]  /*0b90*/  FFMA.FTZ R18, R9, R10, RZ ;  /* 0x0000000a09127223 */ /* 0x000fe200000100ff */
[----:B------:R-:W-:Y:S01]  /*0ba0*/  FADD.FTZ R20, RZ, R9 ;  /* 0x00000009ff147221 */ /* 0x000fe20000010000 */
[----:B------:R-:W-:Y:S01]  /*0bb0*/  FADD.FTZ R12, R11, R12 ;  /* 0x0000000c0b0c7221 */ /* 0x000fe20000010000 */
[----:B------:R-:W-:Y:S01]  /*0bc0*/  FFMA.FTZ R17, R14, R11, R17 ;  /* 0x0000000b0e117223 */ /* 0x000fe20000010011 */
[C---:B------:R-:W-:Y:S01]  /*0bd0*/  FADD.FTZ R10, R13.reuse, R22 ;  /* 0x000000160d0a7221 */ /* 0x040fe20000010000 */
[----:B------:R-:W-:Y:S01]  /*0be0*/  FFMA.FTZ R8, R13, R16, R8 ;  /* 0x000000100d087223 */ /* 0x000fe20000010008 */
[C---:B------:R-:W-:Y:S01]  /*0bf0*/  FADD.FTZ R11, R15.reuse, R20 ;  /* 0x000000140f0b7221 */ /* 0x040fe20000010000 */
[----:B------:R-:W-:Y:S01]  /*0c00*/  FFMA.FTZ R9, R15, R14, R18 ;  /* 0x0000000e0f097223 */ /* 0x000fe20000010012 */
[----:B------:R-:W-:Y:S06]  /*0c10*/  BRA `(.L_x_196) ;  /* 0x0000000400207947 */ /* 0x000fec0003800000 */
.L_x_195:
[----:B------:R-:W-:Y:S02]  /*0c20*/  SHF.L.U32 R8, R44, 0x10, RZ ;  /* 0x000000102c087819 */ /* 0x000fe400000006ff */
[----:B------:R-:W-:Y:S02]  /*0c30*/  SHF.L.U32 R10, R41, 0x10, RZ ;  /* 0x00000010290a7819 */ /* 0x000fe400000006ff */
[----:B------:R-:W-:Y:S01]  /*0c40*/  SHF.L.U32 R11, R40, 0x10, RZ ;  /* 0x00000010280b7819 */ /* 0x000fe200000006ff */
[----:B------:R-:W-:Y:S01]  /*0c50*/  FADD.FTZ R8, R8, -UR23 ;  /* 0x8000001708087e21 */ /* 0x000fe20008010000 */
[----:B------:R-:W-:Y:S02]  /*0c60*/  SHF.L.U32 R24, R38, 0x10, RZ ;  /* 0x0000001026187819 */ /* 0x000fe400000006ff */
[----:B------:R-:W-:Y:S01]  /*0c70*/  SHF.L.U32 R23, R36, 0x10, RZ ;  /* 0x0000001024177819 */ /* 0x000fe200000006ff */
[----:B------:R-:W-:Y:S01]  /*0c80*/  FMUL.FTZ R9, R8, UR17 ;  /* 0x0000001108097c20 */ /* 0x000fe20008410000 */
[----:B------:R-:W-:Y:S01]  /*0c90*/  FADD.FTZ R8, R10, -UR23 ;  /* 0x800000170a087e21 */ /* 0x000fe20008010000 */
[----:B------:R-:W-:Y:S01]  /*0ca0*/  SHF.L.U32 R10, R34, 0x10, RZ ;  /* 0x00000010220a7819 */ /* 0x000fe200000006ff */
[----:B------:R-:W-:Y:S01]  /*0cb0*/  FADD.FTZ R11, R11, -UR23 ;  /* 0x800000170b0b7e21 */ /* 0x000fe20008010000 */
[----:B------:R-:W-:Y:S01]  /*0cc0*/  FFMA.FTZ R15, R4, R9, R39 ;  /* 0x00000009040f7223 */ /* 0x000fe20000010027 */
[----:B------:R-:W-:-:S02]  /*0cd0*/  FMUL.FTZ R8, R8, UR17 ;  /* 0x0000001108087c20 */ /* 0x000fc40008410000 */
[----:B------:R-:W-:Y:S01]  /*0ce0*/  FADD.FTZ R12, R10, -UR23 ;  /* 0x800000170a0c7e21 */ /* 0x000fe20008010000 */
[----:B------:R-:W-:Y:S01]  /*0cf0*/  FMUL.FTZ R10, R11, UR17 ;  /* 0x000000110b0a7c20 */ /* 0x000fe20008410000 */
[----:B------:R-:W-:Y:S01]  /*0d00*/  FFMA.FTZ R14, R6, R8, R37 ;  /* 0x00000008060e7223 */ /* 0x000fe20000010025 */
[----:B------:R-:W-:Y:S01]  /*0d10*/  FMUL.FTZ R16, R15, -1.4426950216293334961 ;  /* 0xbfb8aa3b0f107820 */ /* 0x000fe20000410000 */
[----:B------:R-:W-:Y:S01]  /*0d20*/  FMUL.FTZ R11, R12, UR17 ;  /* 0x000000110c0b7c20 */ /* 0x000fe20008410000 */
[----:B------:R-:W-:Y:S01]  /*0d30*/  FFMA.FTZ R13, R4, R10, R39 ;  /* 0x0000000a040d7223 */ /* 0x000fe20000010027 */
[----:B------:R-:W-:Y:S02]  /*0d40*/  FMUL.FTZ R18, R14, -1.4426950216293334961 ;  /* 0xbfb8aa3b0e127820 */ /* 0x000fe40000410000 */
[----:B------:R-:W-:Y:S01]  /*0d50*/  FFMA.FTZ R12, R6, R11, R37 ;  /* 0x0000000b060c7223 */ /* 0x000fe20000010025 */
[----:B------:R-:W0:Y:S01]  /*0d60*/  MUFU.EX2 R16, R16 ;  /* 0x0000001000107308 */ /* 0x000e220000000800 */
[----:B------:R-:W-:-:S02]  /*0d70*/  FMUL.FTZ R19, R13, -1.4426950216293334961 ;  /* 0xbfb8aa3b0d137820 */ /* 0x000fc40000410000 */
[----:B------:R-:W-:Y:S01]  /*0d80*/  FMUL.FTZ R20, R12, -1.4426950216293334961 ;  /* 0xbfb8aa3b0c147820 */ /* 0x000fe20000410000 */
[----:B------:R-:W1:Y:S04]  /*0d90*/  MUFU.EX2 R18, R18 ;  /* 0x0000001200127308 */ /* 0x000e680000000800 */
        /* <DEDUP_REMOVED lines=13> */
[----:B------:R-:W-:-:S03]  /*0e70*/  FFMA.FTZ R15, R15, R20, 1 ;  /* 0x3f8000000f0f7423 */ /* 0x000fc60000010014 */
[----:B------:R-:W0:Y:S01]  /*0e80*/  MUFU.RCP R22, R22 ;  /* 0x0000001600167308 */ /* 0x000e220000001000 */
[----:B-1----:R-:W-:Y:S01]  /*0e90*/  FADD.FTZ R17, -R16, 1 ;  /* 0x3f80000010117421 */ /* 0x002fe20000010100 */
[----:B------:R-:W-:-:S03]  /*0ea0*/  FMUL.FTZ R16, R19, R16 ;  /* 0x0000001013107220 */ /* 0x000fc60000410000 */
[----:B------:R-:W-:Y:S01]  /*0eb0*/  FFMA.FTZ R17, R14, R17, 1 ;  /* 0x3f8000000e117423 */ /* 0x000fe20000010011 */
[----:B------:R-:W-:Y:S01]  /*0ec0*/  FMUL.FTZ R14, R18, R15 ;  /* 0x0000000f120e7220 */ /* 0x000fe20000410000 */
[----:B--2---:R-:W-:Y:S01]  /*0ed0*/  FADD.FTZ R20, -R21, 1 ;  /* 0x3f80000015147421 */ /* 0x004fe20000010100 */
[----:B------:R-:W-:-:S03]  /*0ee0*/  FMUL.FTZ R19, R24, R21 ;  /* 0x0000001518137220 */ /* 0x000fc60000410000 */
[----:B------:R-:W-:Y:S01]  /*0ef0*/  FFMA.FTZ R20, R13, R20, 1 ;  /* 0x3f8000000d147423 */ /* 0x000fe20000010014 */
[----:B------:R-:W-:Y:S01]  /*0f00*/  FMUL.FTZ R13, R16, R17 ;  /* 0x00000011100d7220 */ /* 0x000fe20000410000 */
[----:B------:R-:W-:Y:S01]  /*0f10*/  FMUL.FTZ R16, R4, R14 ;  /* 0x0000000e04107220 */ /* 0x000fe20000410000 */
[----:B0-----:R-:W-:Y:S01]  /*0f20*/  FADD.FTZ R15, -R22, 1 ;  /* 0x3f800000160f7421 */ /* 0x001fe20000010100 */
[----:B------:R-:W-:Y:S01]  /*0f30*/  FMUL.FTZ R18, R23, R22 ;  /* 0x0000001617127220 */ /* 0x000fe20000410000 */
[----:B------:R-:W-:Y:S01]  /*0f40*/  FMUL.FTZ R19, R19, R20 ;  /* 0x0000001413137220 */ /* 0x000fe20000410000 */
[C---:B------:R-:W-:Y:S01]  /*0f50*/  FFMA.FTZ R17, R9.reuse, R16, RZ ;  /* 0x0000001009117223 */ /* 0x040fe200000100ff */
[----:B------:R-:W-:Y:S01]  /*0f60*/  FFMA.FTZ R21, R12, R15, 1 ;  /* 0x3f8000000c157423 */ /* 0x000fe2000001000f */
[----:B------:R-:W-:Y:S01]  /*0f70*/  FMUL.FTZ R15, R6, R13 ;  /* 0x0000000d060f7220 */ /* 0x000fe20000410000 */
[----:B------:R-:W-:Y:S01]  /*0f80*/  FADD.FTZ R16, RZ, R16 ;  /* 0x00000010ff107221 */ /* 0x000fe20000010000 */
[----:B------:R-:W-:Y:S01]  /*0f90*/  FFMA.FTZ R9, R9, R14, RZ ;  /* 0x0000000e09097223 */ /* 0x000fe200000100ff */
[----:B------:R-:W-:Y:S01]  /*0fa0*/  FMUL.FTZ R18, R18, R21 ;  /* 0x0000001512127220 */ /* 0x000fe20000410000 */
[----:B------:R-:W-:Y:S01]  /*0fb0*/  FMUL.FTZ R21, R4, R19 ;  /* 0x0000001304157220 */ /* 0x000fe20000410000 */
[----:B------:R-:W-:Y:S01]  /*0fc0*/  FFMA.FTZ R17, R8, R15, R17 ;  /* 0x0000000f08117223 */ /* 0x000fe20000010011 */
[----:B------:R-:W-:Y:S01]  /*0fd0*/  FADD.FTZ R16, R15, R16 ;  /* 0x000000100f107221 */ /* 0x000fe20000010000 */
[----:B------:R-:W-:Y:S01]  /*0fe0*/  FMUL.FTZ R12, R6, R18 ;  /* 0x00000012060c7220 */ /* 0x000fe20000410000 */
[----:B------:R-:W-:Y:S01]  /*0ff0*/  FADD.FTZ R14, RZ, R14 ;  /* 0x0000000eff0e7221 */ /* 0x000fe20000010000 */
[----:B------:R-:W-:Y:S01]  /*1000*/  FFMA.FTZ R20, R10, R21, R17 ;  /* 0x000000150a147223 */ /* 0x000fe20000010011 */
[----:B------:R-:W-:Y:S01]  /*1010*/  FADD.FTZ R21, R16, R21 ;  /* 0x0000001510157221 */ /* 0x000fe20000010000 */
[----:B------:R-:W-:Y:S01]  /*1020*/  FFMA.FTZ R16, R8, R13, RZ ;  /* 0x0000000d08107223 */ /* 0x000fe200000100ff */
[----:B------:R-:W-:Y:S01]  /*1030*/  FADD.FTZ R13, RZ, R13 ;  /* 0x0000000dff0d7221 */ /* 0x000fe20000010000 */
[----:B------:R-:W-:Y:S01]  /*1040*/  FFMA.FTZ R8, R10, R19, R9 ;  /* 0x000000130a087223 */ /* 0x000fe20000010009 */
[C---:B------:R-:W-:Y:S01]  /*1050*/  FFMA.FTZ R17, R11.reuse, R12, R20 ;  /* 0x0000000c0b117223 */ /* 0x040fe20000010014 */
[----:B------:R-:W-:Y:S01]  /*1060*/  FFMA.FTZ R9, R11, R18, R16 ;  /* 0x000000120b097223 */ /* 0x000fe20000010010 */
[----:B------:R-:W-:Y:S01]  /*1070*/  FADD.FTZ R12, R12, R21 ;  /* 0x000000150c0c7221 */ /* 0x000fe20000010000 */
[----:B------:R-:W-:Y:S01]  /*1080*/  FADD.FTZ R10, R14, R19 ;  /* 0x000000130e0a7221 */ /* 0x000fe20000010000 */
[----:B------:R-:W-:-:S07]  /*1090*/  FADD.FTZ R11, R13, R18 ;  /* 0x000000120d0b7221 */ /* 0x000fce0000010000 */
.L_x_196:
[----:B------:R-:W-:Y:S01]  /*10a0*/  MOV R14, R12 ;  /* 0x0000000c000e7202 */ /* 0x000fe20000000f00 */
[----:B------:R-:W0:Y:S01]  /*10b0*/  S2UR UR8, SR_CgaCtaId ;  /* 0x00000000000879c3 */ /* 0x000e220000008800 */
[----:B------:R-:W1:Y:S01]  /*10c0*/  SHFL.DOWN PT, R12, R17, 0x1, 0x1f ;  /* 0x08201f00110c7f89 */ /* 0x000e6200000e0000 */
[C---:B------:R-:W-:Y:S01]  /*10d0*/  ISETP.GT.AND P1, PT, R7.reuse, 0x1e, PT ;  /* 0x0000001e0700780c */ /* 0x040fe20003f24270 */
[----:B------:R-:W-:Y:S01]  /*10e0*/  UMOV UR7, 0x400 ;  /* 0x0000040000077882 */ /* 0x000fe20000000000 */
[----:B------:R-:W-:Y:S01]  /*10f0*/  ISETP.GT.AND P4, PT, R7, 0xf, PT ;  /* 0x0000000f0700780c */ /* 0x000fe20003f84270 */
[----:B------:R-:W2:Y:S01]  /*1100*/  SHFL.DOWN PT, R13, R14, 0x1, 0x1f ;  /* 0x08201f000e0d7f89 */ /* 0x000ea200000e0000 */
[----:B------:R-:W-:Y:S01]  /*1110*/  UIADD3 UR6, UPT, UPT, UR7, 0x80, URZ ;  /* 0x0000008007067890 */ /* 0x000fe2000fffe0ff */
[----:B------:R-:W-:Y:S01]  /*1120*/  BSSY.RECONVERGENT B0, `(.L_x_197) ;  /* 0x0000020000007945 */ /* 0x000fe20003800200 */
[C---:B------:R-:W-:Y:S02]  /*1130*/  ISETP.NE.AND P3, PT, R35.reuse, RZ, PT ;  /* 0x000000ff2300720c */ /* 0x040fe40003f65270 */
[----:B------:R-:W-:Y:S01]  /*1140*/  ISETP.GT.U32.AND P5, PT, R35, 0x5, PT ;  /* 0x000000052300780c */ /* 0x000fe20003fa4070 */
[----:B0-----:R-:W-:-:S04]  /*1150*/  ULEA UR6, UR8, UR6, 0x18 ;  /* 0x0000000608067291 */ /* 0x001fc8000f8ec0ff */
[----:B-1----:R-:W-:Y:S01]  /*1160*/  @!P1 FADD.FTZ R17, R12, R17 ;  /* 0x000000110c119221 */ /* 0x002fe20000010000 */
[----:B--2---:R-:W-:-:S04]  /*1170*/  @!P1 FADD.FTZ R14, R13, R14 ;  /* 0x0000000e0d0e9221 */ /* 0x004fc80000010000 */
        /* <DEDUP_REMOVED lines=26> */
.L_x_198:
[----:B------:R-:W-:Y:S05]  /*1320*/  BSYNC.RECONVERGENT B0 ;  /* 0x0000000000007941 */ /* 0x000fea0003800200 */
.L_x_197:
[----:B------:R-:W-:Y:S06]  /*1330*/  BAR.SYNC.DEFER_BLOCKING 0x0 ;  /* 0x0000000000007b1d */ /* 0x000fec0000010000 */
[----:B------:R-:W-:Y:S04]  /*1340*/  BSSY.RECONVERGENT B0, `(.L_x_199) ;  /* 0x000001f000007945 */ /* 0x000fe80003800200 */
[----:B------:R-:W-:Y:S05]  /*1350*/  @P3 BRA `(.L_x_200) ;  /* 0x0000000000743947 */ /* 0x000fea0003800000 */
[----:B------:R-:W-:-:S09]  /*1360*/  ULEA UR6, UR8, UR7, 0x18 ;  /* 0x0000000708067291 */ /* 0x000fd2000f8ec0ff */
[----:B------:R-:W4:Y:S04]  /*1370*/  LDS.64 R24, [UR6+0x18] ;  /* 0x00001806ff187984 */ /* 0x000f280008000a00 */
[----:B-12---:R-:W0:Y:S04]  /*1380*/  LDS.128 R12, [UR6+0x20] ;  /* 0x00002006ff0c7984 */ /* 0x006e280008000c00 */
[----:B------:R-:W1:Y:S04]  /*1390*/  LDS.128 R20, [UR6+0x30] ;  /* 0x00003006ff147984 */ /* 0x000e680008000c00 */
[----:B------:R-:W2:Y:S01]  /*13a0*/  LDS.128 R16, [UR6+0x40] ;  /* 0x00004006ff107984 */ /* 0x000ea20008000c00 */
[----:B----4-:R-:W-:Y:S01]  /*13b0*/  FADD.FTZ R29, R32, R24 ;  /* 0x00000018201d7221 */ /* 0x010fe20000010000 */
[----:B------:R-:W-:-:S02]  /*13c0*/  FADD.FTZ R28, R33, R25 ;  /* 0x00000019211c7221 */ /* 0x000fc40000010000 */
[----:B------:R-:W4:Y:S01]  /*13d0*/  LDS.128 R24, [UR6+0x50] ;  /* 0x00005006ff187984 */ /* 0x000f220008000c00 */
[----:B0--3--:R-:W-:Y:S01]  /*13e0*/  FADD.FTZ R33, R29, R12 ;  /* 0x0000000c1d217221 */ /* 0x009fe20000010000 */
        /* <DEDUP_REMOVED lines=11> */
[----:B------:R-:W-:-:S03]  /*14a0*/  FADD.FTZ R12, R12, R19 ;  /* 0x000000130c0c7221 */ /* 0x000fc60000010000 */
[----:B----4-:R-:W-:Y:S01]  /*14b0*/  FADD.FTZ R33, R33, R24 ;  /* 0x0000001821217221 */ /* 0x010fe20000010000 */
[----:B------:R-:W-:-:S03]  /*14c0*/  FADD.FTZ R12, R12, R25 ;  /* 0x000000190c0c7221 */ /* 0x000fc60000010000 */
[----:B------:R-:W-:Y:S01]  /*14d0*/  FADD.FTZ R33, R33, R26 ;  /* 0x0000001a21217221 */ /* 0x000fe20000010000 */
[----:B------:R-:W-:-:S03]  /*14e0*/  FADD.FTZ R12, R12, R27 ;  /* 0x0000001b0c0c7221 */ /* 0x000fc60000010000 */
[----:B0-----:R-:W-:Y:S01]  /*14f0*/  FADD.FTZ R33, R33, R28 ;  /* 0x0000001c21217221 */ /* 0x001fe20000010000 */
[----:B------:R-:W-:-:S03]  /*1500*/  FADD.FTZ R12, R12, R29 ;  /* 0x0000001d0c0c7221 */ /* 0x000fc60000010000 */
[----:B------:R-:W-:Y:S01]  /*1510*/  FADD.FTZ R32, R33, R30 ;  /* 0x0000001e21207221 */ /* 0x000fe20000010000 */
[----:B------:R-:W-:-:S07]  /*1520*/  FADD.FTZ R33, R12, R31 ;  /* 0x0000001f0c217221 */ /* 0x000fce0000010000 */
.L_x_200:
[----:B------:R-:W-:Y:S05]  /*1530*/  BSYNC.RECONVERGENT B0 ;  /* 0x0000000000007941 */ /* 0x000fea0003800200 */
.L_x_199:
        /* <DEDUP_REMOVED lines=318> */
.L_x_202:
[----:B------:R-:W-:Y:S05]  /*2920*/  BSYNC.RECONVERGENT B0 ;  /* 0x0000000000007941 */ /* 0x000fea0003800200 */
.L_x_201:
[----:B------:R-:W-:Y:S04]  /*2930*/  BSSY.RECONVERGENT B0, `(.L_x_203) ;  /* 0x000001d000007945 */ /* 0x000fe80003800200 */
[----:B------:R-:W-:Y:S05]  /*2940*/  @P5 BRA `(.L_x_204) ;  /* 0x00000000006c5947 */ /* 0x000fea0003800000 */
[----:B------:R-:W4:Y:S01]  /*2950*/  LDC.64 R12, c[0x0][0x3f8] ;  /* 0x0000fe00ff0c7b82 */ /* 0x000f220000000a00 */
[----:B------:R-:W-:-:S07]  /*2960*/  IMAD R19, R2, 0x6, R35 ;  /* 0x0000000602137824 */ /* 0x000fce00078e0223 */
[----:B-12---:R-:W1:Y:S01]  /*2970*/  LDC.64 R14, c[0x0][0x3d8] ;  /* 0x0000f600ff0e7b82 */ /* 0x006e620000000a00 */
[----:B----4-:R-:W-:Y:S01]  /*2980*/  IMAD.WIDE.U32 R16, R12, 0x3, RZ ;  /* 0x000000030c107825 */ /* 0x010fe200078e00ff */
[C---:B------:R-:W-:Y:S02]  /*2990*/  LEA R21, R13.reuse, R13, 0x1 ;  /* 0x0000000d0d157211 */ /* 0x040fe400078e08ff */
[----:B------:R-:W-:Y:S02]  /*29a0*/  LEA.HI R23, P1, R13, R12, RZ, 0x1 ;  /* 0x0000000c0d177211 */ /* 0x000fe400078308ff */
[----:B------:R-:W-:Y:S02]  /*29b0*/  IADD3 R21, PT, PT, R17, R21, RZ ;  /* 0x0000001511157210 */ /* 0x000fe40007ffe0ff */
[----:B------:R-:W-:Y:S01]  /*29c0*/  IADD3.X R18, PT, PT, RZ, R13, RZ, P1, !PT ;  /* 0x0000000dff127210 */ /* 0x000fe20000ffe4ff */
[----:B-1----:R-:W-:Y:S01]  /*29d0*/  IMAD.WIDE R14, R19, 0x4, R14 ;  /* 0x00000004130e7825 */ /* 0x002fe200078e020e */
        /* <DEDUP_REMOVED lines=18> */
.L_x_204:
[----:B------:R-:W-:Y:S05]  /*2b00*/  BSYNC.RECONVERGENT B0 ;  /* 0x0000000000007941 */ /* 0x000fea0003800200 */
.L_x_203:
        /* <DEDUP_REMOVED lines=17> */
[----:B-1----:R-:W-:Y:S02]  /*2c20*/  SEL R15, RZ, UR21, P1 ;  /* 0x00000015ff0f7c07 */ /* 0x002fe40008800000 */
        /* <DEDUP_REMOVED lines=12> */
.L_x_207:
[----:B------:R-:W4:Y:S04]  /*2cf0*/  LDG.E.STRONG.GPU R2, desc[UR14][R8.64] ;  /* 0x0000000e08027981 */ /* 0x000f28000c1ef900 */
[----:B----4-:R-:W-:Y:S01]  /*2d00*/  CCTL.IVALL ;  /* 0x00000000ff00798f */ /* 0x010fe20002000000 */
[----:B------:R-:W-:Y:S05]  /*2d10*/  YIELD ;  /* 0x0000000000007946 */ /* 0x000fea0003800000 */
[----:B------:R-:W-:-:S13]  /*2d20*/  ISETP.NE.AND P1, PT, R2, R15, PT ;  /* 0x0000000f0200720c */ /* 0x000fda0003f25270 */
[----:B------:R-:W-:Y:S05]  /*2d30*/  @P1 BRA `(.L_x_207) ;  /* 0xfffffffc00ec1947 */ /* 0x000fea000383ffff */
.L_x_206:
[----:B------:R-:W-:Y:S05]  /*2d40*/  WARPSYNC.ALL ;  /* 0x0000000000007948 */ /* 0x000fea0003800000 */
[----:B------:R-:W-:Y:S01]  /*2d50*/  BAR.SYNC.DEFER_BLOCKING 0x0 ;  /* 0x0000000000007b1d */ /* 0x000fe20000010000 */
[----:B------:R-:W-:-:S05]  /*2d60*/  HFMA2 R2, -RZ, RZ, 0, 0 ;  /* 0x00000000ff027431 */ /* 0x000fca00000001ff */
[----:B------:R-:W-:Y:S05]  /*2d70*/  @!P4 BRA `(.L_x_208) ;  /* 0x000000040030c947 */ /* 0x000fea0003800000 */
[----:B------:R-:W-:Y:S01]  /*2d80*/  MOV R2, RZ ;  /* 0x000000ff00027202 */ /* 0x000fe20000000f00 */
[----:B------:R-:W-:-:S12]  /*2d90*/  ULOP3.LUT UR6, UR21, 0x7ffffff8, URZ, 0xc0, !UPT ;  /* 0x7ffffff815067892 */ /* 0x000fd8000f8ec0ff */
.L_x_209:
[C---:B-1--4-:R-:W-:Y:S02]  /*2da0*/  IADD3 R10, PT, PT, R2.reuse, 0x1, RZ ;  /* 0x00000001020a7810 */ /* 0x052fe40007ffe0ff */
[C---:B------:R-:W-:Y:S02]  /*2db0*/  ISETP.EQ.OR P4, PT, R2.reuse, UR19, P3 ;  /* 0x0000001302007c0c */ /* 0x040fe40009f82670 */
[----:B------:R-:W-:Y:S02]  /*2dc0*/  IADD3 R12, PT, PT, R2, 0x2, RZ ;  /* 0x00000002020c7810 */ /* 0x000fe40007ffe0ff */
[----:B------:R-:W-:Y:S02]  /*2dd0*/  ISETP.EQ.OR P5, PT, R10, UR19, P3 ;  /* 0x000000130a007c0c */ /* 0x000fe40009fa2670 */
[----:B--2---:R-:W-:Y:S02]  /*2de0*/  IADD3 R14, PT, PT, R2, 0x3, RZ ;  /* 0x00000003020e7810 */ /* 0x004fe40007ffe0ff */
[----:B------:R-:W-:-:S02]  /*2df0*/  ISETP.EQ.OR P6, PT, R12, UR19, P3 ;  /* 0x000000130c007c0c */ /* 0x000fc40009fc2670 */
        /* <DEDUP_REMOVED lines=15> */
[----:B------:R-:W-:Y:S02]  /*2ef0*/  HFMA2 R17, -RZ, RZ, 0, 4.76837158203125e-07 ;  /* 0x00000008ff117431 */ /* 0x000fe400000001ff */
[----:B------:R-:W-:Y:S01]  /*2f00*/  @!P6 IMAD.WIDE.U32 R12, R12, R15, UR8 ;  /* 0x000000080c0cee25 */ /* 0x000fe2000f8e000f */
[----:B------:R-:W2:Y:S03]  /*2f10*/  @!P5 LDG.E.64 R10, desc[UR14][R10.64] ;  /* 0x0000000e0a0ad981 */ /* 0x000ea6000c1e1b00 */
[----:B------:R-:W-:-:S02]  /*2f20*/  @!P1 IMAD.WIDE.U32 R14, R14, R17, UR8 ;  /* 0x000000080e0e9e25 */ /* 0x000fc4000f8e0011 */
[----:B------:R-:W4:Y:S04]  /*2f30*/  @!P6 LDG.E.64 R12, desc[UR14][R12.64] ;  /* 0x0000000e0c0ce981 */ /* 0x000f28000c1e1b00 */
[----:B------:R-:W5:Y:S01]  /*2f40*/  @!P1 LDG.E.64 R14, desc[UR14][R14.64] ;  /* 0x0000000e0e0e9981 */ /* 0x000f62000c1e1b00 */
[----:B------:R-:W-:Y:S01]  /*2f50*/  MOV R17, UR20 ;  /* 0x0000001400117c02 */ /* 0x000fe20008000f00 */
[----:B0--3--:R-:W-:Y:S01]  /*2f60*/  @!P4 FADD.FTZ R32, R32, R8 ;  /* 0x000000082020c221 */ /* 0x009fe20000010000 */
[C---:B------:R-:W-:Y:S01]  /*2f70*/  IADD3 R8, PT, PT, R2.reuse, 0x4, RZ ;  /* 0x0000000402087810 */ /* 0x040fe20007ffe0ff */
[----:B------:R-:W-:Y:S01]  /*2f80*/  @!P4 FADD.FTZ R33, R33, R9 ;  /* 0x000000092121c221 */ /* 0x000fe20000010000 */
[----:B------:R-:W-:Y:S02]  /*2f90*/  IADD3 R9, PT, PT, R2, 0x5, RZ ;  /* 0x0000000502097810 */ /* 0x000fe40007ffe0ff */
[----:B------:R-:W-:Y:S01]  /*2fa0*/  ISETP.EQ.OR P4, PT, R8, UR19, P3 ;  /* 0x0000001308007c0c */ /* 0x000fe20009f82670 */
[----:B--2---:R-:W-:Y:S01]  /*2fb0*/  @!P5 FADD.FTZ R32, R32, R10 ;  /* 0x0000000a2020d221 */ /* 0x004fe20000010000 */
[----:B------:R-:W-:Y:S01]  /*2fc0*/  @!P5 FADD.FTZ R33, R33, R11 ;  /* 0x0000000b2121d221 */ /* 0x000fe20000010000 */
[----:B------:R-:W-:-:S02]  /*2fd0*/  ISETP.EQ.OR P5, PT, R9, UR19, P3 ;  /* 0x0000001309007c0c */ /* 0x000fc40009fa2670 */
[----:B------:R-:W-:Y:S01]  /*2fe0*/  IADD3 R11, PT, PT, R2, 0x6, RZ ;  /* 0x00000006020b7810 */ /* 0x000fe20007ffe0ff */
[----:B----4-:R-:W-:Y:S01]  /*2ff0*/  @!P6 FADD.FTZ R32, R32, R12 ;  /* 0x0000000c2020e221 */ /* 0x010fe20000010000 */
[----:B------:R-:W-:Y:S01]  /*3000*/  @!P6 FADD.FTZ R33, R33, R13 ;  /* 0x0000000d2121e221 */ /* 0x000fe20000010000 */
[----:B------:R-:W-:Y:S02]  /*3010*/  MOV R13, UR20 ;  /* 0x00000014000d7c02 */ /* 0x000fe40008000f00 */
[----:B-----5:R-:W-:Y:S01]  /*3020*/  @!P1 FADD.FTZ R32, R32, R14 ;  /* 0x0000000e20209221 */ /* 0x020fe20000010000 */
[----:B------:R-:W-:Y:S01]  /*3030*/  IADD3 R14, PT, PT, R2, 0x7, RZ ;  /* 0x00000007020e7810 */ /* 0x000fe20007ffe0ff */
[----:B------:R-:W-:Y:S01]  /*3040*/  @!P1 FADD.FTZ R33, R33, R15 ;  /* 0x0000000f21219221 */ /* 0x000fe20000010000 */
[----:B------:R-:W-:Y:S01]  /*3050*/  ISETP.EQ.OR P6, PT, R11, UR19, P3 ;  /* 0x000000130b007c0c */ /* 0x000fe20009fc2670 */
[----:B------:R-:W-:Y:S01]  /*3060*/  @!P4 IMAD R8, R8, R13, UR12 ;  /* 0x0000000c0808ce24 */ /* 0x000fe2000f8e020d */
[----:B------:R-:W-:Y:S01]  /*3070*/  MOV R10, UR20 ;  /* 0x00000014000a7c02 */ /* 0x000fe20008000f00 */
[----:B------:R-:W-:Y:S01]  /*3080*/  HFMA2 R13, -RZ, RZ, 0, 4.76837158203125e-07 ;  /* 0x00000008ff0d7431 */ /* 0x000fe200000001ff */
[----:B------:R-:W-:-:S02]  /*3090*/  MOV R15, 0x8 ;  /* 0x00000008000f7802 */ /* 0x000fc40000000f00 */
[----:B------:R-:W-:Y:S01]  /*30a0*/  ISETP.EQ.OR P1, PT, R14, UR19, P3 ;  /* 0x000000130e007c0c */ /* 0x000fe20009f22670 */
[----:B------:R-:W-:Y:S01]  /*30b0*/  @!P5 IMAD R10, R9, R10, UR12 ;  /* 0x0000000c090ade24 */ /* 0x000fe2000f8e020a */
[----:B------:R-:W-:Y:S01]  /*30c0*/  MOV R12, UR20 ;  /* 0x00000014000c7c02 */ /* 0x000fe20008000f00 */
[----:B------:R-:W-:-:S04]  /*30d0*/  @!P4 IMAD.WIDE.U32 R8, R8, R15, UR8 ;  /* 0x000000080808ce25 */ /* 0x000fc8000f8e000f */
[----:B------:R-:W-:Y:S02]  /*30e0*/  @!P6 IMAD R12, R11, R12, UR12 ;  /* 0x0000000c0b0cee24 */ /* 0x000fe4000f8e020c */
[----:B------:R-:W2:Y:S01]  /*30f0*/  @!P4 LDG.E.64 R8, desc[UR14][R8.64] ;  /* 0x0000000e0808c981 */ /* 0x000ea2000c1e1b00 */
[----:B------:R-:W-:-:S04]  /*3100*/  @!P5 IMAD.WIDE.U32 R10, R10, R13, UR8 ;  /* 0x000000080a0ade25 */ /* 0x000fc8000f8e000d */
[----:B------:R-:W-:Y:S01]  /*3110*/  @!P1 IMAD R14, R14, R17, UR12 ;  /* 0x0000000c0e0e9e24 */ /* 0x000fe2000f8e0211 */
[----:B------:R-:W-:Y:S01]  /*3120*/  MOV R17, 0x8 ;  /* 0x0000000800117802 */ /* 0x000fe20000000f00 */
[----:B------:R-:W-:Y:S01]  /*3130*/  @!P6 IMAD.WIDE.U32 R12, R12, R15, UR8 ;  /* 0x000000080c0cee25 */ /* 0x000fe2000f8e000f */
[----:B------:R-:W3:Y:S03]  /*3140*/  @!P5 LDG.E.64 R10, desc[UR14][R10.64] ;  /* 0x0000000e0a0ad981 */ /* 0x000ee6000c1e1b00 */
[----:B------:R-:W-:Y:S02]  /*3150*/  @!P1 IMAD.WIDE.U32 R14, R14, R17, UR8 ;  /* 0x000000080e0e9e25 */ /* 0x000fe4000f8e0011 */
[----:B------:R-:W4:Y:S04]  /*3160*/  @!P6 LDG.E.64 R12, desc[UR14][R12.64] ;  /* 0x0000000e0c0ce981 */ /* 0x000f28000c1e1b00 */
[----:B------:R-:W5:Y:S01]  /*3170*/  @!P1 LDG.E.64 R14, desc[UR14][R14.64] ;  /* 0x0000000e0e0e9981 */ /* 0x000f62000c1e1b00 */
[----:B------:R-:W-:Y:S01]  /*3180*/  IADD3 R2, PT, PT, R2, 0x8, RZ ;  /* 0x0000000802027810 */ /* 0x000fe20007ffe0ff */
[----:B--2---:R-:W-:Y:S01]  /*3190*/  @!P4 FADD.FTZ R32, R32, R8 ;  /* 0x000000082020c221 */ /* 0x004fe20000010000 */
[----:B------:R-:W-:-:S02]  /*31a0*/  @!P4 FADD.FTZ R33, R33, R9 ;  /* 0x000000092121c221 */ /* 0x000fc40000010000 */
        /* <DEDUP_REMOVED lines=9> */
.L_x_208:
[----:B------:R-:W-:-:S09]  /*3240*/  UISETP.NE.AND UP0, UPT, UR16, URZ, UPT ;  /* 0x000000ff1000728c */ /* 0x000fd2000bf05270 */
[----:B------:R-:W-:Y:S05]  /*3250*/  BRA.U !UP0, `(.L_x_205) ;  /* 0x00000005082c7547 */ /* 0x000fea000b800000 */
[----:B------:R-:W-:Y:S02]  /*3260*/  UIADD3 UR6, UPT, UPT, UR16, -0x1, URZ ;  /* 0xffffffff10067890 */ /* 0x000fe4000fffe0ff */
[----:B------:R-:W-:Y:S02]  /*3270*/  ULOP3.LUT UP1, UR7, UR21, 0x3, URZ, 0xc0, !UPT ;  /* 0x0000000315077892 */ /* 0x000fe4000f82c0ff */
[----:B------:R-:W-:-:S09]  /*3280*/  UISETP.GE.U32.AND UP0, UPT, UR6, 0x3, UPT ;  /* 0x000000030600788c */ /* 0x000fd2000bf06070 */
[----:B------:R-:W-:Y:S05]  /*3290*/  BRA.U !UP0, `(.L_x_210) ;  /* 0x0000000108907547 */ /* 0x000fea000b800000 */
[C---:B-1--4-:R-:W-:Y:S01]  /*32a0*/  IADD3 R10, PT, PT, R2.reuse, 0x1, RZ ;  /* 0x00000001020a7810 */ /* 0x052fe20007ffe0ff */
[----:B------:R-:W-:Y:S01]  /*32b0*/  HFMA2 R11, -RZ, RZ, 0, 4.76837158203125e-07 ;  /* 0x00000008ff0b7431 */ /* 0x000fe200000001ff */
        /* <DEDUP_REMOVED lines=18> */
[----:B------:R-:W-:Y:S01]  /*33e0*/  @!P6 IMAD R14, R14, R17, UR12 ;  /* 0x0000000c0e0eee24 */ /* 0x000fe2000f8e0211 */
[----:B------:R-:W-:Y:S01]  /*33f0*/  MOV R17, 0x8 ;  /* 0x0000000800117802 */ /* 0x000fe20000000f00 */
        /* <DEDUP_REMOVED lines=14> */
.L_x_210:
[----:B------:R-:W-:Y:S05]  /*34e0*/  BRA.U !UP1, `(.L_x_205) ;  /* 0x0000000109887547 */ /* 0x000fea000b800000 */
[----:B------:R-:W-:Y:S02]  /*34f0*/  UISETP.NE.AND UP0, UPT, UR7, 0x1, UPT ;  /* 0x000000010700788c */ /* 0x000fe4000bf05270 */
[----:B------:R-:W-:-:S06]  /*3500*/  ULOP3.LUT UR6, UR21, 0x1, URZ, 0xc0, !UPT ;  /* 0x0000000115067892 */ /* 0x000fcc000f8ec0ff */
[----:B----4-:R-:W-:Y:S01]  /*3510*/  MOV R12, UR6 ;  /* 0x00000006000c7c02 */ /* 0x010fe20008000f00 */
[----:B------:R-:W-:Y:S06]  /*3520*/  BRA.U !UP0, `(.L_x_211) ;  /* 0x0000000108487547 */ /* 0x000fec000b800000 */
[C---:B-1----:R-:W-:Y:S01]  /*3530*/  IADD3 R8, PT, PT, R2.reuse, 0x1, RZ ;  /* 0x0000000102087810 */ /* 0x042fe20007ffe0ff */
[----:B------:R-:W-:Y:S01]  /*3540*/  HFMA2 R11, -RZ, RZ, 0, 4.76837158203125e-07 ;  /* 0x00000008ff0b7431 */ /* 0x000fe200000001ff */
[----:B------:R-:W-:Y:S02]  /*3550*/  ISETP.EQ.OR P4, PT, R2, UR19, P3 ;  /* 0x0000001302007c0c */ /* 0x000fe40009f82670 */
[----:B------:R-:W-:Y:S02]  /*3560*/  ISETP.EQ.OR P1, PT, R8, UR19, P3 ;  /* 0x0000001308007c0c */ /* 0x000fe40009f22670 */
[----:B------:R-:W-:Y:S02]  /*3570*/  MOV R9, UR20 ;  /* 0x0000001400097c02 */ /* 0x000fe40008000f00 */
[----:B------:R-:W-:-:S07]  /*3580*/  MOV R13, UR20 ;  /* 0x00000014000d7c02 */ /* 0x000fce0008000f00 */
[----:B------:R-:W-:Y:S01]  /*3590*/  @!P4 IMAD R10, R2, R9, UR12 ;  /* 0x0000000c020ace24 */ /* 0x000fe2000f8e0209 */
[----:B------:R-:W-:Y:S01]  /*35a0*/  MOV R9, 0x8 ;  /* 0x0000000800097802 */ /* 0x000fe20000000f00 */
[----:B------:R-:W-:Y:S02]  /*35b0*/  @!P1 IMAD R8, R8, R13, UR12 ;  /* 0x0000000c08089e24 */ /* 0x000fe4000f8e020d */
        /* <DEDUP_REMOVED lines=9> */
.L_x_211:
[----:B------:R-:W-:Y:S01]  /*3650*/  ISETP.EQ.OR P1, PT, R2, UR19, P3 ;  /* 0x0000001302007c0c */ /* 0x000fe20009f22670 */
[----:B------:R-:W-:Y:S03]  /*3660*/  BSSY.RECONVERGENT B0, `(.L_x_205) ;  /* 0x000000a000007945 */ /* 0x000fe60003800200 */
[----:B------:R-:W-:-:S13]  /*3670*/  ISETP.NE.U32.OR P1, PT, R12, 0x1, P1 ;  /* 0x000000010c00780c */ /* 0x000fda0000f25470 */
[----:B------:R-:W-:Y:S05]  /*3680*/  @P1 BRA `(.L_x_212) ;  /* 0x00000000001c1947 */ /* 0x000fea0003800000 */
[----:B-1----:R-:W-:Y:S01]  /*3690*/  MOV R9, UR20 ;  /* 0x0000001400097c02 */ /* 0x002fe20008000f00 */
[----:B------:R-:W-:-:S04]  /*36a0*/  HFMA2 R11, -RZ, RZ, 0, 4.76837158203125e-07 ;  /* 0x00000008ff0b7431 */ /* 0x000fc800000001ff */
[----:B------:R-:W-:-:S04]  /*36b0*/  IMAD R8, R2, R9, UR12 ;  /* 0x0000000c02087e24 */ /* 0x000fc8000f8e0209 */
[----:B------:R-:W-:-:S06]  /*36c0*/  IMAD.WIDE.U32 R8, R8, R11, UR8 ;  /* 0x0000000808087e25 */ /* 0x000fcc000f8e000b */
[----:B------:R-:W0:Y:S02]  /*36d0*/  LDG.E.64 R8, desc[UR14][R8.64] ;  /* 0x0000000e08087981 */ /* 0x000e24000c1e1b00 */
[----:B0--3--:R-:W-:Y:S01]  /*36e0*/  FADD.FTZ R32, R32, R8 ;  /* 0x0000000820207221 */ /* 0x009fe20000010000 */
[----:B------:R-:W-:-:S07]  /*36f0*/  FADD.FTZ R33, R33, R9 ;  /* 0x0000000921217221 */ /* 0x000fce0000010000 */
.L_x_212:
[----:B------:R-:W-:Y:S05]  /*3700*/  BSYNC.RECONVERGENT B0 ;  /* 0x0000000000007941 */ /* 0x000fea0003800200 */
.L_x_205:
[----:B------:R-:W5:Y:S01]  /*3710*/  S2UR UR7, SR_CgaCtaId ;  /* 0x00000000000779c3 */ /* 0x000f620000008800 */
[----:B------:R-:W-:Y:S01]  /*3720*/  UMOV UR6, 0x400 ;  /* 0x0000040000067882 */ /* 0x000fe20000000000 */
[----:B------:R-:W-:Y:S02]  /*3730*/  SHF.L.U32 R44, R44, 0x10, RZ ;  /* 0x000000102c2c7819 */ /* 0x000fe400000006ff */
[----:B------:R-:W-:Y:S02]  /*3740*/  SHF.L.U32 R41, R41, 0x10, RZ ;  /* 0x0000001029297819 */ /* 0x000fe400000006ff */
[----:B-1--4-:R-:W-:Y:S01]  /*3750*/  SHF.L.U32 R10, R40, 0x10, RZ ;  /* 0x00000010280a7819 */ /* 0x012fe200000006ff */
[----:B------:R-:W-:Y:S01]  /*3760*/  FADD.FTZ R44, R44, -UR23 ;  /* 0x800000172c2c7e21 */ /* 0x000fe20008010000 */
[----:B------:R-:W-:Y:S01]  /*3770*/  SHF.L.U32 R43, R43, 0x10, RZ ;  /* 0x000000102b2b7819 */ /* 0x000fe200000006ff */
[----:B------:R-:W-:Y:S01]  /*3780*/  FADD.FTZ R41, R41, -UR23 ;  /* 0x8000001729297e21 */ /* 0x000fe20008010000 */
[----:B------:R-:W-:Y:S01]  /*3790*/  SHF.L.U32 R11, R42, 0x10, RZ ;  /* 0x000000102a0b7819 */ /* 0x000fe200000006ff */
[----:B------:R-:W-:Y:S01]  /*37a0*/  FADD.FTZ R10, R10, -UR23 ;  /* 0x800000170a0a7e21 */ /* 0x000fe20008010000 */
[----:B------:R-:W-:Y:S01]  /*37b0*/  FMUL.FTZ R44, R44, UR17 ;  /* 0x000000112c2c7c20 */ /* 0x000fe20008410000 */
[----:B------:R-:W-:Y:S01]  /*37c0*/  FMUL.FTZ R22, R41, UR17 ;  /* 0x0000001129167c20 */ /* 0x000fe20008410000 */
[----:B-----5:R-:W-:-:S09]  /*37d0*/  ULEA UR6, UR7, UR6, 0x18 ;  /* 0x0000000607067291 */ /* 0x020fd2000f8ec0ff */
[----:B------:R-:W-:Y:S01]  /*37e0*/  @!P3 STS.64 [UR6+0x78], R32 ;  /* 0x00007820ff00b988 */ /* 0x000fe20008000a06 */
[----:B------:R-:W-:Y:S06]  /*37f0*/  BAR.SYNC.DEFER_BLOCKING 0x0 ;  /* 0x0000000000007b1d */ /* 0x000fec0000010000 */
[----:B------:R-:W1:Y:S01]  /*3800*/  LDS.64 R8, [UR6+0x78] ;  /* 0x00007806ff087984 */ /* 0x000e620008000a00 */
[----:B------:R-:W1:Y:S02]  /*3810*/  LDCU UR6, c[0x0][0x42c] ;  /* 0x00008580ff0677ac */ /* 0x000e640008000800 */
[----:B-1----:R-:W-:Y:S01]  /*3820*/  FMUL.FTZ R2, R8, UR6 ;  /* 0x0000000608027c20 */ /* 0x002fe20008410000 */
[----:B------:R-:W-:Y:S01]  /*3830*/  SHF.L.U32 R8, R34, 0x10, RZ ;  /* 0x0000001022087819 */ /* 0x000fe200000006ff */
[----:B------:R-:W-:-:S04]  /*3840*/  FMUL.FTZ R9, R9, UR6 ;  /* 0x0000000609097c20 */ /* 0x000fc80008410000 */
[----:B------:R-:W-:Y:S01]  /*3850*/  FADD.FTZ R8, R8, -UR23 ;  /* 0x8000001708087e21 */ /* 0x000fe20008010000 */
[----:B------:R-:W-:Y:S06]  /*3860*/  @!P2 BRA `(.L_x_213) ;  /* 0x000000000048a947 */ /* 0x000fec0003800000 */
[----:B------:R-:W-:Y:S01]  /*3870*/  FFMA.FTZ R13, R6, R22, R37 ;  /* 0x00000016060d7223 */ /* 0x000fe20000010025 */
[----:B------:R-:W-:-:S03]  /*3880*/  FFMA.FTZ R12, R4, R44, R39 ;  /* 0x0000002c040c7223 */ /* 0x000fc60000010027 */
[----:B------:R-:W-:Y:S01]  /*3890*/  FMUL.FTZ R17, R13, -1.4426950216293334961 ;  /* 0xbfb8aa3b0d117820 */ /* 0x000fe20000410000 */
[----:B--2---:R-:W-:-:S05]  /*38a0*/  FMUL.FTZ R14, R12, -1.4426950216293334961 ;  /* 0xbfb8aa3b0c0e7820 */ /* 0x004fca0000410000 */
[----:B------:R-:W1:Y:S04]  /*38b0*/  MUFU.EX2 R17, R17 ;  /* 0x0000001100117308 */ /* 0x000e680000000800 */
[----:B------:R-:W2:Y:S01]  /*38c0*/  MUFU.EX2 R14, R14 ;  /* 0x0000000e000e7308 */ /* 0x000ea20000000800 */
[----:B-1----:R-:W-:Y:S01]  /*38d0*/  FADD.FTZ R18, R17, 1 ;  /* 0x3f80000011127421 */ /* 0x002fe20000010000 */
[----:B--2---:R-:W-:-:S05]  /*38e0*/  FADD.FTZ R15, R14, 1 ;  /* 0x3f8000000e0f7421 */ /* 0x004fca0000010000 */
[----:B------:R-:W1:Y:S08]  /*38f0*/  MUFU.RCP R18, R18 ;  /* 0x0000001200127308 */ /* 0x000e700000001000 */
[----:B------:R-:W2:Y:S01]  /*3900*/  MUFU.RCP R16, R15 ;  /* 0x0000000f00107308 */ /* 0x000ea20000001000 */
        /* <DEDUP_REMOVED lines=8> */
.L_x_213:
[----:B------:R-:W-:Y:S04]  /*3990*/  BSSY.RECONVERGENT B0, `(.L_x_214) ;  /* 0x0000014000007945 */ /* 0x000fe80003800200 */
[----:B------:R-:W-:Y:S05]  /*39a0*/  @P0 BRA `(.L_x_215) ;  /* 0x0000000000480947 */ /* 0x000fea0003800000 */
[----:B------:R-:W1:Y:S01]  /*39b0*/  LDCU.64 UR8, c[0x0][0x3f8] ;  /* 0x00007f00ff0877ac */ /* 0x000e620008000a00 */
[C-C-:B------:R-:W-:Y:S01]  /*39c0*/  FFMA.FTZ R13, R2.reuse, R44, R9.reuse ;  /* 0x0000002c020d7223 */ /* 0x140fe20000010009 */
[----:B------:R-:W-:Y:S01]  /*39d0*/  MOV R12, R50 ;  /* 0x00000032000c7202 */ /* 0x000fe20000000f00 */
[----:B------:R-:W-:Y:S01]  /*39e0*/  FFMA.FTZ R15, R2, R22, R9 ;  /* 0x00000016020f7223 */ /* 0x000fe20000010009 */
[----:B------:R-:W2:Y:S01]  /*39f0*/  LDCU.64 UR6, c[0x0][0x380] ;  /* 0x00007000ff0677ac */ /* 0x000ea20008000a00 */
[----:B------:R-:W-:Y:S01]  /*3a00*/  FFMA.FTZ R43, R4, R43, -R13 ;  /* 0x0000002b042b7223 */ /* 0x000fe2000001080d */
[----:B------:R-:W-:Y:S01]  /*3a10*/  MOV R13, R53 ;  /* 0x00000035000d7202 */ /* 0x000fe20000000f00 */
[----:B------:R-:W-:Y:S02]  /*3a20*/  FFMA.FTZ R11, R6, R11, -R15 ;  /* 0x0000000b060b7223 */ /* 0x000fe4000001080f */
[----:B------:R-:W-:Y:S02]  /*3a30*/  FMUL.FTZ R16, R43, UR17 ;  /* 0x000000112b107c20 */ /* 0x000fe40008410000 */
[----:B------:R-:W-:-:S05]  /*3a40*/  FMUL.FTZ R11, R11, UR17 ;  /* 0x000000110b0b7c20 */ /* 0x000fca0008410000 */
[----:B------:R-:W-:Y:S01]  /*3a50*/  F2FP.BF16.F32.PACK_AB R11, R11, R16 ;  /* 0x000000100b0b723e */ /* 0x000fe200000010ff */
[----:B-1----:R-:W-:Y:S02]  /*3a60*/  IMAD R17, R3, UR8, RZ ;  /* 0x0000000803117c24 */ /* 0x002fe4000f8e02ff */
[----:B------:R-:W-:-:S04]  /*3a70*/  IMAD.WIDE.U32 R12, R48, UR8, R12 ;  /* 0x00000008300c7c25 */ /* 0x000fc8000f8e000c */
[----:B------:R-:W-:Y:S01]  /*3a80*/  IMAD R17, R48, UR9, R17 ;  /* 0x0000000930117c24 */ /* 0x000fe2000f8e0211 */
[----:B--2---:R-:W-:-:S04]  /*3a90*/  LEA R14, P0, R12, UR6, 0x1 ;  /* 0x000000060c0e7c11 */ /* 0x004fc8000f8008ff */
[----:B------:R-:W-:-:S04]  /*3aa0*/  IADD3 R17, PT, PT, R13, R17, RZ ;  /* 0x000000110d117210 */ /* 0x000fc80007ffe0ff */
[----:B------:R-:W-:-:S05]  /*3ab0*/  LEA.HI.X R15, R12, UR7, R17, 0x1, P0 ;  /* 0x000000070c0f7c11 */ /* 0x000fca00080f0c11 */
[----:B------:R1:W-:Y:S02]  /*3ac0*/  STG.E desc[UR14][R14.64], R11 ;  /* 0x0000000b0e007986 */ /* 0x0003e4000c10190e */
.L_x_215:
[----:B------:R-:W-:Y:S05]  /*3ad0*/  BSYNC.RECONVERGENT B0 ;  /* 0x0000000000007941 */ /* 0x000fea0003800200 */
.L_x_214:
[----:B------:R-:W-:Y:S01]  /*3ae0*/  UISETP.NE.AND UP0, UPT, UR22, URZ, UPT ;  /* 0x000000ff1600728c */ /* 0x000fe2000bf05270 */
[----:B-1----:R-:W-:Y:S01]  /*3af0*/  SHF.L.U32 R11, R38, 0x10, RZ ;  /* 0x00000010260b7819 */ /* 0x002fe200000006ff */
[----:B------:R-:W-:Y:S01]  /*3b00*/  FMUL.FTZ R15, R10, UR17 ;  /* 0x000000110a0f7c20 */ /* 0x000fe20008410000 */
[----:B------:R-:W-:Y:S01]  /*3b10*/  SHF.L.U32 R13, R36, 0x10, RZ ;  /* 0x00000010240d7819 */ /* 0x000fe200000006ff */
[----:B------:R-:W-:-:S05]  /*3b20*/  FMUL.FTZ R20, R8, UR17 ;  /* 0x0000001108147c20 */ /* 0x000fca0008410000 */
[----:B------:R-:W-:Y:S05]  /*3b30*/  BRA.U !UP0, `(.L_x_216) ;  /* 0x0000000108487547 */ /* 0x000fea000b800000 */
        /* <DEDUP_REMOVED lines=18> */
.L_x_216:
[----:B------:R-:W1:Y:S01]  /*3c60*/  LDCU.64 UR6, c[0x0][0x400] ;  /* 0x00008000ff0677ac */ /* 0x000e620008000a00 */
[C-C-:B------:R-:W-:Y:S01]  /*3c70*/  FFMA.FTZ R15, R2.reuse, R15, R9.reuse ;  /* 0x0000000f020f7223 */ /* 0x140fe20000010009 */
[----:B------:R-:W-:Y:S01]  /*3c80*/  FFMA.FTZ R9, R2, R20, R9 ;  /* 0x0000001402097223 */ /* 0x000fe20000010009 */
[----:B------:R-:W-:Y:S02]  /*3c90*/  BSSY.RECONVERGENT B0, `(.L_x_217) ;  /* 0x0000013000007945 */ /* 0x000fe40003800200 */
[----:B------:R-:W-:Y:S01]  /*3ca0*/  FFMA.FTZ R15, R4, R11, -R15 ;  /* 0x0000000b040f7223 */ /* 0x000fe2000001080f */
[----:B------:R-:W-:-:S03]  /*3cb0*/  FFMA.FTZ R9, R6, R13, -R9 ;  /* 0x0000000d06097223 */ /* 0x000fc60000010809 */
[----:B------:R-:W-:Y:S01]  /*3cc0*/  FMUL.FTZ R11, R15, UR17 ;  /* 0x000000110f0b7c20 */ /* 0x000fe20008410000 */
[----:B------:R-:W-:Y:S01]  /*3cd0*/  FMUL.FTZ R2, R9, UR17 ;  /* 0x0000001109027c20 */ /* 0x000fe20008410000 */
[----:B-1----:R-:W-:-:S04]  /*3ce0*/  ISETP.GE.U32.AND P0, PT, R46, UR6, PT ;  /* 0x000000062e007c0c */ /* 0x002fc8000bf06070 */
[----:B------:R-:W-:-:S13]  /*3cf0*/  ISETP.GE.AND.EX P0, PT, R5, UR7, PT, P0 ;  /* 0x0000000705007c0c */ /* 0x000fda000bf06300 */
[----:B------:R-:W-:Y:S05]  /*3d00*/  @P0 BRA `(.L_x_218) ;  /* 0x00000000002c0947 */ /* 0x000fea0003800000 */
[----:B------:R-:W1:Y:S01]  /*3d10*/  LDCU.64 UR6, c[0x0][0x3f8] ;  /* 0x00007f00ff0677ac */ /* 0x000e620008000a00 */
[----:B------:R-:W-:Y:S02]  /*3d20*/  MOV R51, R53 ;  /* 0x0000003500337202 */ /* 0x000fe40000000f00 */
[----:B------:R-:W-:Y:S01]  /*3d30*/  F2FP.BF16.F32.PACK_AB R11, R2, R11 ;  /* 0x0000000b020b723e */ /* 0x000fe200000010ff */
[----:B------:R-:W4:Y:S01]  /*3d40*/  LDCU.64 UR8, c[0x0][0x380] ;  /* 0x00007000ff0877ac */ /* 0x000f220008000a00 */
[----:B-1----:R-:W-:Y:S02]  /*3d50*/  IMAD R9, R5, UR6, RZ ;  /* 0x0000000605097c24 */ /* 0x002fe4000f8e02ff */
[----:B------:R-:W-:-:S04]  /*3d60*/  IMAD.WIDE.U32 R50, R46, UR6, R50 ;  /* 0x000000062e327c25 */ /* 0x000fc8000f8e0032 */
[----:B------:R-:W-:Y:S01]  /*3d70*/  IMAD R9, R46, UR7, R9 ;  /* 0x000000072e097c24 */ /* 0x000fe2000f8e0209 */
[----:B----4-:R-:W-:-:S04]  /*3d80*/  LEA R8, P0, R50, UR8, 0x1 ;  /* 0x0000000832087c11 */ /* 0x010fc8000f8008ff */
[----:B------:R-:W-:-:S04]  /*3d90*/  IADD3 R9, PT, PT, R51, R9, RZ ;  /* 0x0000000933097210 */ /* 0x000fc80007ffe0ff */
[----:B------:R-:W-:-:S05]  /*3da0*/  LEA.HI.X R9, R50, UR9, R9, 0x1, P0 ;  /* 0x0000000932097c11 */ /* 0x000fca00080f0c09 */
[----:B------:R1:W-:Y:S02]  /*3db0*/  STG.E desc[UR14][R8.64], R11 ;  /* 0x0000000b08007986 */ /* 0x0003e4000c10190e */
.L_x_218:
[----:B------:R-:W-:Y:S05]  /*3dc0*/  BSYNC.RECONVERGENT B0 ;  /* 0x0000000000007941 */ /* 0x000fea0003800200 */
.L_x_217:
[----:B------:R-:W-:Y:S02]  /*3dd0*/  UIADD3 UR11, UPT, UPT, UR20, UR11, URZ ;  /* 0x0000000b140b7290 */ /* 0x000fe4000fffe0ff */
[----:B------:R-:W-:Y:S02]  /*3de0*/  UIADD3 UR4, UPT, UPT, UR4, 0x1, URZ ;  /* 0x0000000104047890 */ /* 0x000fe4000fffe0ff */
[----:B------:R-:W-:-:S09]  /*3df0*/  UISETP.GE.AND UP0, UPT, UR11, UR5, UPT ;  /* 0x000000050b00728c */ /* 0x000fd2000bf06270 */
[----:B------:R-:W-:Y:S05]  /*3e00*/  BRA.U !UP0, `(.L_x_219) ;  /* 0xffffffc508107547 */ /* 0x000fea000b83ffff */
.L_x_194:
[----:B------:R-:W4:Y:S01]  /*3e10*/  LDC R4, c[0x0][0x370] ;  /* 0x0000dc00ff047b82 */ /* 0x000f220000000800 */
[----:B------:R-:W-:Y:S01]  /*3e20*/  ISETP.NE.AND P2, PT, R35, RZ, PT ;  /* 0x000000ff2300720c */ /* 0x000fe20003f45270 */
[----:B------:R-:W-:Y:S06]  /*3e30*/  BSSY.RECONVERGENT B0, `(.L_x_220) ;  /* 0x0000011000007945 */ /* 0x000fec0003800200 */
[----:B------:R-:W5:Y:S08]  /*3e40*/  LDC R7, c[0x0][0x374] ;  /* 0x0000dd00ff077b82 */ /* 0x000f700000000800 */
[----:B------:R-:W0:Y:S01]  /*3e50*/  LDC.64 R2, c[0x0][0x3c8] ;  /* 0x0000f200ff027b82 */ /* 0x000e220000000a00 */
[----:B----4-:R-:W-:-:S02]  /*3e60*/  IADD3 R5, PT, PT, R4, -0x1, RZ ;  /* 0xffffffff04057810 */ /* 0x010fc40007ffe0ff */
[----:B------:R-:W-:Y:S02]  /*3e70*/  ISETP.NE.AND P1, PT, R4, 0x1, PT ;  /* 0x000000010400780c */ /* 0x000fe40003f25270 */
[----:B-----5:R-:W-:-:S04]  /*3e80*/  IADD3 R0, PT, PT, R7, -0x1, RZ ;  /* 0xffffffff07007810 */ /* 0x020fc80007ffe0ff */
[----:B------:R-:W-:Y:S02]  /*3e90*/  ISETP.NE.AND P0, PT, R0, UR12, PT ;  /* 0x0000000c00007c0c */ /* 0x000fe4000bf05270 */
[----:B------:R-:W-:Y:S02]  /*3ea0*/  SHF.L.U32 R0, R7, 0x1, RZ ;  /* 0x0000000107007819 */ /* 0x000fe400000006ff */
[----:B------:R-:W-:Y:S02]  /*3eb0*/  ISETP.NE.OR P0, PT, R5, UR19, P0 ;  /* 0x0000001305007c0c */ /* 0x000fe40008705670 */
[----:B------:R-:W-:-:S05]  /*3ec0*/  SEL R5, R0, RZ, P1 ;  /* 0x000000ff00057207 */ /* 0x000fca0000800000 */
[----:B0-----:R-:W-:Y:S01]  /*3ed0*/  IMAD.WIDE.U32 R2, R5, 0x4, R2 ;  /* 0x0000000405027825 */ /* 0x001fe200078e0002 */
[----:B------:R-:W-:Y:S06]  /*3ee0*/  @P2 BRA `(.L_x_221) ;  /* 0x0000000000142947 */ /* 0x000fec0003800000 */
[----:B------:R-:W-:Y:S01]  /*3ef0*/  HFMA2 R5, -RZ, RZ, 0, 5.9604644775390625e-08 ;  /* 0x00000001ff057431 */ /* 0x000fe200000001ff */
[----:B------:R-:W-:Y:S06]  /*3f00*/  MEMBAR.ALL.GPU ;  /* 0x0000000000007992 */ /* 0x000fec000000a000 */
[----:B------:R-:W-:-:S00]  /*3f10*/  ERRBAR ;  /* 0x00000000000079ab */ /* 0x000fc00000000000 */
[----:B------:R-:W-:Y:S06]  /*3f20*/  CGAERRBAR ;  /* 0x00000000000075ab */ /* 0x000fec0000000000 */
[----:B------:R0:W-:Y:S02]  /*3f30*/  REDG.E.ADD.S32.STRONG.GPU desc[UR14][R2.64], R5 ;  /* 0x000000050200798e */ /* 0x0001e4000c12e30e */
.L_x_221:
[----:B------:R-:W-:Y:S05]  /*3f40*/  BSYNC.RECONVERGENT B0 ;  /* 0x0000000000007941 */ /* 0x000fea0003800200 */
.L_x_220:
[----:B------:R-:W-:Y:S05]  /*3f50*/  @P0 EXIT ;  /* 0x000000000000094d */ /* 0x000fea0003800000 */
[----:B------:R-:W-:Y:S05]  /*3f60*/  @P2 BRA `(.L_x_222) ;  /* 0x0000000000202947 */ /* 0x000fea0003800000 */
[----:B------:R-:W-:-:S05]  /*3f70*/  IMAD R0, R4, R7, RZ ;  /* 0x0000000704007224 */ /* 0x000fca00078e02ff */
[----:B------:R-:W-:-:S13]  /*3f80*/  ISETP.NE.AND P0, PT, R0, -0x1, PT ;  /* 0xffffffff0000780c */ /* 0x000fda0003f05270 */
[----:B------:R-:W-:Y:S05]  /*3f90*/  @!P0 BRA `(.L_x_222) ;  /* 0x0000000000148947 */ /* 0x000fea0003800000 */
.L_x_223:
[----:B0-----:R-:W4:Y:S04]  /*3fa0*/  LDG.E.STRONG.GPU R5, desc[UR14][R2.64] ;  /* 0x0000000e02057981 */ /* 0x001f28000c1ef900 */
[----:B----4-:R-:W-:Y:S01]  /*3fb0*/  CCTL.IVALL ;  /* 0x00000000ff00798f */ /* 0x010fe20002000000 */
[----:B------:R-:W-:Y:S05]  /*3fc0*/  YIELD ;  /* 0x0000000000007946 */ /* 0x000fea0003800000 */
[----:B------:R-:W-:-:S13]  /*3fd0*/  ISETP.NE.AND P0, PT, R5, R0, PT ;  /* 0x000000000500720c */ /* 0x000fda0003f05270 */
[----:B------:R-:W-:Y:S05]  /*3fe0*/  @P0 BRA `(.L_x_223) ;  /* 0xfffffffc00ec0947 */ /* 0x000fea000383ffff */
.L_x_222:
[----:B------:R-:W-:Y:S05]  /*3ff0*/  WARPSYNC.ALL ;  /* 0x0000000000007948 */ /* 0x000fea0003800000 */
[----:B0-----:R-:W0:Y:S08]  /*4000*/  LDC.64 R4, c[0x0][0x3f8] ;  /* 0x0000fe00ff047b82 */ /* 0x001e300000000a00 */
[----:B------:R-:W-:Y:S01]  /*4010*/  BAR.SYNC.DEFER_BLOCKING 0x0 ;  /* 0x0000000000007b1d */ /* 0x000fe20000010000 */
[----:B0-----:R-:W-:-:S04]  /*4020*/  LEA.HI R0, P0, R5, R4, RZ, 0x1 ;  /* 0x0000000405007211 */ /* 0x001fc800078108ff */
        /* <DEDUP_REMOVED lines=19> */
[----:B-1----:R-:W-:-:S04]  /*4160*/  IADD3 R11, P0, P1, R2, -R12, -R35 ;  /* 0x8000000c020b7210 */ /* 0x002fc8000791e823 */
        /* <DEDUP_REMOVED lines=22> */
[----:B---3--:R-:W-:-:S05]  /*42d0*/  SHF.R.S32.HI R33, RZ, 0x1, R11 ;  /* 0x00000001ff217819 */ /* 0x008fca000001140b */
[----:B------:R-:W-:Y:S05]  /*42e0*/  @!P1 BRA `(.L_x_225) ;  /* 0x0000000000e49947 */ /* 0x000fea0003800000 */
[----:B------:R-:W0:Y:S01]  /*42f0*/  LDCU.64 UR6, c[0x0][0x3d8] ;  /* 0x00007b00ff0677ac */ /* 0x000e220008000a00 */
[----:B------:R-:W-:Y:S02]  /*4300*/  IADD3 R9, PT, PT, R2, 0x1, RZ ;  /* 0x0000000102097810 */ /* 0x000fe40007ffe0ff */
[----:B------:R-:W-:Y:S01]  /*4310*/  MOV R6, R35 ;  /* 0x0000002300067202 */ /* 0x000fe20000000f00 */
[----:B------:R-:W1:Y:S01]  /*4320*/  LDCU.64 UR8, c[0x0][0x390] ;  /* 0x00007200ff0877ac */ /* 0x000e620008000a00 */
[----:B------:R-:W-:Y:S02]  /*4330*/  LOP3.LUT R9, R9, 0x3, RZ, 0xc0, !PT ;  /* 0x0000000309097812 */ /* 0x000fe400078ec0ff */
[----:B------:R-:W-:Y:S01]  /*4340*/  MOV R7, R18 ;  /* 0x0000001200077202 */ /* 0x000fe20000000f00 */
[----:B------:R-:W3:Y:S01]  /*4350*/  LDCU.64 UR10, c[0x0][0x388] ;  /* 0x00007100ff0a77ac */ /* 0x000ee20008000a00 */
[C---:B------:R-:W-:Y:S02]  /*4360*/  SHF.L.U32 R21, R35.reuse, 0x2, RZ ;  /* 0x0000000223157819 */ /* 0x040fe400000006ff */
[----:B------:R-:W-:Y:S01]  /*4370*/  SHF.L.U64.HI R22, R35, 0x2, R18 ;  /* 0x0000000223167819 */ /* 0x000fe20000010212 */
[----:B------:R-:W-:Y:S01]  /*4380*/  IMAD.WIDE.U32 R6, R9, 0x180, R6 ;  /* 0x0000018009067825 */ /* 0x000fe200078e0006 */
[----:B------:R-:W-:Y:S01]  /*4390*/  UMOV UR4, URZ ;  /* 0x000000ff00047c82 */ /* 0x000fe20008000000 */
[----:B------:R-:W-:-:S02]  /*43a0*/  SHF.L.U32 R29, R5, 0x2, RZ ;  /* 0x00000002051d7819 */ /* 0x000fc400000006ff */
[----:B------:R-:W-:Y:S02]  /*43b0*/  SHF.L.U64.HI R31, R0, 0x2, R3 ;  /* 0x00000002001f7819 */ /* 0x000fe40000010203 */
[----:B0-----:R-:W-:Y:S02]  /*43c0*/  IADD3 R25, P1, PT, R21, UR6, RZ ;  /* 0x0000000615197c10 */ /* 0x001fe4000ff3e0ff */
[----:B------:R-:W-:Y:S02]  /*43d0*/  IADD3 R18, PT, PT, R7, UR4, RZ ;  /* 0x0000000407127c10 */ /* 0x000fe4000fffe0ff */
[----:B-1----:R-:W-:Y:S02]  /*43e0*/  IADD3 R23, P2, PT, R21, UR8, RZ ;  /* 0x0000000815177c10 */ /* 0x002fe4000ff5e0ff */
[----:B------:R-:W-:Y:S01]  /*43f0*/  MOV R35, R6 ;  /* 0x0000000600237202 */ /* 0x000fe20000000f00 */
[----:B------:R-:W-:Y:S01]  /*4400*/  IMAD.WIDE.U32 R6, R4, 0x4, RZ ;  /* 0x0000000404067825 */ /* 0x000fe200078e00ff */
[----:B------:R-:W-:-:S02]  /*4410*/  IADD3.X R26, PT, PT, R22, UR7, RZ, P1, !PT ;  /* 0x00000007161a7c10 */ /* 0x000fc40008ffe4ff */
[C---:B------:R-:W-:Y:S02]  /*4420*/  IADD3.X R24, PT, PT, R22.reuse, UR9, RZ, P2, !PT ;  /* 0x0000000916187c10 */ /* 0x040fe400097fe4ff */
[----:B---3--:R-:W-:Y:S02]  /*4430*/  IADD3 R21, P1, PT, R21, UR10, RZ ;  /* 0x0000000a15157c10 */ /* 0x008fe4000ff3e0ff */
[----:B------:R-:W-:Y:S02]  /*4440*/  IADD3 R16, P2, PT, RZ, -R9, RZ ;  /* 0x80000009ff107210 */ /* 0x000fe40007f5e0ff */
[----:B------:R-:W-:Y:S02]  /*4450*/  IADD3.X R22, PT, PT, R22, UR11, RZ, P1, !PT ;  /* 0x0000000b16167c10 */ /* 0x000fe40008ffe4ff */
[----:B------:R-:W-:Y:S02]  /*4460*/  SHF.L.U64.HI R27, R28, 0x2, R33 ;  /* 0x000000021c1b7819 */ /* 0x000fe40000010221 */
[----:B------:R-:W-:-:S02]  /*4470*/  IADD3 R29, PT, PT, R7, R29, RZ ;  /* 0x0000001d071d7210 */ /* 0x000fc40007ffe0ff */
[----:B------:R-:W-:-:S07]  /*4480*/  IADD3.X R20, PT, PT, RZ, -0x1, RZ, P2, !PT ;  /* 0xffffffffff147810 */ /* 0x000fce00017fe4ff */
.L_x_226:
[-C--:B0-----:R-:W-:Y:S02]  /*4490*/  LEA R10, P1, R0, R25.reuse, 0x2 ;  /* 0x00000019000a7211 */ /* 0x081fe400078210ff */
[----:B--2---:R-:W-:Y:S02]  /*44a0*/  LEA R14, P3, R28, R25, 0x2 ;  /* 0x000000191c0e7211 */ /* 0x004fe400078610ff */
[----:B------:R-:W-:Y:S02]  /*44b0*/  IADD3 R12, P2, PT, R25, R6, RZ ;  /* 0x00000006190c7210 */ /* 0x000fe40007f5e0ff */
[----:B------:R-:W-:Y:S02]  /*44c0*/  IADD3.X R11, PT, PT, R26, R31, RZ, P1, !PT ;  /* 0x0000001f1a0b7210 */ /* 0x000fe40000ffe4ff */
[----:B------:R-:W-:Y:S02]  /*44d0*/  MOV R8, R25 ;  /* 0x0000001900087202 */ /* 0x000fe40000000f00 */
[----:B------:R-:W-:-:S02]  /*44e0*/  MOV R9, R26 ;  /* 0x0000001a00097202 */ /* 0x000fc40000000f00 */
[C---:B------:R-:W-:Y:S01]  /*44f0*/  IADD3.X R15, PT, PT, R26.reuse, R27, RZ, P3, !PT ;  /* 0x0000001b1a0f7210 */ /* 0x040fe20001ffe4ff */
[----:B------:R0:W2:Y:S01]  /*4500*/  LDG.E R11, desc[UR14][R10.64] ;  /* 0x0000000e0a0b7981 */ /* 0x0000a2000c1e1900 */
[----:B------:R-:W-:-:S03]  /*4510*/  IADD3.X R13, PT, PT, R26, R29, RZ, P2, !PT ;  /* 0x0000001d1a0d7210 */ /* 0x000fc600017fe4ff */
[----:B------:R1:W2:Y:S04]  /*4520*/  LDG.E R2, desc[UR14][R8.64] ;  /* 0x0000000e08027981 */ /* 0x0002a8000c1e1900 */
[----:B------:R-:W3:Y:S04]  /*4530*/  LDG.E R12, desc[UR14][R12.64] ;  /* 0x0000000e0c0c7981 */ /* 0x000ee8000c1e1900 */
[----:B------:R-:W3:Y:S01]  /*4540*/  LDG.E R15, desc[UR14][R14.64] ;  /* 0x0000000e0e0f7981 */ /* 0x000ee2000c1e1900 */
[----:B0-----:R-:W-:Y:S02]  /*4550*/  MOV R10, R23 ;  /* 0x00000017000a7202 */ /* 0x001fe40000000f00 */
[----:B-1----:R-:W-:-:S02]  /*4560*/  MOV R8, R21 ;  /* 0x0000001500087202 */ /* 0x002fc40000000f00 */
        /* <DEDUP_REMOVED lines=10> */
[----:B--2---:R-:W-:Y:S02]  /*4610*/  F2FP.BF16.F32.PACK_AB R17, R11, R2 ;  /* 0x000000020b11723e */ /* 0x004fe400000010ff */
[----:B------:R-:W-:Y:S02]  /*4620*/  MOV R11, R24 ;  /* 0x00000018000b7202 */ /* 0x000fe40000000f00 */
[----:B---3--:R-:W-:Y:S01]  /*4630*/  F2FP.BF16.F32.PACK_AB R19, R15, R12 ;  /* 0x0000000c0f13723e */ /* 0x008fe200000010ff */
[----:B------:R0:W-:Y:S04]  /*4640*/  STG.E desc[UR14][R8.64], R17 ;  /* 0x0000001108007986 */ /* 0x0001e8000c10190e */
[----:B------:R0:W-:Y:S01]  /*4650*/  STG.E desc[UR14][R10.64], R19 ;  /* 0x000000130a007986 */ /* 0x0001e2000c10190e */
[----:B------:R-:W-:Y:S01]  /*4660*/  IADD3.X R24, PT, PT, RZ, R24, RZ, P3, !PT ;  /* 0x00000018ff187210 */ /* 0x000fe20001ffe4ff */
[----:B------:R-:W-:Y:S06]  /*4670*/  @P1 BRA `(.L_x_226) ;  /* 0xfffffffc00841947 */ /* 0x000fec000383ffff */
.L_x_225:
[----:B------:R-:W-:Y:S05]  /*4680*/  BSYNC.RECONVERGENT B0 ;  /* 0x0000000000007941 */ /* 0x000fea0003800200 */
.L_x_224:
[----:B------:R-:W-:Y:S05]  /*4690*/  @!P0 EXIT ;  /* 0x000000000000894d */ /* 0x000fea0003800000 */
[C---:B------:R-:W-:Y:S01]  /*46a0*/  SHF.L.U64.HI R5, R4.reuse, 0x2, R5 ;  /* 0x0000000204057819 */ /* 0x040fe20000010205 */
[----:B------:R-:W1:Y:S01]  /*46b0*/  LDCU.64 UR4, c[0x0][0x3d8] ;  /* 0x00007b00ff0477ac */ /* 0x000e620008000a00 */
[----:B------:R-:W-:Y:S02]  /*46c0*/  SHF.L.U32 R6, R4, 0x2, RZ ;  /* 0x0000000204067819 */ /* 0x000fe400000006ff */
[C---:B------:R-:W-:Y:S01]  /*46d0*/  SHF.L.U64.HI R7, R28.reuse, 0x2, R33 ;  /* 0x000000021c077819 */ /* 0x040fe20000010221 */
[----:B------:R-:W3:Y:S01]  /*46e0*/  LDCU.64 UR6, c[0x0][0x388] ;  /* 0x00007100ff0677ac */ /* 0x000ee20008000a00 */
[----:B0-----:R-:W-:Y:S02]  /*46f0*/  SHF.L.U32 R8, R28, 0x2, RZ ;  /* 0x000000021c087819 */ /* 0x001fe400000006ff */
[C---:B------:R-:W-:Y:S01]  /*4700*/  SHF.L.U64.HI R2, R0.reuse, 0x2, R3 ;  /* 0x0000000200027819 */ /* 0x040fe20000010203 */
[----:B------:R-:W0:Y:S01]  /*4710*/  LDCU.64 UR8, c[0x0][0x390] ;  /* 0x00007200ff0877ac */ /* 0x000e220008000a00 */
[----:B------:R-:W-:-:S07]  /*4720*/  SHF.L.U32 R4, R0, 0x2, RZ ;  /* 0x0000000200047819 */ /* 0x000fce00000006ff */
.L_x_227:
[C---:B----4-:R-:W-:Y:S02]  /*4730*/  SHF.L.U32 R9, R35.reuse, 0x2, RZ ;  /* 0x0000000223097819 */ /* 0x050fe400000006ff */
[----:B------:R-:W-:Y:S02]  /*4740*/  SHF.L.U64.HI R18, R35, 0x2, R18 ;  /* 0x0000000223127819 */ /* 0x000fe40000010212 */
[----:B-1----:R-:W-:-:S04]  /*4750*/  IADD3 R10, P0, PT, R9, UR4, RZ ;  /* 0x00000004090a7c10 */ /* 0x002fc8000ff1e0ff */
[----:B------:R-:W-:Y:S02]  /*4760*/  IADD3.X R11, PT, PT, R18, UR5, RZ, P0, !PT ;  /* 0x00000005120b7c10 */ /* 0x000fe400087fe4ff */
[C---:B------:R-:W-:Y:S02]  /*4770*/  IADD3 R12, P0, PT, R10.reuse, R4, RZ ;  /* 0x000000040a0c7210 */ /* 0x040fe40007f1e0ff */
[C---:B------:R-:W-:Y:S02]  /*4780*/  IADD3 R16, P2, PT, R10.reuse, R8, RZ ;  /* 0x000000080a107210 */ /* 0x040fe40007f5e0ff */
[C---:B------:R-:W-:Y:S02]  /*4790*/  IADD3.X R13, PT, PT, R11.reuse, R2, RZ, P0, !PT ;  /* 0x000000020b0d7210 */ /* 0x040fe400007fe4ff */
[----:B--2---:R-:W-:Y:S02]  /*47a0*/  IADD3 R14, P1, PT, R10, R6, RZ ;  /* 0x000000060a0e7210 */ /* 0x004fe40007f3e0ff */
[C---:B------:R-:W-:Y:S01]  /*47b0*/  IADD3.X R17, PT, PT, R11.reuse, R7, RZ, P2, !PT ;  /* 0x000000070b117210 */ /* 0x040fe200017fe4ff */
[----:B------:R1:W2:Y:S01]  /*47c0*/  LDG.E R10, desc[UR14][R10.64] ;  /* 0x0000000e0a0a7981 */ /* 0x0002a2000c1e1900 */
[----:B------:R-:W-:-:S03]  /*47d0*/  IADD3.X R15, PT, PT, R11, R5, RZ, P1, !PT ;  /* 0x000000050b0f7210 */ /* 0x000fc60000ffe4ff */
[----:B------:R-:W2:Y:S04]  /*47e0*/  LDG.E R13, desc[UR14][R12.64] ;  /* 0x0000000e0c0d7981 */ /* 0x000ea8000c1e1900 */
[----:B------:R-:W4:Y:S04]  /*47f0*/  LDG.E R14, desc[UR14][R14.64] ;  /* 0x0000000e0e0e7981 */ /* 0x000f28000c1e1900 */
[----:B------:R-:W4:Y:S01]  /*4800*/  LDG.E R17, desc[UR14][R16.64] ;  /* 0x0000000e10117981 */ /* 0x000f22000c1e1900 */
[----:B------:R-:W-:Y:S02]  /*4810*/  LOP3.LUT R23, R9, 0xfffffffc, RZ, 0xc0, !PT ;  /* 0xfffffffc09177812 */ /* 0x000fe400078ec0ff */
[----:B------:R-:W-:-:S02]  /*4820*/  LOP3.LUT R24, R18, 0x1, RZ, 0xc0, !PT ;  /* 0x0000000112187812 */ /* 0x000fc400078ec0ff */
[C---:B---3--:R-:W-:Y:S02]  /*4830*/  IADD3 R20, P0, PT, R23.reuse, UR6, RZ ;  /* 0x0000000617147c10 */ /* 0x048fe4000ff1e0ff */
[----:B-1----:R-:W-:Y:S02]  /*4840*/  LOP3.LUT R11, R18, 0x3, RZ, 0xc0, !PT ;  /* 0x00000003120b7812 */ /* 0x002fe400078ec0ff */
[----:B------:R-:W-:Y:S02]  /*4850*/  IADD3.X R21, PT, PT, R24, UR7, RZ, P0, !PT ;  /* 0x0000000718157c10 */ /* 0x000fe400087fe4ff */
[----:B0-----:R-:W-:Y:S02]  /*4860*/  IADD3 R22, P0, PT, R23, UR8, RZ ;  /* 0x0000000817167c10 */ /* 0x001fe4000ff1e0ff */
[----:B--2---:R-:W-:Y:S02]  /*4870*/  F2FP.BF16.F32.PACK_AB R19, R13, R10 ;  /* 0x0000000a0d13723e */ /* 0x004fe400000010ff */
[----:B------:R-:W-:-:S02]  /*4880*/  IADD3 R10, P1, PT, R23, UR4, RZ ;  /* 0x00000004170a7c10 */ /* 0x000fc4000ff3e0ff */
[----:B------:R-:W-:Y:S02]  /*4890*/  IADD3.X R23, PT, PT, R24, UR9, RZ, P0, !PT ;  /* 0x0000000918177c10 */ /* 0x000fe400087fe4ff */
[----:B------:R-:W-:Y:S02]  /*48a0*/  IADD3.X R11, PT, PT, R11, UR5, RZ, P1, !PT ;  /* 0x000000050b0b7c10 */ /* 0x000fe40008ffe4ff */
[----:B----4-:R-:W-:Y:S02]  /*48b0*/  F2FP.BF16.F32.PACK_AB R27, R17, R14 ;  /* 0x0000000e111b723e */ /* 0x010fe400000010ff */
[C---:B------:R-:W-:Y:S02]  /*48c0*/  IADD3 R16, P0, PT, R10.reuse, R4, RZ ;  /* 0x000000040a107210 */ /* 0x040fe40007f1e0ff */
[C---:B------:R-:W-:Y:S02]  /*48d0*/  IADD3 R12, P1, PT, R10.reuse, R6, RZ ;  /* 0x000000060a0c7210 */ /* 0x040fe40007f3e0ff */
[----:B------:R-:W-:-:S02]  /*48e0*/  IADD3 R14, P2, PT, R10, R8, RZ ;  /* 0x000000080a0e7210 */ /* 0x000fc40007f5e0ff */
[C---:B------:R-:W-:Y:S02]  /*48f0*/  IADD3.X R17, PT, PT, R11.reuse, R2, RZ, P0, !PT ;  /* 0x000000020b117210 */ /* 0x040fe400007fe4ff */
[C---:B------:R-:W-:Y:S02]  /*4900*/  IADD3.X R13, PT, PT, R11.reuse, R5, RZ, P1, !PT ;  /* 0x000000050b0d7210 */ /* 0x040fe40000ffe4ff */
[----:B------:R-:W-:Y:S01]  /*4910*/  IADD3.X R15, PT, PT, R11, R7, RZ, P2, !PT ;  /* 0x000000070b0f7210 */ /* 0x000fe200017fe4ff */
[----:B------:R0:W-:Y:S04]  /*4920*/  STG.E desc[UR14][R20.64], R19 ;  /* 0x0000001314007986 */ /* 0x0001e8000c10190e */
[----:B------:R1:W-:Y:S04]  /*4930*/  STG.E desc[UR14][R22.64], R27 ;  /* 0x0000001b16007986 */ /* 0x0003e8000c10190e */
[----:B------:R-:W2:Y:S04]  /*4940*/  LDG.E R26, desc[UR14][R10.64+0x600] ;  /* 0x0006000e0a1a7981 */ /* 0x000ea8000c1e1900 */
[----:B0-----:R-:W2:Y:S04]  /*4950*/  LDG.E R19, desc[UR14][R16.64+0x600] ;  /* 0x0006000e10137981 */ /* 0x001ea8000c1e1900 */
[----:B------:R-:W3:Y:S04]  /*4960*/  LDG.E R28, desc[UR14][R12.64+0x600] ;  /* 0x0006000e0c1c7981 */ /* 0x000ee8000c1e1900 */
[----:B------:R-:W3:Y:S01]  /*4970*/  LDG.E R29, desc[UR14][R14.64+0x600] ;  /* 0x0006000e0e1d7981 */ /* 0x000ee2000c1e1900 */
[----:B------:R-:W-:-:S04]  /*4980*/  IADD3 R24, P0, PT, R9, 0x600, RZ ;  /* 0x0000060009187810 */ /* 0x000fc80007f1e0ff */
[----:B------:R-:W-:Y:S02]  /*4990*/  IADD3.X R25, PT, PT, RZ, R18, RZ, P0, !PT ;  /* 0x00000012ff197210 */ /* 0x000fe400007fe4ff */
[----:B------:R-:W-:Y:S02]  /*49a0*/  LOP3.LUT R24, R24, 0xfffffffc, RZ, 0xc0, !PT ;  /* 0xfffffffc18187812 */ /* 0x000fe400078ec0ff */
[----:B------:R-:W-:Y:S02]  /*49b0*/  LOP3.LUT R25, R25, 0x1, RZ, 0xc0, !PT ;  /* 0x0000000119197812 */ /* 0x000fe400078ec0ff */
[C---:B------:R-:W-:Y:S02]  /*49c0*/  IADD3 R20, P0, PT, R24.reuse, UR6, RZ ;  /* 0x0000000618147c10 */ /* 0x040fe4000ff1e0ff */
[----:B------:R-:W-:Y:S02]  /*49d0*/  IADD3 R24, P1, PT, R24, UR8, RZ ;  /* 0x0000000818187c10 */ /* 0x000fe4000ff3e0ff */
[----:B------:R-:W-:-:S02]  /*49e0*/  IADD3.X R21, PT, PT, R25, UR7, RZ, P0, !PT ;  /* 0x0000000719157c10 */ /* 0x000fc400087fe4ff */
[----:B------:R-:W-:Y:S02]  /*49f0*/  IADD3.X R25, PT, PT, R25, UR9, RZ, P1, !PT ;  /* 0x0000000919197c10 */ /* 0x000fe40008ffe4ff */
[----:B--2---:R-:W-:Y:S02]  /*4a00*/  F2FP.BF16.F32.PACK_AB R19, R19, R26 ;  /* 0x0000001a1313723e */ /* 0x004fe400000010ff */
[----:B---3--:R-:W-:-:S03]  /*4a10*/  F2FP.BF16.F32.PACK_AB R29, R29, R28 ;  /* 0x0000001c1d1d723e */ /* 0x008fc600000010ff */
[----:B------:R0:W-:Y:S04]  /*4a20*/  STG.E desc[UR14][R20.64], R19 ;  /* 0x0000001314007986 */ /* 0x0001e8000c10190e */
[----:B------:R2:W-:Y:S04]  /*4a30*/  STG.E desc[UR14][R24.64], R29 ;  /* 0x0000001d18007986 */ /* 0x0005e8000c10190e */
[----:B------:R-:W3:Y:S04]  /*4a40*/  LDG.E R26, desc[UR14][R10.64+0xc00] ;  /* 0x000c000e0a1a7981 */ /* 0x000ee8000c1e1900 */
[----:B-1----:R-:W3:Y:S04]  /*4a50*/  LDG.E R27, desc[UR14][R16.64+0xc00] ;  /* 0x000c000e101b7981 */ /* 0x002ee8000c1e1900 */
        /* <DEDUP_REMOVED lines=11> */
[----:B----4-:R-:W-:-:S03]  /*4b10*/  F2FP.BF16.F32.PACK_AB R31, R31, R28 ;  /* 0x0000001c1f1f723e */ /* 0x010fc600000010ff */
[----:B------:R0:W-:Y:S04]  /*4b20*/  STG.E desc[UR14][R22.64], R27 ;  /* 0x0000001b16007986 */ /* 0x0001e8000c10190e */
[----:B------:R4:W-:Y:S04]  /*4b30*/  STG.E desc[UR14][R20.64], R31 ;  /* 0x0000001f14007986 */ /* 0x0009e8000c10190e */
[----:B------:R-:W3:Y:S04]  /*4b40*/  LDG.E R10, desc[UR14][R10.64+0x1200] ;  /* 0x0012000e0a0a7981 */ /* 0x000ee8000c1e1900 */
[----:B------:R-:W3:Y:S04]  /*4b50*/  LDG.E R17, desc[UR14][R16.64+0x1200] ;  /* 0x0012000e10117981 */ /* 0x000ee8000c1e1900 */
[----:B------:R-:W5:Y:S04]  /*4b60*/  LDG.E R12, desc[UR14][R12.64+0x1200] ;  /* 0x0012000e0c0c7981 */ /* 0x000f68000c1e1900 */
[----:B------:R-:W5:Y:S01]  /*4b70*/  LDG.E R15, desc[UR14][R14.64+0x1200] ;  /* 0x0012000e0e0f7981 */ /* 0x000f62000c1e1900 */
[----:B------:R-:W-:-:S04]  /*4b80*/  IADD3 R9, P0, PT, R9, 0x1200, RZ ;  /* 0x0000120009097810 */ /* 0x000fc80007f1e0ff */
[----:B------:R-:W-:Y:S02]  /*4b90*/  IADD3.X R18, PT, PT, RZ, R18, RZ, P0, !PT ;  /* 0x00000012ff127210 */ /* 0x000fe400007fe4ff */
[----:B------:R-:W-:Y:S02]  /*4ba0*/  LOP3.LUT R9, R9, 0xfffffffc, RZ, 0xc0, !PT ;  /* 0xfffffffc09097812 */ /* 0x000fe400078ec0ff */
[----:B------:R-:W-:Y:S02]  /*4bb0*/  LOP3.LUT R18, R18, 0x1, RZ, 0xc0, !PT ;  /* 0x0000000112127812 */ /* 0x000fe400078ec0ff */
[C---:B--2---:R-:W-:Y:S02]  /*4bc0*/  IADD3 R24, P0, PT, R9.reuse, UR6, RZ ;  /* 0x0000000609187c10 */ /* 0x044fe4000ff1e0ff */
[----:B0-----:R-:W-:Y:S02]  /*4bd0*/  IADD3 R22, P1, PT, R9, UR8, RZ ;  /* 0x0000000809167c10 */ /* 0x001fe4000ff3e0ff */
[----:B------:R-:W-:-:S02]  /*4be0*/  IADD3.X R25, PT, PT, R18, UR7, RZ, P0, !PT ;  /* 0x0000000712197c10 */ /* 0x000fc400087fe4ff */
[----:B------:R-:W-:Y:S02]  /*4bf0*/  IADD3.X R23, PT, PT, R18, UR9, RZ, P1, !PT ;  /* 0x0000000912177c10 */ /* 0x000fe40008ffe4ff */
[----:B------:R-:W-:-:S04]  /*4c00*/  IADD3 R35, PT, PT, R35, 0x600, RZ ;  /* 0x0000060023237810 */ /* 0x000fc80007ffe0ff */
[----:B------:R-:W-:-:S04]  /*4c10*/  ISETP.GT.U32.AND P0, PT, R0, R35, PT ;  /* 0x000000230000720c */ /* 0x000fc80003f04070 */
[----:B------:R-:W-:Y:S01]  /*4c20*/  ISETP.GT.AND.EX P0, PT, R3, RZ, PT, P0 ;  /* 0x000000ff0300720c */ /* 0x000fe20003f04300 */
[----:B------:R-:W-:Y:S01]  /*4c30*/  HFMA2 R18, -RZ, RZ, 0, 0 ;  /* 0x00000000ff127431 */ /* 0x000fe200000001ff */
[----:B---3--:R-:W-:Y:S02]  /*4c40*/  F2FP.BF16.F32.PACK_AB R17, R17, R10 ;  /* 0x0000000a1111723e */ /* 0x008fe400000010ff */
[----:B-----5:R-:W-:-:S03]  /*4c50*/  F2FP.BF16.F32.PACK_AB R9, R15, R12 ;  /* 0x0000000c0f09723e */ /* 0x020fc600000010ff */
[----:B------:R4:W-:Y:S04]  /*4c60*/  STG.E desc[UR14][R24.64], R17 ;  /* 0x0000001118007986 */ /* 0x0009e8000c10190e */
[----:B------:R4:W-:Y:S02]  /*4c70*/  STG.E desc[UR14][R22.64], R9 ;  /* 0x0000000916007986 */ /* 0x0009e4000c10190e */
[----:B------:R-:W-:Y:S05]  /*4c80*/  @P0 BRA `(.L_x_227) ;  /* 0xfffffff800a80947 */ /* 0x000fea000383ffff */
[----:B------:R-:W-:Y:S05]  /*4c90*/  EXIT ;  /* 0x000000000000794d */ /* 0x000fea0003800000 */
.L_x_228:
        /* <DEDUP_REMOVED lines=14> */
.L_x_2464:


//--------------------- .text._Z35group_norm_nhwc_bwd_one_pass_kernelI11Bf16IOBf16WLi256ELi12ELi384EEv26Group_norm_nhwc_bwd_params --------------------------
	.section	.text._Z35group_norm_nhwc_bwd_one_pass_kernelI11Bf16IOBf16WLi256ELi12ELi384EEv26Group_norm_nhwc_bwd_params,"ax",@progbits
	.align	128
        .global         _Z35group_norm_nhwc_bwd_one_pass_kernelI11Bf16IOBf16WLi256ELi12ELi384EEv26Group_norm_nhwc_bwd_params
        .type           _Z35group_norm_nhwc_bwd_one_pass_kernelI11Bf16IOBf16WLi256ELi12ELi384EEv26Group_norm_nhwc_bwd_params,@function
        .size           _Z35group_norm_nhwc_bwd_one_pass_kernelI11Bf16IOBf16WLi256ELi12ELi384EEv26Group_norm_nhwc_bwd_params,(.L_x_2465 - _Z35group_norm_nhwc_bwd_one_pass_kernelI11Bf16IOBf16WLi256ELi12ELi384EEv26Group_norm_nhwc_bwd_params)
        .other          _Z35group_norm_nhwc_bwd_one_pass_kernelI11Bf16IOBf16WLi256ELi12ELi384EEv26Group_norm_nhwc_bwd_params,@"STO_CUDA_ENTRY STV_DEFAULT"
_Z35group_norm_nhwc_bwd_one_pass_kernelI11Bf16IOBf16WLi256ELi12ELi384EEv26Group_norm_nhwc_bwd_params:
.text._Z35group_norm_nhwc_bwd_one_pass_kernelI11Bf16IOBf16WLi256ELi12ELi384EEv26Group_norm_nhwc_bwd_params:
        /* <DEDUP_REMOVED lines=30> */
.L_x_260:
[----:B0-----:R-:W0:Y:S01]  /*01e0*/  LDC R13, c[0x0][0x410] ;  /* 0x00010400ff0d7b82 */ /* 0x001e220000000800 */
[----:B------:R-:W-:Y:S01]  /*01f0*/  IABS R12, R36 ;  /* 0x00000024000c7213 */ /* 0x000fe20000000000 */
[----:B-1----:R-:W1:Y:S01]  /*0200*/  LDCU.128 UR12, c[0x0][0x400] ;  /* 0x00008000ff0c77ac */ /* 0x002e620008000c00 */
[----:B------:R-:W-:Y:S02]  /*0210*/  ISETP.GE.AND P2, PT, R36, RZ, PT ;  /* 0x000000ff2400720c */ /* 0x000fe40003f46270 */
[----:B------:R-:W-:Y:S02]  /*0220*/  CS2R R32, SRZ ;  /* 0x0000000000207805 */ /* 0x000fe4000001ff00 */
[----:B------:R-:W-:Y:S02]  /*0230*/  SHF.R.S32.HI R27, RZ, 0x1f, R37 ;  /* 0x0000001fff1b7819 */ /* 0x000fe40000011425 */
[----:B------:R-:W-:Y:S02]  /*0240*/  MOV R34, RZ ;  /* 0x000000ff00227202 */ /* 0x000fe40000000f00 */
[----:B0-----:R-:W-:-:S04]  /*0250*/  IABS R10, R13 ;  /* 0x0000000d000a7213 */ /* 0x001fc80000000000 */
[----:B------:R-:W0:Y:S08]  /*0260*/  I2F.RP R7, R10 ;  /* 0x0000000a00077306 */ /* 0x000e300000209400 */
[----:B0-----:R-:W0:Y:S02]  /*0270*/  MUFU.RCP R7, R7 ;  /* 0x0000000700077308 */ /* 0x001e240000001000 */
[----:B0-----:R-:W-:-:S06]  /*0280*/  IADD3 R8, PT, PT, R7, 0xffffffe, RZ ;  /* 0x0ffffffe07087810 */ /* 0x001fcc0007ffe0ff */
[----:B------:R0:W2:Y:S02]  /*0290*/  F2I.FTZ.U32.TRUNC.NTZ R9, R8 ;  /* 0x0000000800097305 */ /* 0x0000a4000021f000 */
[----:B0-----:R-:W-:Y:S02]  /*02a0*/  MOV R8, RZ ;  /* 0x000000ff00087202 */ /* 0x001fe40000000f00 */
[----:B--2---:R-:W-:-:S05]  /*02b0*/  IADD3 R11, PT, PT, RZ, -R9, RZ ;  /* 0x80000009ff0b7210 */ /* 0x004fca0007ffe0ff */
[----:B------:R-:W-:-:S04]  /*02c0*/  IMAD R11, R11, R10, RZ ;  /* 0x0000000a0b0b7224 */ /* 0x000fc800078e02ff */
[----:B------:R-:W-:Y:S01]  /*02d0*/  IMAD.HI.U32 R9, R9, R11, R8 ;  /* 0x0000000b09097227 */ /* 0x000fe200078e0008 */
[----:B------:R-:W-:Y:S02]  /*02e0*/  MOV R11, R12 ;  /* 0x0000000c000b7202 */ /* 0x000fe40000000f00 */
[----:B------:R-:W0:Y:S03]  /*02f0*/  LDC R12, c[0x0][0x41c] ;  /* 0x00010700ff0c7b82 */ /* 0x000e260000000800 */
[----:B------:R-:W-:-:S05]  /*0300*/  IMAD.HI.U32 R9, R9, R11, RZ ;  /* 0x0000000b09097227 */ /* 0x000fca00078e00ff */
[----:B------:R-:W-:-:S05]  /*0310*/  IADD3 R7, PT, PT, -R9, RZ, RZ ;  /* 0x000000ff09077210 */ /* 0x000fca0007ffe1ff */
[----:B------:R-:W-:Y:S01]  /*0320*/  IMAD R7, R10, R7, R11 ;  /* 0x000000070a077224 */ /* 0x000fe200078e020b */
[----:B------:R-:W-:-:S04]  /*0330*/  LOP3.LUT R11, R36, R13, RZ, 0x3c, !PT ;  /* 0x0000000d240b7212 */ /* 0x000fc800078e3cff */
[----:B------:R-:W-:Y:S02]  /*0340*/  ISETP.GT.U32.AND P4, PT, R10, R7, PT ;  /* 0x000000070a00720c */ /* 0x000fe40003f84070 */
[----:B------:R-:W-:Y:S01]  /*0350*/  ISETP.GE.AND P3, PT, R11, RZ, PT ;  /* 0x000000ff0b00720c */ /* 0x000fe20003f66270 */
[----:B0-----:R-:W-:-:S05]  /*0360*/  IMAD R19, R12, UR10, R39 ;  /* 0x0000000a0c137c24 */ /* 0x001fca000f8e0227 */
[----:B-1----:R-:W-:-:S05]  /*0370*/  ISETP.GE.U32.AND P1, PT, R19, UR12, PT ;  /* 0x0000000c13007c0c */ /* 0x002fca000bf26070 */
[-C--:B------:R-:W-:Y:S02]  /*0380*/  @!P4 IADD3 R7, PT, PT, R7, -R10.reuse, RZ ;  /* 0x8000000a0707c210 */ /* 0x080fe40007ffe0ff */
[----:B------:R-:W-:Y:S02]  /*0390*/  SHF.R.S32.HI R15, RZ, 0x1f, R19 ;  /* 0x0000001fff0f7819 */ /* 0x000fe40000011413 */
[CC--:B------:R-:W-:Y:S02]  /*03a0*/  ISETP.GE.U32.AND P0, PT, R7.reuse, R10.reuse, PT ;  /* 0x0000000a0700720c */ /* 0x0c0fe40003f06070 */
[----:B------:R-:W-:Y:S02]  /*03b0*/  ISETP.GT.U32.AND P5, PT, R10, R7, PT ;  /* 0x000000070a00720c */ /* 0x000fe40003fa4070 */
[----:B------:R-:W-:Y:S02]  /*03c0*/  IADD3 R8, PT, PT, R7, -R10, RZ ;  /* 0x8000000a07087210 */ /* 0x000fe40007ffe0ff */
[----:B------:R-:W-:-:S02]  /*03d0*/  ISETP.GE.AND.EX P1, PT, R15, UR13, PT, P1 ;  /* 0x0000000d0f007c0c */ /* 0x000fc4000bf26310 */
[----:B------:R-:W-:Y:S02]  /*03e0*/  @!P4 IADD3 R9, PT, PT, R9, 0x1, RZ ;  /* 0x000000010909c810 */ /* 0x000fe40007ffe0ff */
[----:B------:R-:W-:Y:S02]  /*03f0*/  SEL R7, R8, R7, !P5 ;  /* 0x0000000708077207 */ /* 0x000fe40006800000 */
[----:B------:R-:W-:Y:S02]  /*0400*/  ISETP.NE.AND P4, PT, R13, RZ, PT ;  /* 0x000000ff0d00720c */ /* 0x000fe40003f85270 */
[----:B------:R-:W-:Y:S02]  /*0410*/  @P0 IADD3 R9, PT, PT, R9, 0x1, RZ ;  /* 0x0000000109090810 */ /* 0x000fe40007ffe0ff */
[----:B------:R-:W-:Y:S02]  /*0420*/  LOP3.LUT R10, RZ, R13, RZ, 0x33, !PT ;  /* 0x0000000dff0a7212 */ /* 0x000fe400078e33ff */
[----:B------:R-:W-:-:S02]  /*0430*/  @!P2 IADD3 R7, PT, PT, -R7, RZ, RZ ;  /* 0x000000ff0707a210 */ /* 0x000fc40007ffe1ff */
[----:B------:R-:W-:Y:S02]  /*0440*/  MOV R11, R9 ;  /* 0x00000009000b7202 */ /* 0x000fe40000000f00 */
[----:B------:R-:W-:Y:S01]  /*0450*/  SEL R49, R10, R7, !P4 ;  /* 0x000000070a317207 */ /* 0x000fe20006000000 */
[----:B------:R-:W0:Y:S01]  /*0460*/  @!P1 LDC.64 R8, c[0x0][0x3f8] ;  /* 0x0000fe00ff089b82 */ /* 0x000e220000000a00 */
[----:B------:R-:W-:Y:S02]  /*0470*/  IADD3 R14, PT, PT, R19, 0x80, RZ ;  /* 0x00000080130e7810 */ /* 0x000fe40007ffe0ff */
[----:B------:R-:W-:Y:S01]  /*0480*/  @!P3 IADD3 R11, PT, PT, -R11, RZ, RZ ;  /* 0x000000ff0b0bb210 */ /* 0x000fe20007ffe1ff */
[----:B------:R-:W-:Y:S01]  /*0490*/  IMAD R13, R49, 0xc, RZ ;  /* 0x0000000c310d7824 */ /* 0x000fe200078e02ff */
[----:B------:R-:W-:Y:S02]  /*04a0*/  ISETP.GE.U32.AND P2, PT, R14, UR12, PT ;  /* 0x0000000c0e007c0c */ /* 0x000fe4000bf46070 */
[----:B------:R-:W-:-:S02]  /*04b0*/  SHF.R.S32.HI R21, RZ, 0x1f, R14 ;  /* 0x0000001fff157819 */ /* 0x000fc4000001140e */
[----:B------:R-:W-:Y:S02]  /*04c0*/  SEL R7, R10, R11, !P4 ;  /* 0x0000000b0a077207 */ /* 0x000fe40006000000 */
[----:B------:R-:W-:Y:S01]  /*04d0*/  ISETP.GE.AND.EX P2, PT, R21, UR13, PT, P2 ;  /* 0x0000000d15007c0c */ /* 0x000fe2000bf46320 */
[----:B------:R-:W1:Y:S01]  /*04e0*/  @!P1 LDC.64 R10, c[0x0][0x398] ;  /* 0x0000e600ff0a9b82 */ /* 0x000e620000000a00 */
[C---:B------:R-:W-:Y:S02]  /*04f0*/  IADD3 R50, P0, PT, R13.reuse, R6, RZ ;  /* 0x000000060d327210 */ /* 0x040fe40007f1e0ff */
[----:B------:R-:W-:Y:S02]  /*0500*/  SHF.R.S32.HI R6, RZ, 0x1f, R7 ;  /* 0x0000001fff067819 */ /* 0x000fe40000011407 */
[----:B------:R-:W-:Y:S02]  /*0510*/  LEA.HI.X.SX32 R51, R13, RZ, 0x1, P0 ;  /* 0x000000ff0d337211 */ /* 0x000fe400000f0eff */
[----:B------:R-:W-:Y:S01]  /*0520*/  ISETP.GE.U32.AND P0, PT, R38, UR12, PT ;  /* 0x0000000c26007c0c */ /* 0x000fe2000bf06070 */
[----:B------:R-:W-:Y:S01]  /*0530*/  IMAD R6, R6, UR14, RZ ;  /* 0x0000000e06067c24 */ /* 0x000fe2000f8e02ff */
[----:B------:R-:W2:Y:S01]  /*0540*/  @!P1 LDC.64 R12, c[0x0][0x3a0] ;  /* 0x0000e800ff0c9b82 */ /* 0x000ea20000000a00 */
[----:B------:R-:W-:Y:S01]  /*0550*/  IMAD.WIDE.U32 R50, R7, UR14, R50 ;  /* 0x0000000e07327c25 */ /* 0x000fe2000f8e0032 */
[----:B------:R-:W-:-:S03]  /*0560*/  ISETP.GE.U32.AND P3, PT, R37, UR12, PT ;  /* 0x0000000c25007c0c */ /* 0x000fc6000bf66070 */
[----:B------:R-:W-:Y:S01]  /*0570*/  IMAD R53, R7, UR15, R6 ;  /* 0x0000000f07357c24 */ /* 0x000fe2000f8e0206 */
[----:B------:R-:W-:Y:S01]  /*0580*/  @!P1 MOV R52, R50 ;  /* 0x0000003200349202 */ /* 0x000fe20000000f00 */
[----:B0-----:R-:W-:Y:S01]  /*0590*/  @!P1 IMAD R6, R15, R8, RZ ;  /* 0x000000080f069224 */ /* 0x001fe200078e02ff */
[----:B------:R-:W0:Y:S01]  /*05a0*/  @!P2 LDC.64 R16, c[0x0][0x3f8] ;  /* 0x0000fe00ff10ab82 */ /* 0x000e220000000a00 */
[----:B------:R-:W-:Y:S02]  /*05b0*/  SHF.R.S32.HI R15, RZ, 0x1f, R38 ;  /* 0x0000001fff0f7819 */ /* 0x000fe40000011426 */
[----:B------:R-:W-:Y:S01]  /*05c0*/  IADD3 R53, PT, PT, R51, R53, RZ ;  /* 0x0000003533357210 */ /* 0x000fe20007ffe0ff */
[----:B------:R-:W-:Y:S01]  /*05d0*/  @!P1 IMAD R23, R19, R9, R6 ;  /* 0x0000000913179224 */ /* 0x000fe200078e0206 */
[----:B------:R-:W-:Y:S02]  /*05e0*/  ISETP.GE.AND.EX P0, PT, R15, UR13, PT, P0 ;  /* 0x0000000d0f007c0c */ /* 0x000fe4000bf06300 */
[----:B------:R-:W-:Y:S01]  /*05f0*/  @!P2 MOV R20, R50 ;  /* 0x000000320014a202 */ /* 0x000fe20000000f00 */
[----:B------:R-:W-:Y:S01]  /*0600*/  @!P1 IMAD.WIDE.U32 R6, R19, R8, R52 ;  /* 0x0000000813069225 */ /* 0x000fe200078e0034 */
[----:B------:R-:W-:Y:S01]  /*0610*/  ISETP.GE.AND.EX P3, PT, R27, UR13, PT, P3 ;  /* 0x0000000d1b007c0c */ /* 0x000fe2000bf66330 */
[----:B------:R-:W3:Y:S03]  /*0620*/  LDC.64 R8, c[0x0][0x3b8] ;  /* 0x0000ee00ff087b82 */ /* 0x000ee60000000a00 */
[----:B------:R-:W-:-:S02]  /*0630*/  @!P1 IADD3 R23, PT, PT, R7, R23, RZ ;  /* 0x0000001707179210 */ /* 0x000fc40007ffe0ff */
[C---:B------:R-:W-:Y:S02]  /*0640*/  @!P1 SHF.L.U32 R7, R6.reuse, 0x1, RZ ;  /* 0x0000000106079819 */ /* 0x040fe400000006ff */
[----:B------:R-:W-:Y:S01]  /*0650*/  @!P1 SHF.L.U64.HI R22, R6, 0x1, R23 ;  /* 0x0000000106169819 */ /* 0x000fe20000010217 */
[----:B------:R-:W5:Y:S01]  /*0660*/  @!P2 LDC.64 R18, c[0x0][0x3a0] ;  /* 0x0000e800ff12ab82 */ /* 0x000f620000000a00 */
[C---:B--2---:R-:W-:Y:S02]  /*0670*/  @!P1 IADD3 R12, P4, PT, R7.reuse, R12, RZ ;  /* 0x0000000c070c9210 */ /* 0x044fe40007f9e0ff */
[----:B-1----:R-:W-:Y:S02]  /*0680*/  @!P1 IADD3 R10, P5, PT, R7, R10, RZ ;  /* 0x0000000a070a9210 */ /* 0x002fe40007fbe0ff */
[C---:B------:R-:W-:Y:S01]  /*0690*/  @!P1 IADD3.X R13, PT, PT, R22.reuse, R13, RZ, P4, !PT ;  /* 0x0000000d160d9210 */ /* 0x040fe200027fe4ff */
[----:B0-----:R-:W-:Y:S01]  /*06a0*/  @!P2 IMAD R21, R21, R16, RZ ;  /* 0x000000101515a224 */ /* 0x001fe200078e02ff */
[----:B------:R-:W-:Y:S01]  /*06b0*/  @!P1 IADD3.X R11, PT, PT, R22, R11, RZ, P5, !PT ;  /* 0x0000000b160b9210 */ /* 0x000fe20002ffe4ff */
[----:B------:R-:W0:Y:S02]  /*06c0*/  @!P0 LDC.64 R6, c[0x0][0x3f8] ;  /* 0x0000fe00ff068b82 */ /* 0x000e240000000a00 */
[----:B------:R-:W-:Y:S01]  /*06d0*/  @!P2 IMAD R23, R14, R17, R21 ;  /* 0x000000110e17a224 */ /* 0x000fe200078e0215 */
[----:B------:R-:W-:Y:S01]  /*06e0*/  @!P2 MOV R21, R53 ;  /* 0x000000350015a202 */ /* 0x000fe20000000f00 */
[----:B------:R1:W2:Y:S01]  /*06f0*/  @!P1 LDG.E R34, desc[UR8][R12.64] ;  /* 0x000000080c229981 */ /* 0x0002a2000c1e1900 */
[----:B---3--:R-:W-:-:S03]  /*0700*/  IMAD.WIDE R8, R36, 0x8, R8 ;  /* 0x0000000824087825 */ /* 0x008fc600078e0208 */
[----:B------:R-:W3:Y:S01]  /*0710*/  @!P2 LDC.64 R24, c[0x0][0x398] ;  /* 0x0000e600ff18ab82 */ /* 0x000ee20000000a00 */
[----:B------:R4:W2:Y:S01]  /*0720*/  @!P1 LDG.E R33, desc[UR8][R10.64] ;  /* 0x000000080a219981 */ /* 0x0008a2000c1e1900 */
[----:B------:R-:W-:-:S03]  /*0730*/  @!P2 IMAD.WIDE.U32 R16, R14, R16, R20 ;  /* 0x000000100e10a225 */ /* 0x000fc600078e0014 */
[----:B------:R-:W2:Y:S02]  /*0740*/  LDG.E.64 R8, desc[UR8][R8.64] ;  /* 0x0000000808087981 */ /* 0x000ea4000c1e1b00 */
[----:B------:R-:W-:Y:S02]  /*0750*/  @!P2 IADD3 R21, PT, PT, R17, R23, RZ ;  /* 0x000000171115a210 */ /* 0x000fe40007ffe0ff */
[C---:B------:R-:W-:Y:S01]  /*0760*/  @!P2 SHF.L.U32 R17, R16.reuse, 0x1, RZ ;  /* 0x000000011011a819 */ /* 0x040fe200000006ff */
[----:B------:R-:W3:Y:S01]  /*0770*/  @!P0 LDC.64 R22, c[0x0][0x3a0] ;  /* 0x0000e800ff168b82 */ /* 0x000ee20000000a00 */
[----:B------:R-:W-:Y:S02]  /*0780*/  @!P2 SHF.L.U64.HI R16, R16, 0x1, R21 ;  /* 0x000000011010a819 */ /* 0x000fe40000010215 */
[----:B-----5:R-:W-:-:S05]  /*0790*/  @!P2 IADD3 R18, P4, PT, R17, R18, RZ ;  /* 0x000000121112a210 */ /* 0x020fca0007f9e0ff */
[----:B------:R-:W5:Y:S01]  /*07a0*/  @!P3 LDC.64 R20, c[0x0][0x3f8] ;  /* 0x0000fe00ff14bb82 */ /* 0x000f620000000a00 */
[----:B------:R-:W-:Y:S02]  /*07b0*/  @!P2 IADD3.X R19, PT, PT, R16, R19, RZ, P4, !PT ;  /* 0x000000131013a210 */ /* 0x000fe400027fe4ff */
[----:B-1----:R-:W-:Y:S02]  /*07c0*/  PRMT R12, R39, 0x9910, RZ ;  /* 0x00009910270c7816 */ /* 0x002fe400000000ff */
[----:B------:R-:W-:Y:S01]  /*07d0*/  ISETP.NE.AND P4, PT, RZ, UR11, PT ;  /* 0x0000000bff007c0c */ /* 0x000fe2000bf85270 */
[----:B0-----:R-:W-:Y:S01]  /*07e0*/  @!P0 IMAD R15, R15, R6, RZ ;  /* 0x000000060f0f8224 */ /* 0x001fe200078e02ff */
[----:B----4-:R-:W-:Y:S02]  /*07f0*/  @!P0 MOV R10, R50 ;  /* 0x00000032000a8202 */ /* 0x010fe40000000f00 */
[----:B------:R-:W-:Y:S01]  /*0800*/  @!P0 MOV R11, R53 ;  /* 0x00000035000b8202 */ /* 0x000fe20000000f00 */
[----:B------:R-:W-:Y:S01]  /*0810*/  IMAD R12, R12, 0x6, RZ ;  /* 0x000000060c0c7824 */ /* 0x000fe200078e02ff */
[----:B------:R-:W-:Y:S01]  /*0820*/  MOV R30, RZ ;  /* 0x000000ff001e7202 */ /* 0x000fe20000000f00 */
[C---:B------:R-:W-:Y:S01]  /*0830*/  @!P0 IMAD R29, R38.reuse, R7, R15 ;  /* 0x00000007261d8224 */ /* 0x040fe200078e020f */
[----:B---3--:R-:W-:Y:S01]  /*0840*/  @!P2 IADD3 R24, P1, PT, R17, R24, RZ ;  /* 0x000000181118a210 */ /* 0x008fe20007f3e0ff */
[----:B------:R-:W-:Y:S01]  /*0850*/  @!P0 IMAD.WIDE.U32 R6, R38, R6, R10 ;  /* 0x0000000626068225 */ /* 0x000fe200078e000a */
[----:B------:R-:W-:Y:S01]  /*0860*/  IADD3 R26, PT, PT, RZ, -R12, RZ ;  /* 0x8000000cff1a7210 */ /* 0x000fe20007ffe0ff */
[----:B------:R-:W0:Y:S01]  /*0870*/  @!P0 LDC.64 R10, c[0x0][0x398] ;  /* 0x0000e600ff0a8b82 */ /* 0x000e220000000a00 */
[----:B------:R-:W-:Y:S01]  /*0880*/  @!P2 IADD3.X R25, PT, PT, R16, R25, RZ, P1, !PT ;  /* 0x000000191019a210 */ /* 0x000fe20000ffe4ff */
[----:B------:R1:W3:Y:S01]  /*0890*/  @!P2 LDG.E R30, desc[UR8][R18.64] ;  /* 0x00000008121ea981 */ /* 0x0002e2000c1e1900 */
[----:B------:R-:W-:-:S05]  /*08a0*/  @!P0 IADD3 R7, PT, PT, R7, R29, RZ ;  /* 0x0000001d07078210 */ /* 0x000fca0007ffe0ff */
[----:B------:R-:W4:Y:S01]  /*08b0*/  @!P3 LDC.64 R12, c[0x0][0x3a0] ;  /* 0x0000e800ff0cbb82 */ /* 0x000f220000000a00 */
[----:B-----5:R-:W-:Y:S01]  /*08c0*/  @!P3 IMAD R28, R27, R20, RZ ;  /* 0x000000141b1cb224 */ /* 0x020fe200078e02ff */
[----:B------:R-:W-:-:S06]  /*08d0*/  PRMT R29, R26, 0x7710, RZ ;  /* 0x000077101a1d7816 */ /* 0x000fcc00000000ff */
[----:B------:R-:W5:Y:S01]  /*08e0*/  @!P3 LDC.64 R14, c[0x0][0x398] ;  /* 0x0000e600ff0ebb82 */ /* 0x000f620000000a00 */
[----:B------:R-:W-:Y:S01]  /*08f0*/  @!P0 SHF.L.U32 R27, R6, 0x1, RZ ;  /* 0x00000001061b8819 */ /* 0x000fe200000006ff */
[----:B------:R-:W-:-:S06]  /*0900*/  @!P3 IMAD R31, R37, R21, R28 ;  /* 0x00000015251fb224 */ /* 0x000fcc00078e021c */
[----:B------:R-:W5:Y:S01]  /*0910*/  @P4 LDC.64 R16, c[0x0][0x3b0] ;  /* 0x0000ec00ff104b82 */ /* 0x000f620000000a00 */
[----:B------:R-:W-:-:S07]  /*0920*/  @!P0 SHF.L.U64.HI R26, R6, 0x1, R7 ;  /* 0x00000001061a8819 */ /* 0x000fce0000010207 */
[----:B-1----:R-:W1:Y:S01]  /*0930*/  LDC.64 R18, c[0x0][0x3a8] ;  /* 0x0000ea00ff127b82 */ /* 0x002e620000000a00 */
[----:B------:R-:W-:Y:S02]  /*0940*/  IADD3 R28, PT, PT, R29, R2, RZ ;  /* 0x000000021d1c7210 */ /* 0x000fe40007ffe0ff */
[----:B------:R-:W-:Y:S02]  /*0950*/  @!P3 MOV R6, R50 ;  /* 0x000000320006b202 */ /* 0x000fe40000000f00 */
[----:B------:R-:W-:Y:S02]  /*0960*/  @!P3 MOV R7, R53 ;  /* 0x000000350007b202 */ /* 0x000fe40000000f00 */
[----:B------:R-:W-:Y:S01]  /*0970*/  SHF.L.U32 R28, R28, 0x1, RZ ;  /* 0x000000011c1c7819 */ /* 0x000fe200000006ff */
[----:B------:R-:W-:Y:S01]  /*0980*/  @!P3 IMAD.WIDE.U32 R20, R37, R20, R6 ;  /* 0x000000142514b225 */ /* 0x000fe200078e0006 */
[----:B------:R-:W-:Y:S02]  /*0990*/  @!P0 IADD3 R22, P1, PT, R27, R22, RZ ;  /* 0x000000161b168210 */ /* 0x000fe40007f3e0ff */
[----:B------:R-:W-:-:S02]  /*09a0*/  MOV R29, RZ ;  /* 0x000000ff001d7202 */ /* 0x000fc40000000f00 */
[----:B------:R-:W-:Y:S02]  /*09b0*/  LOP3.LUT R6, R28, 0xffff, RZ, 0xc0, !PT ;  /* 0x0000ffff1c067812 */ /* 0x000fe400078ec0ff */
[----:B------:R-:W-:Y:S02]  /*09c0*/  @!P3 IADD3 R21, PT, PT, R21, R31, RZ ;  /* 0x0000001f1515b210 */ /* 0x000fe40007ffe0ff */
[----:B------:R-:W-:Y:S01]  /*09d0*/  @!P3 SHF.L.U32 R7, R20, 0x1, RZ ;  /* 0x000000011407b819 */ /* 0x000fe200000006ff */
[----:B------:R-:W3:Y:S01]  /*09e0*/  @!P2 LDG.E R29, desc[UR8][R24.64] ;  /* 0x00000008181da981 */ /* 0x000ee2000c1e1900 */
[----:B------:R-:W-:Y:S02]  /*09f0*/  @!P0 IADD3.X R23, PT, PT, R26, R23, RZ, P1, !PT ;  /* 0x000000171a178210 */ /* 0x000fe40000ffe4ff */
[----:B0-----:R-:W-:Y:S01]  /*0a00*/  @!P0 IADD3 R10, P1, PT, R27, R10, RZ ;  /* 0x0000000a1b0a8210 */ /* 0x001fe20007f3e0ff */
[----:B------:R-:W-:Y:S01]  /*0a10*/  IMAD R27, R49, 0xc, R6 ;  /* 0x0000000c311b7824 */ /* 0x000fe200078e0206 */
[----:B------:R-:W-:Y:S01]  /*0a20*/  @!P3 SHF.L.U64.HI R20, R20, 0x1, R21 ;  /* 0x000000011414b819 */ /* 0x000fe20000010215 */
[----:B------:R-:W3:Y:S01]  /*0a30*/  @!P0 LDG.E R32, desc[UR8][R22.64] ;  /* 0x0000000816208981 */ /* 0x000ee2000c1e1900 */
[----:B----4-:R-:W-:-:S02]  /*0a40*/  @!P3 IADD3 R12, P2, PT, R7, R12, RZ ;  /* 0x0000000c070cb210 */ /* 0x010fc40007f5e0ff */
[----:B-----5:R-:W-:Y:S01]  /*0a50*/  @!P3 IADD3 R14, P5, PT, R7, R14, RZ ;  /* 0x0000000e070eb210 */ /* 0x020fe20007fbe0ff */
[C---:B------:R-:W-:Y:S01]  /*0a60*/  @P4 IMAD.WIDE R16, R27.reuse, 0x2, R16 ;  /* 0x000000021b104825 */ /* 0x040fe200078e0210 */
[----:B------:R-:W-:Y:S02]  /*0a70*/  MOV R31, RZ ;  /* 0x000000ff001f7202 */ /* 0x000fe40000000f00 */
[----:B------:R-:W-:Y:S01]  /*0a80*/  MOV R28, RZ ;  /* 0x000000ff001c7202 */ /* 0x000fe20000000f00 */
[----:B-1----:R-:W-:Y:S01]  /*0a90*/  IMAD.WIDE R18, R27, 0x2, R18 ;  /* 0x000000021b127825 */ /* 0x002fe200078e0212 */
[----:B------:R-:W-:Y:S01]  /*0aa0*/  MOV R7, RZ ;  /* 0x000000ff00077202 */ /* 0x000fe20000000f00 */
[----:B------:R-:W4:Y:S01]  /*0ab0*/  @P4 LDG.E.U16 R21, desc[UR8][R16.64+0x2] ;  /* 0x0000020810154981 */ /* 0x000f22000c1e1500 */
[----:B------:R-:W-:Y:S02]  /*0ac0*/  @!P0 IADD3.X R11, PT, PT, R26, R11, RZ, P1, !PT ;  /* 0x0000000b1a0b8210 */ /* 0x000fe40000ffe4ff */
[C---:B------:R-:W-:Y:S01]  /*0ad0*/  @!P3 IADD3.X R13, PT, PT, R20.reuse, R13, RZ, P2, !PT ;  /* 0x0000000d140db210 */ /* 0x040fe200017fe4ff */
[----:B------:R0:W5:Y:S01]  /*0ae0*/  @P4 LDG.E.U16 R22, desc[UR8][R16.64] ;  /* 0x0000000810164981 */ /* 0x000162000c1e1500 */
[----:B------:R-:W-:-:S03]  /*0af0*/  @!P3 IADD3.X R15, PT, PT, R20, R15, RZ, P5, !PT ;  /* 0x0000000f140fb210 */ /* 0x000fc60002ffe4ff */
[----:B------:R-:W5:Y:S04]  /*0b00*/  LDG.E.U16 R40, desc[UR8][R18.64] ;  /* 0x0000000812287981 */ /* 0x000f68000c1e1500 */
[----:B------:R-:W5:Y:S04]  /*0b10*/  LDG.E.U16 R20, desc[UR8][R18.64+0x2] ;  /* 0x0000020812147981 */ /* 0x000f68000c1e1500 */
[----:B------:R1:W5:Y:S04]  /*0b20*/  @!P0 LDG.E R31, desc[UR8][R10.64] ;  /* 0x000000080a1f8981 */ /* 0x000368000c1e1900 */
[----:B------:R3:W5:Y:S04]  /*0b30*/  @!P3 LDG.E R28, desc[UR8][R12.64] ;  /* 0x000000080c1cb981 */ /* 0x000768000c1e1900 */
[----:B------:R3:W5:Y:S01]  /*0b40*/  @!P3 LDG.E R7, desc[UR8][R14.64] ;  /* 0x000000080e07b981 */ /* 0x000762000c1e1900 */
[----:B------:R-:W-:Y:S01]  /*0b50*/  MOV R47, 0x3f800000 ;  /* 0x3f800000002f7802 */ /* 0x000fe20000000f00 */
[----:B------:R-:W-:Y:S01]  /*0b60*/  UISETP.NE.AND UP0, UPT, UR11, URZ, UPT ;  /* 0x000000ff0b00728c */ /* 0x000fe2000bf05270 */
[----:B------:R-:W-:-:S02]  /*0b70*/  MOV R42, RZ ;  /* 0x000000ff002a7202 */ /* 0x000fc40000000f00 */
[----:B------:R-:W-:Y:S01]  /*0b80*/  MOV R41, RZ ;  /* 0x000000ff00297202 */ /* 0x000fe20000000f00 */
[----:B--2---:R-:W-:-:S05]  /*0b90*/  FFMA.FTZ R9, -R8, R8, R9 ;  /* 0x0000000808097223 */ /* 0x004fca0000010109 */
[----:B------:R-:W-:-:S13]  /*0ba0*/  FSETP.GTU.FTZ.AND P1, PT, R9, RZ, PT ;  /* 0x000000ff0900720b */ /* 0x000fda0003f3c000 */
[----:B0-----:R-:W0:Y:S01]  /*0bb0*/  @P1 LDC R16, c[0x0][0x3c0] ;  /* 0x0000f000ff101b82 */ /* 0x001e220000000800 */
[----:B-1----:R-:W-:Y:S02]  /*0bc0*/  PRMT R10, R34, 0x7632, R10 ;  /* 0x00007632220a7816 */ /* 0x002fe4000000000a */
[----:B------:R-:W-:Y:S01]  /*0bd0*/  PRMT R46, R33, 0x7632, R46 ;  /* 0x00007632212e7816 */ /* 0x000fe2000000002e */
[----:B0-----:R-:W-:-:S04]  /*0be0*/  @P1 FADD.FTZ R16, R9, R16 ;  /* 0x0000001009101221 */ /* 0x001fc80000010000 */
[----:B------:R0:W1:Y:S01]  /*0bf0*/  @P1 MUFU.RSQ R47, R16 ;  /* 0x00000010002f1308 */ /* 0x0000620000001400 */
[----:B---3--:R-:W-:Y:S02]  /*0c00*/  PRMT R13, R30, 0x7632, R13 ;  /* 0x000076321e0d7816 */ /* 0x008fe4000000000d */
[----:B------:R-:W-:Y:S02]  /*0c10*/  PRMT R44, R29, 0x7632, R44 ;  /* 0x000076321d2c7816 */ /* 0x000fe4000000002c */
[----:B------:R-:W-:Y:S02]  /*0c20*/  PRMT R14, R32, 0x7632, R14 ;  /* 0x00007632200e7816 */ /* 0x000fe4000000000e */
[----:B----4-:R-:W-:Y:S02]  /*0c30*/  @P4 SHF.L.U32 R42, R21, 0x10, RZ ;  /* 0x00000010152a4819 */ /* 0x010fe400000006ff */
[----:B-----5:R-:W-:Y:S02]  /*0c40*/  @P4 SHF.L.U32 R41, R22, 0x10, RZ ;  /* 0x0000001016294819 */ /* 0x020fe400000006ff */
[----:B------:R-:W-:-:S02]  /*0c50*/  SHF.L.U32 R40, R40, 0x10, RZ ;  /* 0x0000001028287819 */ /* 0x000fc400000006ff */
[----:B------:R-:W-:Y:S02]  /*0c60*/  SHF.L.U32 R9, R20, 0x10, RZ ;  /* 0x0000001014097819 */ /* 0x000fe400000006ff */
[----:B------:R-:W-:Y:S02]  /*0c70*/  PRMT R45, R31, 0x7632, R45 ;  /* 0x000076321f2d7816 */ /* 0x000fe4000000002d */
[----:B------:R-:W-:Y:S02]  /*0c80*/  PRMT R21, R28, 0x7632, R21 ;  /* 0x000076321c157816 */ /* 0x000fe40000000015 */
        /* <DEDUP_REMOVED lines=9> */
[----:B------:R-:W-:Y:S01]  /*0d20*/  FMUL.FTZ R17, R40, R11 ;  /* 0x0000000b28117220 */ /* 0x000fe20000410000 */
        /* <DEDUP_REMOVED lines=58> */
[----:B------:R-:W-:Y:S01]  /*10d0*/  FADD.FTZ R14, R12, R18 ;  /* 0x000000120c0e7221 */ /* 0x000fe20000010000 */
[----:B------:R-:W-:Y:S01]  /*10e0*/  FADD.FTZ R11, R22, R11 ;  /* 0x0000000b160b7221 */ /* 0x000fe20000010000 */
[----:B------:R-:W-:Y:S01]  /*10f0*/  FFMA.FTZ R10, R21, R22, R24 ;  /* 0x00000016150a7223 */ /* 0x000fe20000010018 */
[----:B------:R-:W-:Y:S01]  /*1100*/  FFMA.FTZ R12, R18, R19, R17 ;  /* 0x00000013120c7223 */ /* 0x000fe20000010011 */
[----:B------:R-:W-:Y:S01]  /*1110*/  FADD.FTZ R15, R23, R20 ;  /* 0x00000014170f7221 */ /* 0x000fe20000010000 */
[----:B------:R-:W-:Y:S01]  /*1120*/  FFMA.FTZ R13, R20, R21, R13 ;  /* 0x00000015140d7223 */ /* 0x000fe2000001000d */
[----:B------:R-:W-:Y:S06]  /*1130*/  BRA `(.L_x_231) ;  /* 0x0000000800447947 */ /* 0x000fec0003800000 */
.L_x_230:
[----:B------:R-:W-:Y:S02]  /*1140*/  SHF.L.U32 R11, R34, 0x10, RZ ;  /* 0x00000010220b7819 */ /* 0x000fe400000006ff */
[----:B------:R-:W-:Y:S02]  /*1150*/  SHF.L.U32 R13, R10, 0x10, RZ ;  /* 0x000000100a0d7819 */ /* 0x000fe400000006ff */
[----:B------:R-:W-:Y:S01]  /*1160*/  SHF.L.U32 R17, R14, 0x10, RZ ;  /* 0x000000100e117819 */ /* 0x000fe200000006ff */
[----:B------:R-:W-:Y:S01]  /*1170*/  FADD.FTZ R12, -R8, R11 ;  /* 0x0000000b080c7221 */ /* 0x000fe20000010100 */
[----:B------:R-:W-:Y:S01]  /*1180*/  SHF.L.U32 R19, R32, 0x10, RZ ;  /* 0x0000001020137819 */ /* 0x000fe200000006ff */
[----:B------:R-:W-:Y:S01]  /*1190*/  FADD.FTZ R10, -R8, R13 ;  /* 0x0000000d080a7221 */ /* 0x000fe20000010100 */
[----:B------:R-:W-:Y:S01]  /*11a0*/  SHF.L.U32 R27, R33, 0x10, RZ ;  /* 0x00000010211b7819 */ /* 0x000fe200000006ff */
[-C--:B------:R-:W-:Y:S01]  /*11b0*/  FMUL.FTZ R11, R12, R47.reuse ;  /* 0x0000002f0c0b7220 */ /* 0x080fe20000410000 */
[----:B------:R-:W-:Y:S01]  /*11c0*/  FADD.FTZ R12, -R8, R17 ;  /* 0x00000011080c7221 */ /* 0x000fe20000010100 */
[----:B------:R-:W-:Y:S01]  /*11d0*/  FMUL.FTZ R10, R10, R47 ;  /* 0x0000002f0a0a7220 */ /* 0x000fe20000410000 */
[----:B------:R-:W-:Y:S01]  /*11e0*/  FADD.FTZ R16, -R8, R19 ;  /* 0x0000001308107221 */ /* 0x000fe20000010100 */
[----:B------:R-:W-:Y:S01]  /*11f0*/  FFMA.FTZ R15, R40, R11, R41 ;  /* 0x0000000b280f7223 */ /* 0x000fe20000010029 */
[----:B------:R-:W-:Y:S01]  /*1200*/  FMUL.FTZ R12, R12, R47 ;  /* 0x0000002f0c0c7220 */ /* 0x000fe20000410000 */
[----:B------:R-:W-:-:S02]  /*1210*/  FFMA.FTZ R14, R9, R10, R42 ;  /* 0x0000000a090e7223 */ /* 0x000fc4000001002a */
[----:B------:R-:W-:Y:S01]  /*1220*/  FMUL.FTZ R13, R15, -1.4426950216293334961 ;  /* 0xbfb8aa3b0f0d7820 */ /* 0x000fe20000410000 */
[----:B------:R-:W-:Y:S01]  /*1230*/  FFMA.FTZ R17, R9, R12, R42 ;  /* 0x0000000c09117223 */ /* 0x000fe2000001002a */
[----:B------:R-:W-:-:S03]  /*1240*/  FMUL.FTZ R18, R14, -1.4426950216293334961 ;  /* 0xbfb8aa3b0e127820 */ /* 0x000fc60000410000 */
[----:B------:R-:W-:Y:S01]  /*1250*/  FMUL.FTZ R23, R17, -1.4426950216293334961 ;  /* 0xbfb8aa3b11177820 */ /* 0x000fe20000410000 */
[----:B------:R-:W0:Y:S04]  /*1260*/  MUFU.EX2 R13, R13 ;  /* 0x0000000d000d7308 */ /* 0x000e280000000800 */
[----:B------:R-:W1:Y:S04]  /*1270*/  MUFU.EX2 R18, R18 ;  /* 0x0000001200127308 */ /* 0x000e680000000800 */
[----:B------:R-:W2:Y:S01]  /*1280*/  MUFU.EX2 R23, R23 ;  /* 0x0000001700177308 */ /* 0x000ea20000000800 */
[----:B0-----:R-:W-:Y:S01]  /*1290*/  FADD.FTZ R20, R13, 1 ;  /* 0x3f8000000d147421 */ /* 0x001fe20000010000 */
[----:B------:R-:W-:Y:S01]  /*12a0*/  FMUL.FTZ R13, R16, R47 ;  /* 0x0000002f100d7220 */ /* 0x000fe20000410000 */
[----:B-1----:R-:W-:-:S03]  /*12b0*/  FADD.FTZ R22, R18, 1 ;  /* 0x3f80000012167421 */ /* 0x002fc60000010000 */
[----:B------:R-:W-:Y:S01]  /*12c0*/  FFMA.FTZ R16, R40, R13, R41 ;  /* 0x0000000d28107223 */ /* 0x000fe20000010029 */
[----:B------:R-:W0:Y:S01]  /*12d0*/  MUFU.RCP R20, R20 ;  /* 0x0000001400147308 */ /* 0x000e220000001000 */
[----:B--2---:R-:W-:Y:S02]  /*12e0*/  FADD.FTZ R25, R23, 1 ;  /* 0x3f80000017197421 */ /* 0x004fe40000010000 */
[----:B------:R-:W-:Y:S01]  /*12f0*/  FMUL.FTZ R19, R16, -1.4426950216293334961 ;  /* 0xbfb8aa3b10137820 */ /* 0x000fe20000410000 */
[----:B------:R-:W-:-:S04]  /*1300*/  SHF.L.U32 R23, R46, 0x10, RZ ;  /* 0x000000102e177819 */ /* 0x000fc800000006ff */
[----:B------:R-:W1:Y:S08]  /*1310*/  MUFU.RCP R18, R22 ;  /* 0x0000001600127308 */ /* 0x000e700000001000 */
[----:B------:R-:W2:Y:S01]  /*1320*/  MUFU.EX2 R19, R19 ;  /* 0x0000001300137308 */ /* 0x000ea20000000800 */
[----:B0-----:R-:W-:Y:S01]  /*1330*/  FADD.FTZ R24, -R20, 1 ;  /* 0x3f80000014187421 */ /* 0x001fe20000010100 */
[----:B------:R-:W-:Y:S01]  /*1340*/  FMUL.FTZ R26, R27, R20 ;  /* 0x000000141b1a7220 */ /* 0x000fe20000410000 */
[----:B------:R-:W-:Y:S01]  /*1350*/  SHF.L.U32 R27, R30, 0x10, RZ ;  /* 0x000000101e1b7819 */ /* 0x000fe200000006ff */
[----:B------:R-:W0:Y:S01]  /*1360*/  MUFU.RCP R20, R25 ;  /* 0x0000001900147308 */ /* 0x000e220000001000 */
[----:B------:R-:W-:Y:S01]  /*1370*/  FFMA.FTZ R15, R15, R24, 1 ;  /* 0x3f8000000f0f7423 */ /* 0x000fe20000010018 */
[----:B------:R-:W-:-:S03]  /*1380*/  SHF.L.U32 R24, R31, 0x10, RZ ;  /* 0x000000101f187819 */ /* 0x000fc600000006ff */
[----:B------:R-:W-:Y:S01]  /*1390*/  FMUL.FTZ R26, R26, R15 ;  /* 0x0000000f1a1a7220 */ /* 0x000fe20000410000 */
[----:B-1----:R-:W-:Y:S01]  /*13a0*/  FADD.FTZ R15, -R18, 1 ;  /* 0x3f800000120f7421 */ /* 0x002fe20000010100 */
[----:B------:R-:W-:Y:S01]  /*13b0*/  FMUL.FTZ R18, R23, R18 ;  /* 0x0000001217127220 */ /* 0x000fe20000410000 */
[----:B------:R-:W-:Y:S01]  /*13c0*/  SHF.L.U32 R23, R45, 0x10, RZ ;  /* 0x000000102d177819 */ /* 0x000fe200000006ff */
[----:B--2---:R-:W-:Y:S01]  /*13d0*/  FADD.FTZ R19, R19, 1 ;  /* 0x3f80000013137421 */ /* 0x004fe20000010000 */
[----:B------:R-:W-:Y:S01]  /*13e0*/  FFMA.FTZ R15, R14, R15, 1 ;  /* 0x3f8000000e0f7423 */ /* 0x000fe2000001000f */
[----:B------:R-:W-:-:S03]  /*13f0*/  FADD.FTZ R14, -R8, R27 ;  /* 0x0000001b080e7221 */ /* 0x000fc60000010100 */
[----:B------:R-:W-:Y:S01]  /*1400*/  FMUL.FTZ R15, R18, R15 ;  /* 0x0000000f120f7220 */ /* 0x000fe20000410000 */
[----:B------:R-:W1:Y:S01]  /*1410*/  MUFU.RCP R19, R19 ;  /* 0x0000001300137308 */ /* 0x000e620000001000 */
[----:B------:R-:W-:Y:S01]  /*1420*/  FMUL.FTZ R14, R14, R47 ;  /* 0x0000002f0e0e7220 */ /* 0x000fe20000410000 */
[----:B0-----:R-:W-:Y:S01]  /*1430*/  FADD.FTZ R22, -R20, 1 ;  /* 0x3f80000014167421 */ /* 0x001fe20000010100 */
[----:B------:R-:W-:Y:S02]  /*1440*/  FMUL.FTZ R20, R23, R20 ;  /* 0x0000001417147220 */ /* 0x000fe40000410000 */
[----:B------:R-:W-:Y:S01]  /*1450*/  FFMA.FTZ R18, R40, R14, R41 ;  /* 0x0000000e28127223 */ /* 0x000fe20000010029 */
[----:B------:R-:W-:Y:S01]  /*1460*/  PRMT R23, R30, 0x7632, R23 ;  /* 0x000076321e177816 */ /* 0x000fe20000000017 */
[----:B------:R-:W-:Y:S02]  /*1470*/  FFMA.FTZ R17, R17, R22, 1 ;  /* 0x3f80000011117423 */ /* 0x000fe40000010016 */
[----:B------:R-:W-:Y:S01]  /*1480*/  FMUL.FTZ R22, R18, -1.4426950216293334961 ;  /* 0xbfb8aa3b12167820 */ /* 0x000fe20000410000 */
[----:B------:R-:W-:Y:S01]  /*1490*/  SHF.L.U32 R23, R23, 0x10, RZ ;  /* 0x0000001017177819 */ /* 0x000fe200000006ff */
[----:B------:R-:W-:-:S04]  /*14a0*/  FMUL.FTZ R17, R20, R17 ;  /* 0x0000001114117220 */ /* 0x000fc80000410000 */
[----:B------:R-:W0:Y:S01]  /*14b0*/  MUFU.EX2 R22, R22 ;  /* 0x0000001600167308 */ /* 0x000e220000000800 */
[----:B-1----:R-:W-:Y:S01]  /*14c0*/  FADD.FTZ R25, -R19, 1 ;  /* 0x3f80000013197421 */ /* 0x002fe20000010100 */
[----:B------:R-:W-:-:S03]  /*14d0*/  FMUL.FTZ R24, R24, R19 ;  /* 0x0000001318187220 */ /* 0x000fc60000410000 */
[----:B------:R-:W-:Y:S01]  /*14e0*/  FFMA.FTZ R25, R16, R25, 1 ;  /* 0x3f80000010197423 */ /* 0x000fe20000010019 */
[----:B------:R-:W-:-:S03]  /*14f0*/  FADD.FTZ R16, -R8, R23 ;  /* 0x0000001708107221 */ /* 0x000fc60000010100 */
[----:B------:R-:W-:Y:S01]  /*1500*/  FMUL.FTZ R25, R24, R25 ;  /* 0x0000001918197220 */ /* 0x000fe20000410000 */
[----:B------:R-:W-:Y:S01]  /*1510*/  FMUL.FTZ R16, R16, R47 ;  /* 0x0000002f10107220 */ /* 0x000fe20000410000 */
[----:B------:R-:W-:Y:S01]  /*1520*/  SHF.L.U32 R24, R29, 0x10, RZ ;  /* 0x000000101d187819 */ /* 0x000fe200000006ff */
[----:B0-----:R-:W-:Y:S02]  /*1530*/  FADD.FTZ R19, R22, 1 ;  /* 0x3f80000016137421 */ /* 0x001fe40000010000 */
[----:B------:R-:W-:-:S04]  /*1540*/  FFMA.FTZ R22, R9, R16, R42 ;  /* 0x0000001009167223 */ /* 0x000fc8000001002a */
[----:B------:R-:W0:Y:S01]  /*1550*/  MUFU.RCP R19, R19 ;  /* 0x0000001300137308 */ /* 0x000e220000001000 */
[----:B------:R-:W-:-:S07]  /*1560*/  FMUL.FTZ R27, R22, -1.4426950216293334961 ;  /* 0xbfb8aa3b161b7820 */ /* 0x000fce0000410000 */
[----:B------:R1:W2:Y:S02]  /*1570*/  MUFU.EX2 R23, R27 ;  /* 0x0000001b00177308 */ /* 0x0002a40000000800 */
[----:B-1----:R-:W-:Y:S01]  /*1580*/  FMUL.FTZ R27, R9, R15 ;  /* 0x0000000f091b7220 */ /* 0x002fe20000410000 */
[----:B0-----:R-:W-:Y:S01]  /*1590*/  FADD.FTZ R20, -R19, 1 ;  /* 0x3f80000013147421 */ /* 0x001fe20000010100 */
[----:B--2---:R-:W-:-:S03]  /*15a0*/  FADD.FTZ R23, R23, 1 ;  /* 0x3f80000017177421 */ /* 0x004fc60000010000 */
[----:B------:R-:W-:Y:S01]  /*15b0*/  FFMA.FTZ R20, R18, R20, 1 ;  /* 0x3f80000012147423 */ /* 0x000fe20000010014 */
[----:B------:R-:W-:Y:S02]  /*15c0*/  FMUL.FTZ R18, R24, R19 ;  /* 0x0000001318127220 */ /* 0x000fe40000410000 */
[----:B------:R-:W0:Y:S02]  /*15d0*/  MUFU.RCP R23, R23 ;  /* 0x0000001700177308 */ /* 0x000e240000001000 */
[----:B------:R-:W-:Y:S01]  /*15e0*/  FMUL.FTZ R19, R18, R20 ;  /* 0x0000001412137220 */ /* 0x000fe20000410000 */
[----:B------:R-:W-:-:S04]  /*15f0*/  FMUL.FTZ R18, R40, R26 ;  /* 0x0000001a28127220 */ /* 0x000fc80000410000 */
[----:B------:R-:W-:Y:S01]  /*1600*/  FFMA.FTZ R20, R11, R18, RZ ;  /* 0x000000120b147223 */ /* 0x000fe200000100ff */
[----:B------:R-:W-:-:S03]  /*1610*/  FADD.FTZ R24, RZ, R18 ;  /* 0x00000012ff187221 */ /* 0x000fc60000010000 */
[----:B------:R-:W-:Y:S01]  /*1620*/  FFMA.FTZ R18, R10, R27, R20 ;  /* 0x0000001b0a127223 */ /* 0x000fe20000010014 */
[----:B------:R-:W-:Y:S01]  /*1630*/  FADD.FTZ R20, R27, R24 ;  /* 0x000000181b147221 */ /* 0x000fe20000010000 */
[----:B------:R-:W-:Y:S02]  /*1640*/  SHF.L.U32 R27, R21, 0x10, RZ ;  /* 0x00000010151b7819 */ /* 0x000fe400000006ff */
[----:B------:R-:W-:-:S03]  /*1650*/  SHF.L.U32 R24, R44, 0x10, RZ ;  /* 0x000000102c187819 */ /* 0x000fc600000006ff */
[----:B------:R-:W-:Y:S01]  /*1660*/  FADD.FTZ R48, -R8, R27 ;  /* 0x0000001b08307221 */ /* 0x000fe20000010100 */
[----:B0-----:R-:W-:Y:S01]  /*1670*/  FADD.FTZ R21, -R23, 1 ;  /* 0x3f80000017157421 */ /* 0x001fe20000010100 */
[----:B------:R-:W-:-:S03]  /*1680*/  FMUL.FTZ R24, R24, R23 ;  /* 0x0000001718187220 */ /* 0x000fc60000410000 */
[----:B------:R-:W-:Y:S01]  /*1690*/  FFMA.FTZ R23, R22, R21, 1 ;  /* 0x3f80000016177423 */ /* 0x000fe20000010015 */
[----:B------:R-:W-:Y:S01]  /*16a0*/  FMUL.FTZ R21, R48, R47 ;  /* 0x0000002f30157220 */ /* 0x000fe20000410000 */
[----:B------:R-:W-:Y:S01]  /*16b0*/  FFMA.FTZ R48, R11, R26, RZ ;  /* 0x0000001a0b307223 */ /* 0x000fe200000100ff */
[----:B------:R-:W-:Y:S01]  /*16c0*/  FADD.FTZ R26, RZ, R26 ;  /* 0x0000001aff1a7221 */ /* 0x000fe20000010000 */
[----:B------:R-:W-:Y:S01]  /*16d0*/  FMUL.FTZ R22, R24, R23 ;  /* 0x0000001718167220 */ /* 0x000fe20000410000 */
[----:B------:R-:W-:Y:S01]  /*16e0*/  FFMA.FTZ R23, R9, R21, R42 ;  /* 0x0000001509177223 */ /* 0x000fe2000001002a */
[-C--:B------:R-:W-:Y:S01]  /*16f0*/  FFMA.FTZ R11, R13, R25.reuse, R48 ;  /* 0x000000190d0b7223 */ /* 0x080fe20000010030 */
[----:B------:R-:W-:Y:S01]  /*1700*/  FADD.FTZ R26, R26, R25 ;  /* 0x000000191a1a7221 */ /* 0x000fe20000010000 */
[----:B------:R-:W-:Y:S01]  /*1710*/  FMUL.FTZ R25, R40, R25 ;  /* 0x0000001928197220 */ /* 0x000fe20000410000 */
[----:B------:R-:W-:Y:S02]  /*1720*/  FMUL.FTZ R27, R23, -1.4426950216293334961 ;  /* 0xbfb8aa3b171b7820 */ /* 0x000fe40000410000 */
[----:B------:R-:W-:Y:S01]  /*1730*/  FADD.FTZ R26, R26, R19 ;  /* 0x000000131a1a7221 */ /* 0x000fe20000010000 */
[----:B------:R-:W-:Y:S01]  /*1740*/  FFMA.FTZ R13, R13, R25, R18 ;  /* 0x000000190d0d7223 */ /* 0x000fe20000010012 */
[----:B------:R-:W-:Y:S01]  /*1750*/  SHF.L.U32 R18, R43, 0x10, RZ ;  /* 0x000000102b127819 */ /* 0x000fe200000006ff */
[----:B------:R-:W-:Y:S01]  /*1760*/  FADD.FTZ R20, R20, R25 ;  /* 0x0000001914147221 */ /* 0x000fe20000010000 */
[----:B------:R-:W0:Y:S02]  /*1770*/  MUFU.EX2 R27, R27 ;  /* 0x0000001b001b7308 */ /* 0x000e240000000800 */
[----:B0-----:R-:W-:Y:S01]  /*1780*/  FADD.FTZ R24, R27, 1 ;  /* 0x3f8000001b187421 */ /* 0x001fe20000010000 */
[----:B------:R-:W-:-:S05]  /*1790*/  SHF.L.U32 R27, R28, 0x10, RZ ;  /* 0x000000101c1b7819 */ /* 0x000fca00000006ff */
[----:B------:R-:W0:Y:S02]  /*17a0*/  MUFU.RCP R24, R24 ;  /* 0x0000001800187308 */ /* 0x000e240000001000 */
[----:B0-----:R-:W-:Y:S01]  /*17b0*/  FADD.FTZ R48, -R24, 1 ;  /* 0x3f80000018307421 */ /* 0x001fe20000010100 */
[----:B------:R-:W-:-:S03]  /*17c0*/  FMUL.FTZ R18, R18, R24 ;  /* 0x0000001812127220 */ /* 0x000fc60000410000 */
[----:B------:R-:W-:Y:S01]  /*17d0*/  FFMA.FTZ R23, R23, R48, 1 ;  /* 0x3f80000017177423 */ /* 0x000fe20000010030 */
[----:B------:R-:W-:-:S03]  /*17e0*/  FADD.FTZ R48, -R8, R27 ;  /* 0x0000001b08307221 */ /* 0x000fc60000010100 */
[----:B------:R-:W-:Y:S01]  /*17f0*/  FMUL.FTZ R24, R18, R23 ;  /* 0x0000001712187220 */ /* 0x000fe20000410000 */
[----:B------:R-:W-:Y:S01]  /*1800*/  FMUL.FTZ R18, R48, R47 ;  /* 0x0000002f30127220 */ /* 0x000fe20000410000 */
[----:B------:R-:W-:Y:S01]  /*1810*/  FFMA.FTZ R48, R10, R15, RZ ;  /* 0x0000000f0a307223 */ /* 0x000fe200000100ff */
[----:B------:R-:W-:Y:S02]  /*1820*/  FADD.FTZ R10, RZ, R15 ;  /* 0x0000000fff0a7221 */ /* 0x000fe40000010000 */
[----:B------:R-:W-:Y:S01]  /*1830*/  FFMA.FTZ R27, R40, R18, R41 ;  /* 0x00000012281b7223 */ /* 0x000fe20000010029 */
[----:B------:R-:W-:-:S03]  /*1840*/  FFMA.FTZ R15, R12, R17, R48 ;  /* 0x000000110c0f7223 */ /* 0x000fc60000010030 */
[----:B------:R-:W-:Y:S01]  /*1850*/  FMUL.FTZ R23, R27, -1.4426950216293334961 ;  /* 0xbfb8aa3b1b177820 */ /* 0x000fe20000410000 */
[----:B------:R-:W-:-:S05]  /*1860*/  FFMA.FTZ R15, R16, R22, R15 ;  /* 0x00000016100f7223 */ /* 0x000fca000001000f */
[----:B------:R-:W0:Y:S02]  /*1870*/  MUFU.EX2 R23, R23 ;  /* 0x0000001700177308 */ /* 0x000e240000000800 */
[----:B0-----:R-:W-:Y:S01]  /*1880*/  FADD.FTZ R25, R23, 1 ;  /* 0x3f80000017197421 */ /* 0x001fe20000010000 */
[----:B------:R-:W-:Y:S01]  /*1890*/  FADD.FTZ R23, R10, R17 ;  /* 0x000000110a177221 */ /* 0x000fe20000010000 */
[----:B------:R-:W-:-:S03]  /*18a0*/  FMUL.FTZ R10, R9, R17 ;  /* 0x00000011090a7220 */ /* 0x000fc60000410000 */
[----:B------:R-:W-:Y:S01]  /*18b0*/  FADD.FTZ R23, R23, R22 ;  /* 0x0000001617177221 */ /* 0x000fe20000010000 */
[----:B------:R-:W0:Y:S01]  /*18c0*/  MUFU.RCP R25, R25 ;  /* 0x0000001900197308 */ /* 0x000e220000001000 */
[----:B------:R-:W-:Y:S01]  /*18d0*/  FFMA.FTZ R13, R12, R10, R13 ;  /* 0x0000000a0c0d7223 */ /* 0x000fe2000001000d */
[----:B------:R-:W-:Y:S01]  /*18e0*/  SHF.L.U32 R12, R7, 0x10, RZ ;  /* 0x00000010070c7819 */ /* 0x000fe200000006ff */
[----:B------:R-:W-:Y:S01]  /*18f0*/  FADD.FTZ R20, R10, R20 ;  /* 0x000000140a147221 */ /* 0x000fe20000010000 */
[----:B------:R-:W-:-:S04]  /*1900*/  FMUL.FTZ R10, R40, R19 ;  /* 0x00000013280a7220 */ /* 0x000fc80000410000 */
[----:B------:R-:W-:Y:S01]  /*1910*/  FFMA.FTZ R13, R14, R10, R13 ;  /* 0x0000000a0e0d7223 */ /* 0x000fe2000001000d */
[----:B------:R-:W-:Y:S01]  /*1920*/  FADD.FTZ R20, R20, R10 ;  /* 0x0000000a14147221 */ /* 0x000fe20000010000 */
[----:B0-----:R-:W-:Y:S01]  /*1930*/  FMUL.FTZ R17, R12, R25 ;  /* 0x000000190c117220 */ /* 0x001fe20000410000 */
[----:B------:R-:W-:Y:S01]  /*1940*/  FADD.FTZ R12, -R25, 1 ;  /* 0x3f800000190c7421 */ /* 0x000fe20000010100 */
[----:B------:R-:W-:Y:S01]  /*1950*/  FFMA.FTZ R25, R14, R19, R11 ;  /* 0x000000130e197223 */ /* 0x000fe2000001000b */
[----:B------:R-:W-:Y:S02]  /*1960*/  FMUL.FTZ R11, R9, R22 ;  /* 0x00000016090b7220 */ /* 0x000fe40000410000 */
[----:B------:R-:W-:Y:S02]  /*1970*/  FFMA.FTZ R12, R27, R12, 1 ;  /* 0x3f8000001b0c7423 */ /* 0x000fe4000001000c */
[----:B------:R-:W-:Y:S01]  /*1980*/  FFMA.FTZ R13, R16, R11, R13 ;  /* 0x0000000b100d7223 */ /* 0x000fe2000001000d */
[----:B------:R-:W-:Y:S01]  /*1990*/  FADD.FTZ R20, R11, R20 ;  /* 0x000000140b147221 */ /* 0x000fe20000010000 */
[----:B------:R-:W-:Y:S01]  /*19a0*/  FMUL.FTZ R17, R17, R12 ;  /* 0x0000000c11117220 */ /* 0x000fe20000410000 */
[----:B------:R-:W-:-:S03]  /*19b0*/  FMUL.FTZ R12, R9, R24 ;  /* 0x00000018090c7220 */ /* 0x000fc60000410000 */
[----:B------:R-:W-:Y:S01]  /*19c0*/  FMUL.FTZ R11, R40, R17 ;  /* 0x00000011280b7220 */ /* 0x000fe20000410000 */
[----:B------:R-:W-:-:S03]  /*19d0*/  FADD.FTZ R14, R26, R17 ;  /* 0x000000111a0e7221 */ /* 0x000fc60000010000 */
[----:B------:R-:W-:Y:S01]  /*19e0*/  FFMA.FTZ R10, R18, R11, R13 ;  /* 0x0000000b120a7223 */ /* 0x000fe2000001000d */
[----:B------:R-:W-:Y:S01]  /*19f0*/  FADD.FTZ R11, R20, R11 ;  /* 0x0000000b140b7221 */ /* 0x000fe20000010000 */
[----:B------:R-:W-:Y:S01]  /*1a00*/  FFMA.FTZ R13, R21, R24, R15 ;  /* 0x00000018150d7223 */ /* 0x000fe2000001000f */
[----:B------:R-:W-:Y:S01]  /*1a10*/  FADD.FTZ R15, R23, R24 ;  /* 0x00000018170f7221 */ /* 0x000fe20000010000 */
[----:B------:R-:W-:Y:S01]  /*1a20*/  FFMA.FTZ R10, R21, R12, R10 ;  /* 0x0000000c150a7223 */ /* 0x000fe2000001000a */
[----:B------:R-:W-:Y:S01]  /*1a30*/  FADD.FTZ R11, R12, R11 ;  /* 0x0000000b0c0b7221 */ /* 0x000fe20000010000 */
[----:B------:R-:W-:-:S07]  /*1a40*/  FFMA.FTZ R12, R18, R17, R25 ;  /* 0x00000011120c7223 */ /* 0x000fce0000010019 */
.L_x_231:
        /* <DEDUP_REMOVED lines=46> */
.L_x_233:
[----:B------:R-:W-:Y:S05]  /*1d30*/  BSYNC.RECONVERGENT B0 ;  /* 0x0000000000007941 */ /* 0x000fea0003800200 */
.L_x_232:
        /* <DEDUP_REMOVED lines=32> */
.L_x_235:
[----:B------:R-:W-:Y:S05]  /*1f40*/  BSYNC.RECONVERGENT B0 ;  /* 0x0000000000007941 */ /* 0x000fea0003800200 */
.L_x_234:
        /* <DEDUP_REMOVED lines=318> */
.L_x_237:
[----:B------:R-:W-:Y:S05]  /*3330*/  BSYNC.RECONVERGENT B0 ;  /* 0x0000000000007941 */ /* 0x000fea0003800200 */
.L_x_236:
[----:B------:R-:W-:Y:S04]  /*3340*/  BSSY.RECONVERGENT B0, `(.L_x_238) ;  /* 0x000001d000007945 */ /* 0x000fe80003800200 */
[----:B------:R-:W-:Y:S05]  /*3350*/  @P1 BRA `(.L_x_239) ;  /* 0x00000000006c1947 */ /* 0x000fea0003800000 */
[----:B-1-3--:R-:W1:Y:S01]  /*3360*/  LDC.64 R16, c[0x0][0x3f8] ;  /* 0x0000fe00ff107b82 */ /* 0x00ae620000000a00 */
[----:B------:R-:W-:-:S07]  /*3370*/  IMAD R49, R49, 0x6, R2 ;  /* 0x0000000631317824 */ /* 0x000fce00078e0202 */
[----:B------:R-:W3:Y:S01]  /*3380*/  LDC.64 R22, c[0x0][0x3d8] ;  /* 0x0000f600ff167b82 */ /* 0x000ee20000000a00 */
[----:B-1----:R-:W-:Y:S01]  /*3390*/  IMAD.WIDE.U32 R18, R16, 0x3, RZ ;  /* 0x0000000310127825 */ /* 0x002fe200078e00ff */
[C---:B------:R-:W-:Y:S02]  /*33a0*/  LEA R25, R17.reuse, R17, 0x1 ;  /* 0x0000001111197211 */ /* 0x040fe400078e08ff */
[----:B------:R-:W-:Y:S02]  /*33b0*/  LEA.HI R21, P1, R17, R16, RZ, 0x1 ;  /* 0x0000001011157211 */ /* 0x000fe400078308ff */
[----:B------:R-:W-:Y:S02]  /*33c0*/  IADD3 R25, PT, PT, R19, R25, RZ ;  /* 0x0000001913197210 */ /* 0x000fe40007ffe0ff */
[----:B------:R-:W-:Y:S01]  /*33d0*/  SHF.L.U32 R19, R21, 0x1, RZ ;  /* 0x0000000115137819 */ /* 0x000fe200000006ff */
[----:B---3--:R-:W-:Y:S01]  /*33e0*/  IMAD.WIDE R22, R49, 0x4, R22 ;  /* 0x0000000431167825 */ /* 0x008fe200078e0216 */
[----:B------:R-:W-:-:S02]  /*33f0*/  LEA.HI R18, P5, R25, R18, RZ, 0x1 ;  /* 0x0000001219127211 */ /* 0x000fc400078b08ff */
[----:B--2---:R-:W-:Y:S02]  /*3400*/  IADD3.X R20, PT, PT, RZ, R17, RZ, P1, !PT ;  /* 0x00000011ff147210 */ /* 0x004fe40000ffe4ff */
[----:B------:R-:W-:Y:S01]  /*3410*/  IADD3.X R25, PT, PT, RZ, R25, RZ, P5, !PT ;  /* 0x00000019ff197210 */ /* 0x000fe20002ffe4ff */
[----:B------:R4:W-:Y:S01]  /*3420*/  REDG.E.ADD.F32.FTZ.RN.STRONG.GPU desc[UR8][R22.64], R12 ;  /* 0x0000000c160079a6 */ /* 0x0009e2000c12f308 */
[C---:B------:R-:W-:Y:S02]  /*3430*/  SHF.L.U32 R27, R18.reuse, 0x1, RZ ;  /* 0x00000001121b7819 */ /* 0x040fe400000006ff */
[----:B------:R-:W-:Y:S02]  /*3440*/  SHF.L.U64.HI R25, R18, 0x1, R25 ;  /* 0x0000000112197819 */ /* 0x000fe40000010219 */
[----:B------:R-:W-:Y:S02]  /*3450*/  LOP3.LUT R19, R19, 0xfffffffc, RZ, 0xc0, !PT ;  /* 0xfffffffc13137812 */ /* 0x000fe400078ec0ff */
[----:B------:R-:W-:-:S02]  /*3460*/  LEA R18, P5, R16, R22, 0x2 ;  /* 0x0000001610127211 */ /* 0x000fc400078a10ff */
[----:B------:R-:W-:Y:S02]  /*3470*/  LOP3.LUT R27, R27, 0xfffffffc, RZ, 0xc0, !PT ;  /* 0xfffffffc1b1b7812 */ /* 0x000fe400078ec0ff */
[----:B------:R-:W-:Y:S02]  /*3480*/  SHF.L.U64.HI R21, R21, 0x1, R20 ;  /* 0x0000000115157819 */ /* 0x000fe40000010214 */
[----:B------:R-:W-:Y:S02]  /*3490*/  IADD3 R20, P1, PT, R22, R19, RZ ;  /* 0x0000001316147210 */ /* 0x000fe40007f3e0ff */
[----:B------:R-:W-:Y:S02]  /*34a0*/  LEA.HI.X R19, R16, R23, R17, 0x2, P5 ;  /* 0x0000001710137211 */ /* 0x000fe400028f1411 */
[----:B------:R-:W-:Y:S02]  /*34b0*/  IADD3 R16, P5, PT, R22, R27, RZ ;  /* 0x0000001b16107210 */ /* 0x000fe40007fbe0ff */
[----:B------:R-:W-:-:S02]  /*34c0*/  IADD3.X R21, PT, PT, R23, R21, RZ, P1, !PT ;  /* 0x0000001517157210 */ /* 0x000fc40000ffe4ff */
[----:B------:R-:W-:-:S03]  /*34d0*/  IADD3.X R17, PT, PT, R23, R25, RZ, P5, !PT ;  /* 0x0000001917117210 */ /* 0x000fc60002ffe4ff */
[----:B------:R4:W-:Y:S04]  /*34e0*/  REDG.E.ADD.F32.FTZ.RN.STRONG.GPU desc[UR8][R20.64], R13 ;  /* 0x0000000d140079a6 */ /* 0x0009e8000c12f308 */
[----:B------:R4:W-:Y:S04]  /*34f0*/  REDG.E.ADD.F32.FTZ.RN.STRONG.GPU desc[UR8][R18.64], R14 ;  /* 0x0000000e120079a6 */ /* 0x0009e8000c12f308 */
[----:B------:R4:W-:Y:S02]  /*3500*/  REDG.E.ADD.F32.FTZ.RN.STRONG.GPU desc[UR8][R16.64], R15 ;  /* 0x0000000f100079a6 */ /* 0x0009e4000c12f308 */
.L_x_239:
[----:B------:R-:W-:Y:S05]  /*3510*/  BSYNC.RECONVERGENT B0 ;  /* 0x0000000000007941 */ /* 0x000fea0003800200 */
.L_x_238:
        /* <DEDUP_REMOVED lines=11> */
[----:B-1----:R-:W-:Y:S01]  /*35d0*/  IMAD R17, R5, UR10, R0 ;  /* 0x0000000a05117c24 */ /* 0x002fe2000f8e0200 */
[----:B------:R-:W-:Y:S02]  /*35e0*/  IADD3 R15, PT, PT, R15, R0, RZ ;  /* 0x000000000f0f7210 */ /* 0x000fe40007ffe0ff */
[----:B------:R-:W-:-:S04]  /*35f0*/  SEL R19, R4, RZ, !P1 ;  /* 0x000000ff04137207 */ /* 0x000fc80004800000 */
        /* <DEDUP_REMOVED lines=10> */
.L_x_242:
[----:B----4-:R-:W3:Y:S04]  /*36a0*/  LDG.E.STRONG.GPU R14, desc[UR8][R12.64] ;  /* 0x000000080c0e7981 */ /* 0x010ee8000c1ef900 */
[----:B---3--:R-:W-:Y:S01]  /*36b0*/  CCTL.IVALL ;  /* 0x00000000ff00798f */ /* 0x008fe20002000000 */
[----:B------:R-:W-:Y:S05]  /*36c0*/  YIELD ;  /* 0x0000000000007946 */ /* 0x000fea0003800000 */
[----:B------:R-:W-:-:S13]  /*36d0*/  ISETP.NE.AND P1, PT, R14, R19, PT ;  /* 0x000000130e00720c */ /* 0x000fda0003f25270 */
[----:B------:R-:W-:Y:S05]  /*36e0*/  @P1 BRA `(.L_x_242) ;  /* 0xfffffffc00ec1947 */ /* 0x000fea000383ffff */
.L_x_241:
[----:B------:R-:W-:Y:S05]  /*36f0*/  WARPSYNC.ALL ;  /* 0x0000000000007948 */ /* 0x000fea0003800000 */
[----:B------:R-:W-:Y:S01]  /*3700*/  BAR.SYNC.DEFER_BLOCKING 0x0 ;  /* 0x0000000000007b1d */ /* 0x000fe20000010000 */
[----:B------:R-:W-:-:S05]  /*3710*/  HFMA2 R21, -RZ, RZ, 0, 0 ;  /* 0x00000000ff157431 */ /* 0x000fca00000001ff */
[----:B------:R-:W-:Y:S05]  /*3720*/  @!P3 BRA `(.L_x_243) ;  /* 0x0000000000f0b947 */ /* 0x000fea0003800000 */
[----:B--2---:R-:W-:Y:S02]  /*3730*/  MOV R20, RZ ;  /* 0x000000ff00147202 */ /* 0x004fe40000000f00 */
[----:B------:R-:W-:-:S07]  /*3740*/  LOP3.LUT R21, R4, 0x7ffffff8, RZ, 0xc0, !PT ;  /* 0x7ffffff804157812 */ /* 0x000fce00078ec0ff */
.L_x_244:
[C---:B----4-:R-:W-:Y:S02]  /*3750*/  IADD3 R15, PT, PT, R20.reuse, 0x1, RZ ;  /* 0x00000001140f7810 */ /* 0x050fe40007ffe0ff */
[C---:B------:R-:W-:Y:S02]  /*3760*/  ISETP.EQ.OR P1, PT, R20.reuse, UR10, P2 ;  /* 0x0000000a14007c0c */ /* 0x040fe40009722670 */
[----:B------:R-:W-:Y:S02]  /*3770*/  ISETP.EQ.OR P3, PT, R15, UR10, P2 ;  /* 0x0000000a0f007c0c */ /* 0x000fe40009762670 */
[C---:B-1----:R-:W-:Y:S02]  /*3780*/  IADD3 R17, PT, PT, R20.reuse, 0x2, RZ ;  /* 0x0000000214117810 */ /* 0x042fe40007ffe0ff */
[----:B------:R-:W-:Y:S02]  /*3790*/  IADD3 R19, PT, PT, R20, 0x3, RZ ;  /* 0x0000000314137810 */ /* 0x000fe40007ffe0ff */
        /* <DEDUP_REMOVED lines=8> */
[----:B------:R-:W2:Y:S01]  /*3820*/  @!P3 LDG.E.64 R14, desc[UR8][R14.64] ;  /* 0x000000080e0eb981 */ /* 0x000ea2000c1e1b00 */
[----:B------:R-:W-:Y:S02]  /*3830*/  @!P5 IMAD R19, R19, R5, R0 ;  /* 0x000000051313d224 */ /* 0x000fe400078e0200 */
[----:B---3--:R-:W-:-:S04]  /*3840*/  @!P6 IMAD.WIDE.U32 R16, R17, 0x8, R22 ;  /* 0x000000081110e825 */ /* 0x008fc800078e0016 */
[----:B------:R-:W-:Y:S02]  /*3850*/  @!P5 IMAD.WIDE.U32 R18, R19, 0x8, R22 ;  /* 0x000000081312d825 */ /* 0x000fe400078e0016 */
[----:B------:R-:W3:Y:S04]  /*3860*/  @!P6 LDG.E.64 R16, desc[UR8][R16.64] ;  /* 0x000000081010e981 */ /* 0x000ee8000c1e1b00 */
[----:B------:R-:W4:Y:S01]  /*3870*/  @!P5 LDG.E.64 R18, desc[UR8][R18.64] ;  /* 0x000000081212d981 */ /* 0x000f22000c1e1b00 */
[----:B------:R-:W-:Y:S01]  /*3880*/  IADD3 R24, PT, PT, R20, 0x4, RZ ;  /* 0x0000000414187810 */ /* 0x000fe20007ffe0ff */
[----:B0-----:R-:W-:Y:S01]  /*3890*/  @!P1 FADD.FTZ R10, R10, R12 ;  /* 0x0000000c0a0a9221 */ /* 0x001fe20000010000 */
[----:B------:R-:W-:Y:S01]  /*38a0*/  @!P1 FADD.FTZ R11, R11, R13 ;  /* 0x0000000d0b0b9221 */ /* 0x000fe20000010000 */
[----:B------:R-:W-:-:S02]  /*38b0*/  IADD3 R12, PT, PT, R20, 0x5, RZ ;  /* 0x00000005140c7810 */ /* 0x000fc40007ffe0ff */
[----:B------:R-:W-:Y:S01]  /*38c0*/  ISETP.EQ.OR P1, PT, R24, UR10, P2 ;  /* 0x0000000a18007c0c */ /* 0x000fe20009722670 */
[----:B--2---:R-:W-:Y:S01]  /*38d0*/  @!P3 FADD.FTZ R10, R10, R14 ;  /* 0x0000000e0a0ab221 */ /* 0x004fe20000010000 */
[----:B------:R-:W-:Y:S01]  /*38e0*/  @!P3 FADD.FTZ R11, R11, R15 ;  /* 0x0000000f0b0bb221 */ /* 0x000fe20000010000 */
[----:B------:R-:W-:Y:S02]  /*38f0*/  ISETP.EQ.OR P3, PT, R12, UR10, P2 ;  /* 0x0000000a0c007c0c */ /* 0x000fe40009762670 */
[----:B------:R-:W-:Y:S01]  /*3900*/  IADD3 R14, PT, PT, R20, 0x6, RZ ;  /* 0x00000006140e7810 */ /* 0x000fe20007ffe0ff */
[----:B---3--:R-:W-:Y:S01]  /*3910*/  @!P6 FADD.FTZ R10, R10, R16 ;  /* 0x000000100a0ae221 */ /* 0x008fe20000010000 */
[----:B------:R-:W-:Y:S01]  /*3920*/  @!P6 FADD.FTZ R11, R11, R17 ;  /* 0x000000110b0be221 */ /* 0x000fe20000010000 */
[----:B------:R-:W-:Y:S02]  /*3930*/  IADD3 R16, PT, PT, R20, 0x7, RZ ;  /* 0x0000000714107810 */ /* 0x000fe40007ffe0ff */
[----:B------:R-:W-:-:S03]  /*3940*/  ISETP.EQ.OR P6, PT, R14, UR10, P2 ;  /* 0x0000000a0e007c0c */ /* 0x000fc600097c2670 */
[-C--:B------:R-:W-:Y:S02]  /*3950*/  @!P1 IMAD R13, R24, R5.reuse, R0 ;  /* 0x00000005180d9224 */ /* 0x080fe400078e0200 */
[----:B----4-:R-:W-:Y:S01]  /*3960*/  @!P5 FADD.FTZ R10, R10, R18 ;  /* 0x000000120a0ad221 */ /* 0x010fe20000010000 */
        /* <DEDUP_REMOVED lines=24> */
.L_x_243:
[----:B----4-:R-:W-:-:S13]  /*3af0*/  LOP3.LUT P1, R12, R4, 0x7, RZ, 0xc0, !PT ;  /* 0x00000007040c7812 */ /* 0x010fda000782c0ff */
[----:B------:R-:W-:Y:S05]  /*3b00*/  @!P1 BRA `(.L_x_240) ;  /* 0x0000000000f09947 */ /* 0x000fea0003800000 */
[----:B------:R-:W-:Y:S02]  /*3b10*/  IADD3 R12, PT, PT, R12, -0x1, RZ ;  /* 0xffffffff0c0c7810 */ /* 0x000fe40007ffe0ff */
[----:B------:R-:W-:Y:S02]  /*3b20*/  LOP3.LUT P1, R18, R4, 0x3, RZ, 0xc0, !PT ;  /* 0x0000000304127812 */ /* 0x000fe4000782c0ff */
[----:B------:R-:W-:-:S13]  /*3b30*/  ISETP.GE.U32.AND P3, PT, R12, 0x3, PT ;  /* 0x000000030c00780c */ /* 0x000fda0003f66070 */
[----:B------:R-:W-:Y:S05]  /*3b40*/  @!P3 BRA `(.L_x_245) ;  /* 0x000000000070b947 */ /* 0x000fea0003800000 */
[----:B------:R-:W-:-:S13]  /*3b50*/  ISETP.EQ.OR P6, PT, R21, UR10, P2 ;  /* 0x0000000a15007c0c */ /* 0x000fda00097c2670 */
[----:B------:R-:W-:-:S04]  /*3b60*/  @!P6 IMAD R13, R21, R5, R0 ;  /* 0x00000005150de224 */ /* 0x000fc800078e0200 */
[----:B------:R-:W-:-:S06]  /*3b70*/  @!P6 IMAD.WIDE.U32 R12, R13, 0x8, R22 ;  /* 0x000000080d0ce825 */ /* 0x000fcc00078e0016 */
[----:B------:R-:W0:Y:S01]  /*3b80*/  @!P6 LDG.E.64 R12, desc[UR8][R12.64] ;  /* 0x000000080c0ce981 */ /* 0x000e22000c1e1b00 */
[C---:B------:R-:W-:Y:S02]  /*3b90*/  IADD3 R15, PT, PT, R21.reuse, 0x1, RZ ;  /* 0x00000001150f7810 */ /* 0x040fe40007ffe0ff */
[----:B-1----:R-:W-:Y:S02]  /*3ba0*/  IADD3 R17, PT, PT, R21, 0x2, RZ ;  /* 0x0000000215117810 */ /* 0x002fe40007ffe0ff */
[----:B------:R-:W-:Y:S02]  /*3bb0*/  ISETP.EQ.OR P5, PT, R15, UR10, P2 ;  /* 0x0000000a0f007c0c */ /* 0x000fe400097a2670 */
[----:B------:R-:W-:Y:S02]  /*3bc0*/  IADD3 R19, PT, PT, R21, 0x3, RZ ;  /* 0x0000000315137810 */ /* 0x000fe40007ffe0ff */
        /* <DEDUP_REMOVED lines=8> */
[----:B------:R-:W3:Y:S04]  /*3c50*/  @!P5 LDG.E.64 R12, desc[UR8][R12.64] ;  /* 0x000000080c0cd981 */ /* 0x000ee8000c1e1b00 */
[----:B------:R-:W4:Y:S02]  /*3c60*/  @!P3 LDG.E.64 R14, desc[UR8][R14.64] ;  /* 0x000000080e0eb981 */ /* 0x000f24000c1e1b00 */
[----:B------:R-:W-:-:S04]  /*3c70*/  @!P6 IMAD R19, R19, R5, R0 ;  /* 0x000000051313e224 */ /* 0x000fc800078e0200 */
[----:B------:R-:W-:-:S06]  /*3c80*/  @!P6 IMAD.WIDE.U32 R16, R19, 0x8, R22 ;  /* 0x000000081310e825 */ /* 0x000fcc00078e0016 */
[----:B------:R-:W5:Y:S01]  /*3c90*/  @!P6 LDG.E.64 R16, desc[UR8][R16.64] ;  /* 0x000000081010e981 */ /* 0x000f62000c1e1b00 */
[----:B------:R-:W-:Y:S01]  /*3ca0*/  IADD3 R21, PT, PT, R21, 0x4, RZ ;  /* 0x0000000415157810 */ /* 0x000fe20007ffe0ff */
[----:B---3--:R-:W-:Y:S01]  /*3cb0*/  @!P5 FADD.FTZ R10, R10, R12 ;  /* 0x0000000c0a0ad221 */ /* 0x008fe20000010000 */
[----:B------:R-:W-:-:S03]  /*3cc0*/  @!P5 FADD.FTZ R11, R11, R13 ;  /* 0x0000000d0b0bd221 */ /* 0x000fc60000010000 */
[----:B----4-:R-:W-:Y:S01]  /*3cd0*/  @!P3 FADD.FTZ R10, R10, R14 ;  /* 0x0000000e0a0ab221 */ /* 0x010fe20000010000 */
[----:B------:R-:W-:-:S03]  /*3ce0*/  @!P3 FADD.FTZ R11, R11, R15 ;  /* 0x0000000f0b0bb221 */ /* 0x000fc60000010000 */
[----:B-----5:R-:W-:Y:S01]  /*3cf0*/  @!P6 FADD.FTZ R10, R10, R16 ;  /* 0x000000100a0ae221 */ /* 0x020fe20000010000 */
[----:B------:R-:W-:-:S07]  /*3d00*/  @!P6 FADD.FTZ R11, R11, R17 ;  /* 0x000000110b0be221 */ /* 0x000fce0000010000 */
.L_x_245:
        /* <DEDUP_REMOVED lines=12> */
[----:B------:R-:W3:Y:S01]  /*3dd0*/  @!P1 LDG.E.64 R14, desc[UR8][R14.64] ;  /* 0x000000080e0e9981 */ /* 0x000ee2000c1e1b00 */
[----:B------:R-:W-:Y:S01]  /*3de0*/  IADD3 R21, PT, PT, R21, 0x2, RZ ;  /* 0x0000000215157810 */ /* 0x000fe20007ffe0ff */
[----:B0-----:R-:W-:Y:S01]  /*3df0*/  @!P3 FADD.FTZ R10, R10, R12 ;  /* 0x0000000c0a0ab221 */ /* 0x001fe20000010000 */
[----:B------:R-:W-:-:S03]  /*3e00*/  @!P3 FADD.FTZ R11, R11, R13 ;  /* 0x0000000d0b0bb221 */ /* 0x000fc60000010000 */
[----:B---3--:R-:W-:Y:S01]  /*3e10*/  @!P1 FADD.FTZ R10, R10, R14 ;  /* 0x0000000e0a0a9221 */ /* 0x008fe20000010000 */
[----:B------:R-:W-:-:S07]  /*3e20*/  @!P1 FADD.FTZ R11, R11, R15 ;  /* 0x0000000f0b0b9221 */ /* 0x000fce0000010000 */
.L_x_246:
        /* <DEDUP_REMOVED lines=9> */
.L_x_247:
[----:B------:R-:W-:Y:S05]  /*3ec0*/  BSYNC.RECONVERGENT B0 ;  /* 0x0000000000007941 */ /* 0x000fea0003800200 */
.L_x_240:
[----:B------:R-:W5:Y:S01]  /*3ed0*/  S2UR UR6, SR_CgaCtaId ;  /* 0x00000000000679c3 */ /* 0x000f620000008800 */
[----:B------:R-:W-:Y:S01]  /*3ee0*/  UMOV UR5, 0x400 ;  /* 0x0000040000057882 */ /* 0x000fe20000000000 */
[----:B------:R-:W0:Y:S01]  /*3ef0*/  LDCU.64 UR12, c[0x0][0x400] ;  /* 0x00008000ff0c77ac */ /* 0x000e220008000a00 */
[C---:B-1--4-:R-:W-:Y:S02]  /*3f00*/  SHF.L.U32 R17, R32.reuse, 0x10, RZ ;  /* 0x0000001020117819 */ /* 0x052fe400000006ff */
[----:B------:R-:W-:Y:S02]  /*3f10*/  PRMT R18, R32, 0x7632, R18 ;  /* 0x0000763220127816 */ /* 0x000fe40000000012 */
[C---:B------:R-:W-:Y:S01]  /*3f20*/  PRMT R21, R30.reuse, 0x7632, R21 ;  /* 0x000076321e157816 */ /* 0x040fe20000000015 */
[----:B---3--:R-:W1:Y:S01]  /*3f30*/  LDC R16, c[0x0][0x41c] ;  /* 0x00010700ff107b82 */ /* 0x008e620000000800 */
[----:B------:R-:W-:Y:S01]  /*3f40*/  SHF.L.U32 R19, R30, 0x10, RZ ;  /* 0x000000101e137819 */ /* 0x000fe200000006ff */
[----:B------:R-:W-:Y:S01]  /*3f50*/  FADD.FTZ R24, -R8, R17 ;  /* 0x0000001108187221 */ /* 0x000fe20000010100 */
[----:B------:R-:W-:-:S02]  /*3f60*/  PRMT R25, R28, 0x7632, R25 ;  /* 0x000076321c197816 */ /* 0x000fc40000000019 */
[----:B------:R-:W-:Y:S02]  /*3f70*/  SHF.L.U32 R23, R28, 0x10, RZ ;  /* 0x000000101c177819 */ /* 0x000fe400000006ff */
[----:B------:R-:W-:Y:S02]  /*3f80*/  SHF.L.U32 R21, R21, 0x10, RZ ;  /* 0x0000001015157819 */ /* 0x000fe400000006ff */
[----:B------:R-:W-:Y:S02]  /*3f90*/  SHF.L.U32 R25, R25, 0x10, RZ ;  /* 0x0000001019197819 */ /* 0x000fe400000006ff */
[----:B------:R-:W-:Y:S01]  /*3fa0*/  SHF.L.U32 R33, R33, 0x10, RZ ;  /* 0x0000001021217819 */ /* 0x000fe200000006ff */
[----:B--2---:R-:W-:Y:S01]  /*3fb0*/  FADD.FTZ R20, -R8, R21 ;  /* 0x0000001508147221 */ /* 0x004fe20000010100 */
[----:B------:R-:W-:Y:S01]  /*3fc0*/  SHF.L.U32 R46, R46, 0x10, RZ ;  /* 0x000000102e2e7819 */ /* 0x000fe200000006ff */
[----:B-----5:R-:W-:Y:S01]  /*3fd0*/  ULEA UR5, UR6, UR5, 0x18 ;  /* 0x0000000506057291 */ /* 0x020fe2000f8ec0ff */
[----:B-1----:R-:W-:-:S08]  /*3fe0*/  IMAD R17, R16, UR10, R39 ;  /* 0x0000000a10117c24 */ /* 0x002fd0000f8e0227 */
[----:B------:R1:W-:Y:S01]  /*3ff0*/  @!P2 STS.64 [UR5+0x78], R10 ;  /* 0x0000780aff00a988 */ /* 0x0003e20008000a05 */
[----:B------:R-:W-:Y:S01]  /*4000*/  FADD.FTZ R16, -R8, R19 ;  /* 0x0000001308107221 */ /* 0x000fe20000010100 */
[----:B------:R-:W-:Y:S01]  /*4010*/  BAR.SYNC.DEFER_BLOCKING 0x0 ;  /* 0x0000000000007b1d */ /* 0x000fe20000010000 */
[----:B0-----:R-:W-:Y:S02]  /*4020*/  ISETP.GE.U32.AND P1, PT, R17, UR12, PT ;  /* 0x0000000c11007c0c */ /* 0x001fe4000bf26070 */
[----:B-1----:R-:W-:-:S04]  /*4030*/  SHF.R.S32.HI R10, RZ, 0x1f, R17 ;  /* 0x0000001fff0a7819 */ /* 0x002fc80000011411 */
[----:B------:R-:W-:Y:S01]  /*4040*/  ISETP.GE.AND.EX P1, PT, R10, UR13, PT, P1 ;  /* 0x0000000d0a007c0c */ /* 0x000fe2000bf26310 */
[----:B------:R-:W0:Y:S01]  /*4050*/  LDS.64 R12, [UR5+0x78] ;  /* 0x00007805ff0c7984 */ /* 0x000e220008000a00 */
[----:B------:R-:W0:Y:S02]  /*4060*/  LDCU UR5, c[0x0][0x42c] ;  /* 0x00008580ff0577ac */ /* 0x000e240008000800 */
[----:B0-----:R-:W-:Y:S01]  /*4070*/  FMUL.FTZ R14, R12, UR5 ;  /* 0x000000050c0e7c20 */ /* 0x001fe20008410000 */
[C---:B------:R-:W-:Y:S01]  /*4080*/  PRMT R12, R34.reuse, 0x7632, R12 ;  /* 0x00007632220c7816 */ /* 0x040fe2000000000c */
[----:B------:R-:W-:Y:S01]  /*4090*/  FMUL.FTZ R15, R13, UR5 ;  /* 0x000000050d0f7c20 */ /* 0x000fe20008410000 */
[----:B------:R-:W-:Y:S02]  /*40a0*/  SHF.L.U32 R13, R34, 0x10, RZ ;  /* 0x00000010220d7819 */ /* 0x000fe400000006ff */
[----:B------:R-:W-:-:S03]  /*40b0*/  SHF.L.U32 R11, R12, 0x10, RZ ;  /* 0x000000100c0b7819 */ /* 0x000fc600000006ff */
[----:B------:R-:W-:Y:S01]  /*40c0*/  FADD.FTZ R12, -R8, R13 ;  /* 0x0000000d080c7221 */ /* 0x000fe20000010100 */
[----:B------:R-:W-:Y:S01]  /*40d0*/  SHF.L.U32 R13, R18, 0x10, RZ ;  /* 0x00000010120d7819 */ /* 0x000fe200000006ff */
[C---:B------:R-:W-:Y:S01]  /*40e0*/  FADD.FTZ R26, -R8.reuse, R11 ;  /* 0x0000000b081a7221 */ /* 0x040fe20000010100 */
[----:B------:R-:W-:Y:S01]  /*40f0*/  FADD.FTZ R18, -R8, R23 ;  /* 0x0000001708127221 */ /* 0x000fe20000010100 */
[-C--:B------:R-:W-:Y:S02]  /*4100*/  FMUL.FTZ R19, R12, R47.reuse ;  /* 0x0000002f0c137220 */ /* 0x080fe40000410000 */
[----:B------:R-:W-:Y:S01]  /*4110*/  FMUL.FTZ R26, R26, R47 ;  /* 0x0000002f1a1a7220 */ /* 0x000fe20000410000 */
[C---:B------:R-:W-:Y:S01]  /*4120*/  FADD.FTZ R22, -R8.reuse, R13 ;  /* 0x0000000d08167221 */ /* 0x040fe20000010100 */
[----:B------:R-:W-:Y:S01]  /*4130*/  FADD.FTZ R8, -R8, R25 ;  /* 0x0000001908087221 */ /* 0x000fe20000010100 */
[C-C-:B------:R-:W-:Y:S01]  /*4140*/  FFMA.FTZ R11, R14.reuse, R19, R15.reuse ;  /* 0x000000130e0b7223 */ /* 0x140fe2000001000f */
[----:B------:R-:W-:Y:S01]  /*4150*/  FFMA.FTZ R12, R14, R26, R15 ;  /* 0x0000001a0e0c7223 */ /* 0x000fe2000001000f */
        /* <DEDUP_REMOVED lines=19> */
.L_x_248:
[----:B------:R-:W-:Y:S01]  /*4290*/  BSSY.RECONVERGENT B0, `(.L_x_249) ;  /* 0x0000012000007945 */ /* 0x000fe20003800200 */
[----:B------:R-:W-:Y:S01]  /*42a0*/  FFMA.FTZ R26, R40, R33, -R11 ;  /* 0x00000021281a7223 */ /* 0x000fe2000001080b */
[----:B------:R-:W-:Y:S02]  /*42b0*/  FFMA.FTZ R12, R9, R46, -R12 ;  /* 0x0000002e090c7223 */ /* 0x000fe4000001080c */
[----:B------:R-:W-:Y:S05]  /*42c0*/  @P1 BRA `(.L_x_250) ;  /* 0x0000000000381947 */ /* 0x000fea0003800000 */
[----:B------:R-:W0:Y:S01]  /*42d0*/  LDCU.64 UR14, c[0x0][0x3f8] ;  /* 0x00007f00ff0e77ac */ /* 0x000e220008000a00 */
[----:B------:R-:W-:Y:S01]  /*42e0*/  MOV R11, R53 ;  /* 0x00000035000b7202 */ /* 0x000fe20000000f00 */
[-C--:B------:R-:W-:Y:S01]  /*42f0*/  FMUL.FTZ R26, R26, R47.reuse ;  /* 0x0000002f1a1a7220 */ /* 0x080fe20000410000 */
[----:B------:R-:W-:Y:S01]  /*4300*/  FMUL.FTZ R19, R12, R47 ;  /* 0x0000002f0c137220 */ /* 0x000fe20000410000 */
[----:B------:R-:W1:Y:S04]  /*4310*/  LDCU.64 UR6, c[0x0][0x380] ;  /* 0x00007000ff0677ac */ /* 0x000e680008000a00 */
[----:B------:R-:W-:Y:S01]  /*4320*/  F2FP.BF16.F32.PACK_AB R19, R19, R26 ;  /* 0x0000001a1313723e */ /* 0x000fe200000010ff */
[----:B0-----:R-:W-:Y:S01]  /*4330*/  IMAD R28, R10, UR14, RZ ;  /* 0x0000000e0a1c7c24 */ /* 0x001fe2000f8e02ff */
[----:B------:R-:W-:-:S03]  /*4340*/  MOV R10, R50 ;  /* 0x00000032000a7202 */ /* 0x000fc60000000f00 */
[C---:B------:R-:W-:Y:S02]  /*4350*/  IMAD R13, R17.reuse, UR15, R28 ;  /* 0x0000000f110d7c24 */ /* 0x040fe4000f8e021c */
[----:B------:R-:W-:-:S03]  /*4360*/  IMAD.WIDE.U32 R10, R17, UR14, R10 ;  /* 0x0000000e110a7c25 */ /* 0x000fc6000f8e000a */
[----:B-1----:R-:W-:Y:S02]  /*4370*/  LEA R12, P1, R10, UR6, 0x1 ;  /* 0x000000060a0c7c11 */ /* 0x002fe4000f8208ff */
[----:B------:R-:W-:-:S04]  /*4380*/  IADD3 R13, PT, PT, R11, R13, RZ ;  /* 0x0000000d0b0d7210 */ /* 0x000fc80007ffe0ff */
[----:B------:R-:W-:-:S05]  /*4390*/  LEA.HI.X R13, R10, UR7, R13, 0x1, P1 ;  /* 0x000000070a0d7c11 */ /* 0x000fca00088f0c0d */
[----:B------:R0:W-:Y:S02]  /*43a0*/  STG.E desc[UR8][R12.64], R19 ;  /* 0x000000130c007986 */ /* 0x0001e4000c101908 */
.L_x_250:
[----:B------:R-:W-:Y:S05]  /*43b0*/  BSYNC.RECONVERGENT B0 ;  /* 0x0000000000007941 */ /* 0x000fea0003800200 */
.L_x_249:
[----:B------:R-:W-:Y:S01]  /*43c0*/  SHF.L.U32 R31, R31, 0x10, RZ ;  /* 0x000000101f1f7819 */ /* 0x000fe200000006ff */
[-C--:B------:R-:W-:Y:S01]  /*43d0*/  FMUL.FTZ R26, R24, R47.reuse ;  /* 0x0000002f181a7220 */ /* 0x080fe20000410000 */
[----:B------:R-:W-:Y:S01]  /*43e0*/  SHF.L.U32 R10, R45, 0x10, RZ ;  /* 0x000000102d0a7819 */ /* 0x000fe200000006ff */
[----:B------:R-:W-:Y:S01]  /*43f0*/  FMUL.FTZ R28, R22, R47 ;  /* 0x0000002f161c7220 */ /* 0x000fe20000410000 */
[----:B------:R-:W-:Y:S01]  /*4400*/  IADD3 R17, PT, PT, R17, 0x80, RZ ;  /* 0x0000008011117810 */ /* 0x000fe20007ffe0ff */
[----:B------:R-:W-:Y:S06]  /*4410*/  @!P4 BRA `(.L_x_251) ;  /* 0x000000000048c947 */ /* 0x000fec0003800000 */
[----:B0-----:R-:W-:Y:S01]  /*4420*/  FFMA.FTZ R12, R9, R28, R42 ;  /* 0x0000001c090c7223 */ /* 0x001fe2000001002a */
        /* <DEDUP_REMOVED lines=17> */
.L_x_251:
[----:B------:R-:W-:Y:S04]  /*4540*/  BSSY.RECONVERGENT B0, `(.L_x_252) ;  /* 0x0000015000007945 */ /* 0x000fe80003800200 */
[----:B------:R-:W-:Y:S05]  /*4550*/  @P0 BRA `(.L_x_253) ;  /* 0x00000000004c0947 */ /* 0x000fea0003800000 */
[----:B------:R-:W1:Y:S01]  /*4560*/  LDCU.64 UR6, c[0x0][0x3f8] ;  /* 0x00007f00ff0677ac */ /* 0x000e620008000a00 */
[C-C-:B------:R-:W-:Y:S01]  /*4570*/  FFMA.FTZ R11, R14.reuse, R26, R15.reuse ;  /* 0x0000001a0e0b7223 */ /* 0x140fe2000001000f */
[----:B------:R-:W-:Y:S01]  /*4580*/  FFMA.FTZ R22, R14, R28, R15 ;  /* 0x0000001c0e167223 */ /* 0x000fe2000001000f */
[----:B0-----:R-:W-:Y:S01]  /*4590*/  SHF.R.S32.HI R13, RZ, 0x1f, R38 ;  /* 0x0000001fff0d7819 */ /* 0x001fe20000011426 */
[----:B------:R-:W0:Y:S01]  /*45a0*/  LDCU.64 UR14, c[0x0][0x380] ;  /* 0x00007000ff0e77ac */ /* 0x000e220008000a00 */
[----:B------:R-:W-:Y:S01]  /*45b0*/  FFMA.FTZ R12, R40, R31, -R11 ;  /* 0x0000001f280c7223 */ /* 0x000fe2000001080b */
[----:B------:R-:W-:Y:S01]  /*45c0*/  FFMA.FTZ R24, R9, R10, -R22 ;  /* 0x0000000a09187223 */ /* 0x000fe20000010816 */
[----:B------:R-:W-:Y:S02]  /*45d0*/  MOV R10, R50 ;  /* 0x00000032000a7202 */ /* 0x000fe40000000f00 */
[----:B------:R-:W-:Y:S01]  /*45e0*/  MOV R11, R53 ;  /* 0x00000035000b7202 */ /* 0x000fe20000000f00 */
[-C--:B------:R-:W-:Y:S01]  /*45f0*/  FMUL.FTZ R22, R12, R47.reuse ;  /* 0x0000002f0c167220 */ /* 0x080fe20000410000 */
[----:B------:R-:W-:-:S05]  /*4600*/  FMUL.FTZ R19, R24, R47 ;  /* 0x0000002f18137220 */ /* 0x000fca0000410000 */
[----:B------:R-:W-:Y:S01]  /*4610*/  F2FP.BF16.F32.PACK_AB R19, R19, R22 ;  /* 0x000000161313723e */ /* 0x000fe200000010ff */
[----:B-1----:R-:W-:Y:S02]  /*4620*/  IMAD R13, R13, UR6, RZ ;  /* 0x000000060d0d7c24 */ /* 0x002fe4000f8e02ff */
[----:B------:R-:W-:-:S04]  /*4630*/  IMAD.WIDE.U32 R10, R38, UR6, R10 ;  /* 0x00000006260a7c25 */ /* 0x000fc8000f8e000a */
[----:B------:R-:W-:Y:S01]  /*4640*/  IMAD R13, R38, UR7, R13 ;  /* 0x00000007260d7c24 */ /* 0x000fe2000f8e020d */
[----:B0-----:R-:W-:-:S04]  /*4650*/  LEA R12, P0, R10, UR14, 0x1 ;  /* 0x0000000e0a0c7c11 */ /* 0x001fc8000f8008ff */
[----:B------:R-:W-:-:S04]  /*4660*/  IADD3 R13, PT, PT, R11, R13, RZ ;  /* 0x0000000d0b0d7210 */ /* 0x000fc80007ffe0ff */
[----:B------:R-:W-:-:S05]  /*4670*/  LEA.HI.X R13, R10, UR15, R13, 0x1, P0 ;  /* 0x0000000f0a0d7c11 */ /* 0x000fca00080f0c0d */
[----:B------:R1:W-:Y:S02]  /*4680*/  STG.E desc[UR8][R12.64], R19 ;  /* 0x000000130c007986 */ /* 0x0003e4000c101908 */
.L_x_253:
[----:B------:R-:W-:Y:S05]  /*4690*/  BSYNC.RECONVERGENT B0 ;  /* 0x0000000000007941 */ /* 0x000fea0003800200 */
.L_x_252:
[----:B------:R-:W-:Y:S01]  /*46a0*/  UISETP.NE.AND UP0, UPT, UR11, URZ, UPT ;  /* 0x000000ff0b00728c */ /* 0x000fe2000bf05270 */
[-C--:B------:R-:W-:Y:S01]  /*46b0*/  FMUL.FTZ R16, R16, R47.reuse ;  /* 0x0000002f10107220 */ /* 0x080fe20000410000 */
[-C--:B------:R-:W-:Y:S01]  /*46c0*/  FMUL.FTZ R18, R18, R47.reuse ;  /* 0x0000002f12127220 */ /* 0x080fe20000410000 */
[-C--:B------:R-:W-:Y:S01]  /*46d0*/  FMUL.FTZ R20, R20, R47.reuse ;  /* 0x0000002f14147220 */ /* 0x080fe20000410000 */
[----:B------:R-:W-:Y:S01]  /*46e0*/  ISETP.GE.U32.AND P0, PT, R17, UR12, PT ;  /* 0x0000000c11007c0c */ /* 0x000fe2000bf06070 */
[----:B------:R-:W-:Y:S01]  /*46f0*/  FMUL.FTZ R8, R8, R47 ;  /* 0x0000002f08087220 */ /* 0x000fe20000410000 */
[----:B------:R-:W-:Y:S01]  /*4700*/  SHF.R.S32.HI R10, RZ, 0x1f, R17 ;  /* 0x0000001fff0a7819 */ /* 0x000fe20000011411 */
[C-C-:B------:R-:W-:Y:S01]  /*4710*/  FFMA.FTZ R11, R14.reuse, R16, R15.reuse ;  /* 0x000000100e0b7223 */ /* 0x140fe2000001000f */
[C-C-:B01----:R-:W-:Y:S01]  /*4720*/  FFMA.FTZ R12, R14.reuse, R20, R15.reuse ;  /* 0x000000140e0c7223 */ /* 0x143fe2000001000f */
[C-C-:B------:R-:W-:Y:S01]  /*4730*/  FFMA.FTZ R13, R14.reuse, R18, R15.reuse ;  /* 0x000000120e0d7223 */ /* 0x140fe2000001000f */
[----:B------:R-:W-:Y:S01]  /*4740*/  ISETP.GE.U32.AND P1, PT, R37, UR12, PT ;  /* 0x0000000c25007c0c */ /* 0x000fe2000bf26070 */
[----:B------:R-:W-:Y:S01]  /*4750*/  FFMA.FTZ R14, R14, R8, R15 ;  /* 0x000000080e0e7223 */ /* 0x000fe2000001000f */
[----:B------:R-:W-:-:S02]  /*4760*/  ISETP.GE.AND.EX P0, PT, R10, UR13, PT, P0 ;  /* 0x0000000d0a007c0c */ /* 0x000fc4000bf06300 */
        /* <DEDUP_REMOVED lines=21> */
.L_x_254:
        /* <DEDUP_REMOVED lines=18> */
.L_x_256:
[----:B------:R-:W-:Y:S05]  /*49e0*/  BSYNC.RECONVERGENT B0 ;  /* 0x0000000000007941 */ /* 0x000fea0003800200 */
.L_x_255:
[----:B------:R-:W-:Y:S02]  /*49f0*/  SHF.L.U32 R7, R7, 0x10, RZ ;  /* 0x0000001007077819 */ /* 0x000fe400000006ff */
[----:B------:R-:W-:Y:S02]  /*4a00*/  SHF.R.S32.HI R20, RZ, 0x1f, R37 ;  /* 0x0000001fff147819 */ /* 0x000fe40000011425 */
[----:B------:R-:W-:Y:S01]  /*4a10*/  SHF.L.U32 R43, R43, 0x10, RZ ;  /* 0x000000102b2b7819 */ /* 0x000fe200000006ff */
[----:B------:R-:W-:Y:S06]  /*4a20*/  BRA.U !UP0, `(.L_x_257) ;  /* 0x0000000108487547 */ /* 0x000fec000b800000 */
        /* <DEDUP_REMOVED lines=18> */
.L_x_257:
        /* <DEDUP_REMOVED lines=18> */
.L_x_259:
[----:B------:R-:W-:Y:S05]  /*4c70*/  BSYNC.RECONVERGENT B0 ;  /* 0x0000000000007941 */ /* 0x000fea0003800200 */
.L_x_258:
[----:B------:R-:W-:Y:S02]  /*4c80*/  IADD3 R36, PT, PT, R5, R36, RZ ;  /* 0x0000002405247210 */ /* 0x000fe40007ffe0ff */
[----:B------:R-:W-:Y:S02]  /*4c90*/  IADD3 R35, PT, PT, R35, 0x1, RZ ;  /* 0x0000000123237810 */ /* 0x000fe40007ffe0ff */
[----:B------:R-:W-:-:S13]  /*4ca0*/  ISETP.GE.AND P0, PT, R36, UR4, PT ;  /* 0x0000000424007c0c */ /* 0x000fda000bf06270 */
[----:B------:R-:W-:Y:S05]  /*4cb0*/  @!P0 BRA `(.L_x_260) ;  /* 0xffffffb400488947 */ /* 0x000fea000383ffff */
.L_x_229:
        /* <DEDUP_REMOVED lines=19> */
.L_x_262:
[----:B------:R-:W-:Y:S05]  /*4df0*/  BSYNC.RECONVERGENT B0 ;  /* 0x0000000000007941 */ /* 0x000fea0003800200 */
.L_x_261:
[----:B------:R-:W-:Y:S05]  /*4e00*/  @P0 EXIT ;  /* 0x000000000000094d */ /* 0x000fea0003800000 */
[----:B------:R-:W-:Y:S05]  /*4e10*/  @P2 BRA `(.L_x_263) ;  /* 0x0000000000202947 */ /* 0x000fea0003800000 */
[----:B------:R-:W-:-:S05]  /*4e20*/  IMAD R0, R6, R7, RZ ;  /* 0x0000000706007224 */ /* 0x000fca00078e02ff */
[----:B------:R-:W-:-:S13]  /*4e30*/  ISETP.NE.AND P0, PT, R0, -0x1, PT ;  /* 0xffffffff0000780c */ /* 0x000fda0003f05270 */
[----:B------:R-:W-:Y:S05]  /*4e40*/  @!P0 BRA `(.L_x_263) ;  /* 0x0000000000148947 */ /* 0x000fea0003800000 */
.L_x_264:
[----:B-1----:R-:W2:Y:S04]  /*4e50*/  LDG.E.STRONG.GPU R3, desc[UR8][R4.64] ;  /* 0x0000000804037981 */ /* 0x002ea8000c1ef900 */
[----:B--2---:R-:W-:Y:S01]  /*4e60*/  CCTL.IVALL ;  /* 0x00000000ff00798f */ /* 0x004fe20002000000 */
[----:B------:R-:W-:Y:S05]  /*4e70*/  YIELD ;  /* 0x0000000000007946 */ /* 0x000fea0003800000 */
[----:B------:R-:W-:-:S13]  /*4e80*/  ISETP.NE.AND P0, PT, R3, R0, PT ;  /* 0x000000000300720c */ /* 0x000fda0003f05270 */
[----:B------:R-:W-:Y:S05]  /*4e90*/  @P0 BRA `(.L_x_264) ;  /* 0xfffffffc00ec0947 */ /* 0x000fea000383ffff */
.L_x_263:
[----:B------:R-:W-:Y:S05]  /*4ea0*/  WARPSYNC.ALL ;  /* 0x0000000000007948 */ /* 0x000fea0003800000 */
[----:B-1----:R-:W1:Y:S08]  /*4eb0*/  LDC.64 R4, c[0x0][0x3f8] ;  /* 0x0000fe00ff047b82 */ /* 0x002e700000000a00 */
        /* <DEDUP_REMOVED lines=14> */
[----:B0-----:R-:W-:Y:S02]  /*4fa0*/  SEL R11, R3, R6, P0 ;  /* 0x00000006030b7207 */ /* 0x001fe40000000000 */
        /* <DEDUP_REMOVED lines=24> */
[----:B------:R-:W-:Y:S02]  /*5130*/  IADD3.X R32, PT, PT, RZ, R11, RZ, P2, !PT ;  /* 0x0000000bff207210 */ /* 0x000fe400017fe4ff */
[----:B------:R-:W-:Y:S02]  /*5140*/  ISETP.NE.AND.EX P1, PT, RZ, RZ, PT, P1 ;  /* 0x000000ffff00720c */ /* 0x000fe40003f25310 */
[----:B------:R-:W-:Y:S02]  /*5150*/  ISETP.GE.U32.AND P0, PT, R6, 0x3, PT ;  /* 0x000000030600780c */ /* 0x000fe40003f06070 */
[----:B------:R-:W-:Y:S02]  /*5160*/  SHF.R.S64 R29, R29, 0x1, R32 ;  /* 0x000000011d1d7819 */ /* 0x000fe40000001020 */
[----:B------:R-:W-:-:S02]  /*5170*/  ISETP.GE.U32.AND.EX P0, PT, R7, RZ, PT, P0 ;  /* 0x000000ff0700720c */ /* 0x000fc40003f06100 */
[----:B------:R-:W-:-:S05]  /*5180*/  SHF.R.S32.HI R32, RZ, 0x1, R32 ;  /* 0x00000001ff207819 */ /* 0x000fca0000011420 */
[----:B------:R-:W-:Y:S06]  /*5190*/  @!P1 BRA `(.L_x_266) ;  /* 0x0000000000e09947 */ /* 0x000fec0003800000 */
        /* <DEDUP_REMOVED lines=9> */
[----:B------:R-:W-:Y:S01]  /*5230*/  SHF.L.U64.HI R30, R3, 0x2, R0 ;  /* 0x00000002031e7819 */ /* 0x000fe20000010200 */
[----:B------:R-:W-:Y:S01]  /*5240*/  UMOV UR4, URZ ;  /* 0x000000ff00047c82 */ /* 0x000fe20008000000 */
[----:B------:R-:W-:-:S02]  /*5250*/  SHF.L.U64.HI R26, R29, 0x2, R32 ;  /* 0x000000021d1a7819 */ /* 0x000fc40000010220 */
[----:B------:R-:W-:Y:S02]  /*5260*/  IADD3 R19, PT, PT, R7, UR4, RZ ;  /* 0x0000000407137c10 */ /* 0x000fe4000fffe0ff */
[----:B------:R-:W-:Y:S01]  /*5270*/  MOV R2, R6 ;  /* 0x0000000600027202 */ /* 0x000fe20000000f00 */
[----:B------:R-:W-:Y:S01]  /*5280*/  IMAD.WIDE.U32 R6, R4, 0x4, RZ ;  /* 0x0000000404067825 */ /* 0x000fe200078e00ff */
[C---:B0-----:R-:W-:Y:S02]  /*5290*/  IADD3 R22, P2, PT, R20.reuse, UR10, RZ ;  /* 0x0000000a14167c10 */ /* 0x041fe4000ff5e0ff */
[----:B-1----:R-:W-:Y:S02]  /*52a0*/  IADD3 R24, P1, PT, R20, UR6, RZ ;  /* 0x0000000614187c10 */ /* 0x002fe4000ff3e0ff */
[C---:B------:R-:W-:Y:S02]  /*52b0*/  IADD3.X R25, PT, PT, R23.reuse, UR11, RZ, P2, !PT ;  /* 0x0000000b17197c10 */ /* 0x040fe400097fe4ff */
[----:B------:R-:W-:-:S02]  /*52c0*/  IADD3.X R27, PT, PT, R23, UR7, RZ, P1, !PT ;  /* 0x00000007171b7c10 */ /* 0x000fc40008ffe4ff */
[----:B------:R-:W-:Y:S02]  /*52d0*/  IADD3 R16, P2, PT, RZ, -R9, RZ ;  /* 0x80000009ff107210 */ /* 0x000fe40007f5e0ff */
[----:B--2---:R-:W-:Y:S02]  /*52e0*/  IADD3 R20, P1, PT, R20, UR12, RZ ;  /* 0x0000000c14147c10 */ /* 0x004fe4000ff3e0ff */
[----:B------:R-:W-:Y:S02]  /*52f0*/  SHF.L.U32 R9, R5, 0x2, RZ ;  /* 0x0000000205097819 */ /* 0x000fe400000006ff */
[----:B------:R-:W-:Y:S02]  /*5300*/  IADD3.X R23, PT, PT, R23, UR13, RZ, P1, !PT ;  /* 0x0000000d17177c10 */ /* 0x000fe40008ffe4ff */
[----:B------:R-:W-:Y:S02]  /*5310*/  IADD3 R28, PT, PT, R7, R9, RZ ;  /* 0x00000009071c7210 */ /* 0x000fe40007ffe0ff */
[----:B------:R-:W-:-:S07]  /*5320*/  IADD3.X R18, PT, PT, RZ, -0x1, RZ, P2, !PT ;  /* 0xffffffffff127810 */ /* 0x000fce00017fe4ff */
.L_x_267:
[-C--:B0-----:R-:W-:Y:S02]  /*5330*/  LEA R10, P1, R3, R24.reuse, 0x2 ;  /* 0x00000018030a7211 */ /* 0x081fe400078210ff */
[----:B------:R-:W-:Y:S02]  /*5340*/  LEA R14, P3, R29, R24, 0x2 ;  /* 0x000000181d0e7211 */ /* 0x000fe400078610ff */
        /* <DEDUP_REMOVED lines=12> */
[----:B------:R-:W-:-:S04]  /*5410*/  IADD3 R16, P1, PT, R16, 0x1, RZ ;  /* 0x0000000110107810 */ /* 0x000fc80007f3e0ff */
[----:B------:R-:W-:Y:S02]  /*5420*/  IADD3.X R18, PT, PT, RZ, R18, RZ, P1, !PT ;  /* 0x00000012ff127210 */ /* 0x000fe40000ffe4ff */
[----:B------:R-:W-:-:S04]  /*5430*/  ISETP.NE.U32.AND P1, PT, R16, RZ, PT ;  /* 0x000000ff1000720c */ /* 0x000fc80003f25070 */
[----:B------:R-:W-:Y:S02]  /*5440*/  ISETP.NE.AND.EX P1, PT, R18, RZ, PT, P1 ;  /* 0x000000ff1200720c */ /* 0x000fe40003f25310 */
[----:B------:R-:W-:Y:S02]  /*5450*/  IADD3 R24, P2, PT, R24, 0x600, RZ ;  /* 0x0000060018187810 */ /* 0x000fe40007f5e0ff */
[----:B------:R-:W-:Y:S02]  /*5460*/  IADD3 R22, P3, PT, R22, 0x600, RZ ;  /* 0x0000060016167810 */ /* 0x000fe40007f7e0ff */
[----:B------:R-:W-:Y:S02]  /*5470*/  IADD3.X R27, PT, PT, RZ, R27, RZ, P2, !PT ;  /* 0x0000001bff1b7210 */ /* 0x000fe400017fe4ff */
[----:B--2---:R-:W-:Y:S02]  /*5480*/  F2FP.BF16.F32.PACK_AB R17, R11, R8 ;  /* 0x000000080b11723e */ /* 0x004fe400000010ff */
[----:B------:R-:W-:-:S02]  /*5490*/  MOV R8, R20 ;  /* 0x0000001400087202 */ /* 0x000fc40000000f00 */
[-C--:B------:R-:W-:Y:S02]  /*54a0*/  MOV R11, R25.reuse ;  /* 0x00000019000b7202 */ /* 0x080fe40000000f00 */
[----:B---3--:R-:W-:Y:S01]  /*54b0*/  F2FP.BF16.F32.PACK_AB R21, R15, R12 ;  /* 0x0000000c0f15723e */ /* 0x008fe200000010ff */
[----:B------:R0:W-:Y:S04]  /*54c0*/  STG.E desc[UR8][R8.64], R17 ;  /* 0x0000001108007986 */ /* 0x0001e8000c101908 */
[----:B------:R0:W-:Y:S01]  /*54d0*/  STG.E desc[UR8][R10.64], R21 ;  /* 0x000000150a007986 */ /* 0x0001e2000c101908 */
[----:B------:R-:W-:Y:S02]  /*54e0*/  IADD3 R20, P4, PT, R20, 0x600, RZ ;  /* 0x0000060014147810 */ /* 0x000fe40007f9e0ff */
[----:B------:R-:W-:-:S02]  /*54f0*/  IADD3.X R25, PT, PT, RZ, R25, RZ, P3, !PT ;  /* 0x00000019ff197210 */ /* 0x000fc40001ffe4ff */
[----:B------:R-:W-:Y:S01]  /*5500*/  IADD3.X R23, PT, PT, RZ, R23, RZ, P4, !PT ;  /* 0x00000017ff177210 */ /* 0x000fe200027fe4ff */
[----:B------:R-:W-:Y:S08]  /*5510*/  @P1 BRA `(.L_x_267) ;  /* 0xfffffffc00841947 */ /* 0x000ff0000383ffff */
.L_x_266:
[----:B------:R-:W-:Y:S05]  /*5520*/  BSYNC.RECONVERGENT B0 ;  /* 0x0000000000007941 */ /* 0x000fea0003800200 */
.L_x_265:
[----:B------:R-:W-:Y:S05]  /*5530*/  @!P0 EXIT ;  /* 0x000000000000894d */ /* 0x000fea0003800000 */
[C---:B------:R-:W-:Y:S01]  /*5540*/  SHF.L.U64.HI R5, R4.reuse, 0x2, R5 ;  /* 0x0000000204057819 */ /* 0x040fe20000010205 */
[----:B------:R-:W1:Y:S01]  /*5550*/  LDCU.64 UR4, c[0x0][0x3d8] ;  /* 0x00007b00ff0477ac */ /* 0x000e620008000a00 */
[----:B------:R-:W-:Y:S02]  /*5560*/  SHF.L.U32 R7, R4, 0x2, RZ ;  /* 0x0000000204077819 */ /* 0x000fe400000006ff */
[C---:B0-----:R-:W-:Y:S01]  /*5570*/  SHF.L.U64.HI R8, R29.reuse, 0x2, R32 ;  /* 0x000000021d087819 */ /* 0x041fe20000010220 */
[----:B------:R-:W0:Y:S01]  /*5580*/  LDCU.64 UR6, c[0x0][0x388] ;  /* 0x00007100ff0677ac */ /* 0x000e220008000a00 */
[----:B------:R-:W-:Y:S02]  /*5590*/  SHF.L.U32 R9, R29, 0x2, RZ ;  /* 0x000000021d097819 */ /* 0x000fe400000006ff */
[C---:B------:R-:W-:Y:S01]  /*55a0*/  SHF.L.U64.HI R4, R3.reuse, 0x2, R0 ;  /* 0x0000000203047819 */ /* 0x040fe20000010200 */
[----:B------:R-:W2:Y:S01]  /*55b0*/  LDCU.64 UR10, c[0x0][0x390] ;  /* 0x00007200ff0a77ac */ /* 0x000ea20008000a00 */
[----:B------:R-:W-:-:S07]  /*55c0*/  SHF.L.U32 R6, R3, 0x2, RZ ;  /* 0x0000000203067819 */ /* 0x000fce00000006ff */
.L_x_268:
[C---:B------:R-:W-:Y:S02]  /*55d0*/  SHF.L.U32 R18, R2.reuse, 0x2, RZ ;  /* 0x0000000202127819 */ /* 0x040fe400000006ff */
[----:B------:R-:W-:Y:S02]  /*55e0*/  SHF.L.U64.HI R19, R2, 0x2, R19 ;  /* 0x0000000202137819 */ /* 0x000fe40000010213 */
[----:B-1----:R-:W-:-:S04]  /*55f0*/  IADD3 R10, P0, PT, R18, UR4, RZ ;  /* 0x00000004120a7c10 */ /* 0x002fc8000ff1e0ff */
[----:B---3--:R-:W-:Y:S02]  /*5600*/  IADD3.X R11, PT, PT, R19, UR5, RZ, P0, !PT ;  /* 0x00000005130b7c10 */ /* 0x008fe400087fe4ff */
[C---:B------:R-:W-:Y:S02]  /*5610*/  IADD3 R12, P0, PT, R10.reuse, R6, RZ ;  /* 0x000000060a0c7210 */ /* 0x040fe40007f1e0ff */
[C---:B------:R-:W-:Y:S02]  /*5620*/  IADD3 R16, P2, PT, R10.reuse, R9, RZ ;  /* 0x000000090a107210 */ /* 0x040fe40007f5e0ff */
[C---:B------:R-:W-:Y:S02]  /*5630*/  IADD3.X R13, PT, PT, R11.reuse, R4, RZ, P0, !PT ;  /* 0x000000040b0d7210 */ /* 0x040fe400007fe4ff */
[----:B------:R-:W-:Y:S02]  /*5640*/  IADD3 R14, P1, PT, R10, R7, RZ ;  /* 0x000000070a0e7210 */ /* 0x000fe40007f3e0ff */
[C---:B------:R-:W-:Y:S01]  /*5650*/  IADD3.X R17, PT, PT, R11.reuse, R8, RZ, P2, !PT ;  /* 0x000000080b117210 */ /* 0x040fe200017fe4ff */
[----:B------:R1:W3:Y:S01]  /*5660*/  LDG.E R10, desc[UR8][R10.64] ;  /* 0x000000080a0a7981 */ /* 0x0002e2000c1e1900 */
[----:B------:R-:W-:-:S03]  /*5670*/  IADD3.X R15, PT, PT, R11, R5, RZ, P1, !PT ;  /* 0x000000050b0f7210 */ /* 0x000fc60000ffe4ff */
[----:B------:R-:W3:Y:S04]  /*5680*/  LDG.E R13, desc[UR8][R12.64] ;  /* 0x000000080c0d7981 */ /* 0x000ee8000c1e1900 */
[----:B------:R-:W4:Y:S04]  /*5690*/  LDG.E R14, desc[UR8][R14.64] ;  /* 0x000000080e0e7981 */ /* 0x000f28000c1e1900 */
[----:B------:R-:W4:Y:S01]  /*56a0*/  LDG.E R17, desc[UR8][R16.64] ;  /* 0x0000000810117981 */ /* 0x000f22000c1e1900 */
[----:B------:R-:W-:Y:S02]  /*56b0*/  LOP3.LUT R23, R18, 0xfffffffc, RZ, 0xc0, !PT ;  /* 0xfffffffc12177812 */ /* 0x000fe400078ec0ff */
[----:B------:R-:W-:-:S02]  /*56c0*/  LOP3.LUT R24, R19, 0x1, RZ, 0xc0, !PT ;  /* 0x0000000113187812 */ /* 0x000fc400078ec0ff */
[----:B0-----:R-:W-:Y:S02]  /*56d0*/  IADD3 R20, P0, PT, R23, UR6, RZ ;  /* 0x0000000617147c10 */ /* 0x001fe4000ff1e0ff */
[----:B-1----:R-:W-:Y:S02]  /*56e0*/  LOP3.LUT R11, R19, 0x3, RZ, 0xc0, !PT ;  /* 0x00000003130b7812 */ /* 0x002fe400078ec0ff */
[----:B------:R-:W-:Y:S02]  /*56f0*/  IADD3.X R21, PT, PT, R24, UR7, RZ, P0, !PT ;  /* 0x0000000718157c10 */ /* 0x000fe400087fe4ff */
[----:B--2---:R-:W-:Y:S02]  /*5700*/  IADD3 R22, P0, PT, R23, UR10, RZ ;  /* 0x0000000a17167c10 */ /* 0x004fe4000ff1e0ff */
[----:B---3--:R-:W-:Y:S02]  /*5710*/  F2FP.BF16.F32.PACK_AB R25, R13, R10 ;  /* 0x0000000a0d19723e */ /* 0x008fe400000010ff */
        /* <DEDUP_REMOVED lines=13> */
[----:B------:R-:W2:Y:S04]  /*57f0*/  LDG.E R29, desc[UR8][R16.64+0x600] ;  /* 0x00060008101d7981 */ /* 0x000ea8000c1e1900 */
[----:B------:R-:W3:Y:S04]  /*5800*/  LDG.E R28, desc[UR8][R12.64+0x600] ;  /* 0x000600080c1c7981 */ /* 0x000ee8000c1e1900 */
[----:B------:R-:W3:Y:S01]  /*5810*/  LDG.E R31, desc[UR8][R14.64+0x600] ;  /* 0x000600080e1f7981 */ /* 0x000ee2000c1e1900 */
        /* <DEDUP_REMOVED lines=28> */
[----:B------:R-:W4:Y:S04]  /*59e0*/  LDG.E R10, desc[UR8][R10.64+0x1200] ;  /* 0x001200080a0a7981 */ /* 0x000f28000c1e1900 */
[----:B------:R-:W4:Y:S04]  /*59f0*/  LDG.E R17, desc[UR8][R16.64+0x1200] ;  /* 0x0012000810117981 */ /* 0x000f28000c1e1900 */
        /* <DEDUP_REMOVED lines=14> */
[----:B----4-:R-:W-:Y:S02]  /*5ae0*/  F2FP.BF16.F32.PACK_AB R17, R17, R10 ;  /* 0x0000000a1111723e */ /* 0x010fe400000010ff */
[----:B-----5:R-:W-:-:S03]  /*5af0*/  F2FP.BF16.F32.PACK_AB R11, R15, R12 ;  /* 0x0000000c0f0b723e */ /* 0x020fc600000010ff */
[----:B------:R3:W-:Y:S04]  /*5b00*/  STG.E desc[UR8][R24.64], R17 ;  /* 0x0000001118007986 */ /* 0x0007e8000c101908 */
[----:B------:R3:W-:Y:S02]  /*5b10*/  STG.E desc[UR8][R22.64], R11 ;  /* 0x0000000b16007986 */ /* 0x0007e4000c101908 */
[----:B------:R-:W-:Y:S05]  /*5b20*/  @P0 BRA `(.L_x_268) ;  /* 0xfffffff800a80947 */ /* 0x000fea000383ffff */
[----:B------:R-:W-:Y:S05]  /*5b30*/  EXIT ;  /* 0x000000000000794d */ /* 0x000fea0003800000 */
.L_x_269:
        /* <DEDUP_REMOVED lines=12> */
.L_x_2465:


//--------------------- .text._Z35group_norm_nhwc_bwd_one_pass_kernelI11Bf16IOBf16WLi512ELi12ELi384EEv26Group_norm_nhwc_bwd_params --------------------------
	.section	.text._Z35group_norm_nhwc_bwd_one_pass_kernelI11Bf16IOBf16WLi512ELi12ELi384EEv26Group_norm_nhwc_bwd_params,"ax",@progbits
	.align	128
        .global         _Z35group_norm_nhwc_bwd_one_pass_kernelI11Bf16IOBf16WLi512ELi12ELi384EEv26Group_norm_nhwc_bwd_params
        .type           _Z35group_norm_nhwc_bwd_one_pass_kernelI11Bf16IOBf16WLi512ELi12ELi384EEv26Group_norm_nhwc_bwd_params,@function
        .size           _Z35group_norm_nhwc_bwd_one_pass_kernelI11Bf16IOBf16WLi512ELi12ELi384EEv26Group_norm_nhwc_bwd_params,(.L_x_2466 - _Z35group_norm_nhwc_bwd_one_pass_kernelI11Bf16IOBf16WLi512ELi12ELi384EEv26Group_norm_nhwc_bwd_params)
        .other          _Z35group_norm_nhwc_bwd_one_pass_kernelI11Bf16IOBf16WLi512ELi12ELi384EEv26Group_norm_nhwc_bwd_params,@"STO_CUDA_ENTRY STV_DEFAULT"
_Z35group_norm_nhwc_bwd_one_pass_kernelI11Bf16IOBf16WLi512ELi12ELi384EEv26Group_norm_nhwc_bwd_params:
.text._Z35group_norm_nhwc_bwd_one_pass_kernelI11Bf16IOBf16WLi512ELi12ELi384EEv26Group_norm_nhwc_bwd_params:
        /* <DEDUP_REMOVED lines=21> */
.L_x_313:
[----:B-1----:R-:W1:Y:S01]  /*0150*/  LDC R8, c[0x0][0x410] ;  /* 0x00010400ff087b82 */ /* 0x002e620000000800 */
[----:B------:R-:W-:Y:S01]  /*0160*/  IABS R9, UR5 ;  /* 0x0000000500097c13 */ /* 0x000fe20008000000 */
[----:B--2---:R-:W2:Y:S01]  /*0170*/  LDCU.128 UR8, c[0x0][0x400] ;  /* 0x00008000ff0877ac */ /* 0x004ea20008000c00 */
[----:B------:R-:W-:Y:S01]  /*0180*/  ISETP.LE.AND P3, PT, RZ, UR5, PT ;  /* 0x00000005ff007c0c */ /* 0x000fe2000bf63270 */
[----:B---3--:R-:W3:Y:S01]  /*0190*/  S2R R10, SR_TID.X ;  /* 0x00000000000a7919 */ /* 0x008ee20000002100 */
[----:B------:R-:W-:-:S03]  /*01a0*/  CS2R R44, SRZ ;  /* 0x00000000002c7805 */ /* 0x000fc6000001ff00 */
[----:B------:R-:W4:Y:S08]  /*01b0*/  S2UR UR14, SR_CTAID.X ;  /* 0x00000000000e79c3 */ /* 0x000f300000002500 */
[----:B------:R-:W4:Y:S01]  /*01c0*/  LDC R49, c[0x0][0x41c] ;  /* 0x00010700ff317b82 */ /* 0x000f220000000800 */
[----:B------:R-:W-:Y:S01]  /*01d0*/  CS2R R40, SRZ ;  /* 0x0000000000287805 */ /* 0x000fe2000001ff00 */
[----:B0-----:R-:W0:Y:S01]  /*01e0*/  LDCU.64 UR6, c[0x0][0x3b8] ;  /* 0x00007700ff0677ac */ /* 0x001e220008000a00 */
[----:B-1----:R-:W-:-:S04]  /*01f0*/  IABS R6, R8 ;  /* 0x0000000800067213 */ /* 0x002fc80000000000 */
[----:B------:R-:W1:Y:S01]  /*0200*/  I2F.RP R3, R6 ;  /* 0x0000000600037306 */ /* 0x000e620000209400 */
[----:B----4-:R-:W-:-:S07]  /*0210*/  IMAD R49, R49, UR14, R46 ;  /* 0x0000000e31317c24 */ /* 0x010fce000f8e022e */
[----:B-1----:R-:W1:Y:S01]  /*0220*/  MUFU.RCP R3, R3 ;  /* 0x0000000300037308 */ /* 0x002e620000001000 */
[C---:B--2---:R-:W-:Y:S02]  /*0230*/  ISETP.GE.U32.AND P0, PT, R49.reuse, UR8, PT ;  /* 0x0000000831007c0c */ /* 0x044fe4000bf06070 */
[----:B------:R-:W-:Y:S02]  /*0240*/  SHF.R.S32.HI R11, RZ, 0x1f, R49 ;  /* 0x0000001fff0b7819 */ /* 0x000fe40000011431 */
[----:B------:R-:W-:Y:S02]  /*0250*/  IADD3 R12, PT, PT, R49, 0x80, RZ ;  /* 0x00000080310c7810 */ /* 0x000fe40007ffe0ff */
[----:B------:R-:W-:Y:S02]  /*0260*/  ISETP.GE.AND.EX P0, PT, R11, UR9, PT, P0 ;  /* 0x000000090b007c0c */ /* 0x000fe4000bf06300 */
[----:B------:R-:W-:Y:S02]  /*0270*/  SHF.R.S32.HI R13, RZ, 0x1f, R12 ;  /* 0x0000001fff0d7819 */ /* 0x000fe4000001140c */
[----:B-1----:R-:W-:-:S09]  /*0280*/  IADD3 R4, PT, PT, R3, 0xffffffe, RZ ;  /* 0x0ffffffe03047810 */ /* 0x002fd20007ffe0ff */
[----:B------:R-:W1:Y:S01]  /*0290*/  @!P0 LDC.64 R14, c[0x0][0x398] ;  /* 0x0000e600ff0e8b82 */ /* 0x000e620000000a00 */
[----:B------:R2:W4:Y:S02]  /*02a0*/  F2I.FTZ.U32.TRUNC.NTZ R5, R4 ;  /* 0x0000000400057305 */ /* 0x000524000021f000 */
[----:B--2---:R-:W-:Y:S01]  /*02b0*/  HFMA2 R4, -RZ, RZ, 0, 0 ;  /* 0x00000000ff047431 */ /* 0x004fe200000001ff */
[----:B----4-:R-:W-:-:S05]  /*02c0*/  IADD3 R7, PT, PT, RZ, -R5, RZ ;  /* 0x80000005ff077210 */ /* 0x010fca0007ffe0ff */
[----:B------:R-:W-:-:S04]  /*02d0*/  IMAD R7, R7, R6, RZ ;  /* 0x0000000607077224 */ /* 0x000fc800078e02ff */
[----:B------:R-:W-:Y:S01]  /*02e0*/  IMAD.HI.U32 R5, R5, R7, R4 ;  /* 0x0000000705057227 */ /* 0x000fe200078e0004 */
[----:B------:R-:W-:Y:S02]  /*02f0*/  MOV R7, R9 ;  /* 0x0000000900077202 */ /* 0x000fe40000000f00 */
[----:B------:R-:W-:-:S03]  /*0300*/  LOP3.LUT R4, R8, UR5, RZ, 0x3c, !PT ;  /* 0x0000000508047c12 */ /* 0x000fc6000f8e3cff */
[----:B------:R-:W-:Y:S01]  /*0310*/  IMAD.HI.U32 R5, R5, R7, RZ ;  /* 0x0000000705057227 */ /* 0x000fe200078e00ff */
[----:B------:R-:W-:-:S04]  /*0320*/  ISETP.GE.AND P1, PT, R4, RZ, PT ;  /* 0x000000ff0400720c */ /* 0x000fc80003f26270 */
[----:B------:R-:W-:-:S05]  /*0330*/  IADD3 R3, PT, PT, -R5, RZ, RZ ;  /* 0x000000ff05037210 */ /* 0x000fca0007ffe1ff */
[----:B------:R-:W-:-:S05]  /*0340*/  IMAD R3, R6, R3, R7 ;  /* 0x0000000306037224 */ /* 0x000fca00078e0207 */
[----:B------:R-:W-:-:S13]  /*0350*/  ISETP.GT.U32.AND P4, PT, R6, R3, PT ;  /* 0x000000030600720c */ /* 0x000fda0003f84070 */
        /* <DEDUP_REMOVED lines=8> */
[----:B------:R-:W-:Y:S01]  /*03e0*/  @!P3 IADD3 R3, PT, PT, -R3, RZ, RZ ;  /* 0x000000ff0303b210 */ /* 0x000fe20007ffe1ff */
[----:B------:R-:W2:Y:S01]  /*03f0*/  @!P0 LDC.64 R8, c[0x0][0x3a0] ;  /* 0x0000e800ff088b82 */ /* 0x000ea20000000a00 */
[----:B------:R-:W-:Y:S02]  /*0400*/  @P2 IADD3 R5, PT, PT, R5, 0x1, RZ ;  /* 0x0000000105052810 */ /* 0x000fe40007ffe0ff */
[----:B------:R-:W-:Y:S02]  /*0410*/  SEL R47, R6, R3, !P4 ;  /* 0x00000003062f7207 */ /* 0x000fe40006000000 */
[----:B------:R-:W-:-:S02]  /*0420*/  MOV R7, R5 ;  /* 0x0000000500077202 */ /* 0x000fc40000000f00 */
[----:B------:R-:W-:Y:S01]  /*0430*/  ISETP.GE.U32.AND P3, PT, R12, UR8, PT ;  /* 0x000000080c007c0c */ /* 0x000fe2000bf66070 */
[----:B------:R-:W4:Y:S01]  /*0440*/  @!P0 LDC.64 R4, c[0x0][0x3f8] ;  /* 0x0000fe00ff048b82 */ /* 0x000f220000000a00 */
[----:B------:R-:W-:Y:S01]  /*0450*/  @!P1 IADD3 R7, PT, PT, -R7, RZ, RZ ;  /* 0x000000ff07079210 */ /* 0x000fe20007ffe1ff */
[----:B------:R-:W-:Y:S01]  /*0460*/  IMAD R3, R47, 0xc, RZ ;  /* 0x0000000c2f037824 */ /* 0x000fe200078e02ff */
[----:B------:R-:W-:Y:S02]  /*0470*/  ISETP.GE.AND.EX P3, PT, R13, UR9, PT, P3 ;  /* 0x000000090d007c0c */ /* 0x000fe4000bf66330 */
[----:B------:R-:W-:Y:S02]  /*0480*/  SEL R7, R6, R7, !P4 ;  /* 0x0000000706077207 */ /* 0x000fe40006000000 */
[----:B------:R-:W-:Y:S02]  /*0490*/  IADD3 R50, P1, PT, R3, R2, RZ ;  /* 0x0000000203327210 */ /* 0x000fe40007f3e0ff */
[----:B------:R-:W-:-:S02]  /*04a0*/  SHF.R.S32.HI R2, RZ, 0x1f, R7 ;  /* 0x0000001fff027819 */ /* 0x000fc40000011407 */
[----:B------:R-:W-:Y:S02]  /*04b0*/  PRMT R6, R46, 0x9910, RZ ;  /* 0x000099102e067816 */ /* 0x000fe400000000ff */
[----:B------:R-:W-:Y:S01]  /*04c0*/  LEA.HI.X.SX32 R51, R3, RZ, 0x1, P1 ;  /* 0x000000ff03337211 */ /* 0x000fe200008f0eff */
[----:B------:R-:W-:Y:S01]  /*04d0*/  IMAD R2, R2, UR10, RZ ;  /* 0x0000000a02027c24 */ /* 0x000fe2000f8e02ff */
[----:B------:R-:W-:-:S03]  /*04e0*/  MOV R3, R6 ;  /* 0x0000000600037202 */ /* 0x000fc60000000f00 */
[C---:B------:R-:W-:Y:S02]  /*04f0*/  IMAD R53, R7.reuse, UR11, R2 ;  /* 0x0000000b07357c24 */ /* 0x040fe4000f8e0202 */
[----:B------:R-:W-:Y:S02]  /*0500*/  IMAD.WIDE.U32 R50, R7, UR10, R50 ;  /* 0x0000000a07327c25 */ /* 0x000fe4000f8e0032 */
[----:B------:R-:W0:Y:S02]  /*0510*/  @!P3 LDC.64 R6, c[0x0][0x3f8] ;  /* 0x0000fe00ff06bb82 */ /* 0x000e240000000a00 */
[----:B------:R-:W-:Y:S01]  /*0520*/  IMAD R3, R3, 0x6, RZ ;  /* 0x0000000603037824 */ /* 0x000fe200078e02ff */
[----:B------:R-:W-:Y:S01]  /*0530*/  IADD3 R53, PT, PT, R51, R53, RZ ;  /* 0x0000003533357210 */ /* 0x000fe20007ffe0ff */
[----:B----4-:R-:W-:Y:S01]  /*0540*/  @!P0 IMAD R2, R11, R4, RZ ;  /* 0x000000040b028224 */ /* 0x010fe200078e02ff */
[-C--:B------:R-:W-:Y:S02]  /*0550*/  @!P0 MOV R52, R50.reuse ;  /* 0x0000003200348202 */ /* 0x080fe40000000f00 */
[----:B------:R-:W-:Y:S01]  /*0560*/  IADD3 R3, PT, PT, RZ, -R3, RZ ;  /* 0x80000003ff037210 */ /* 0x000fe20007ffe0ff */
[C---:B------:R-:W-:Y:S01]  /*0570*/  @!P0 IMAD R19, R49.reuse, R5, R2 ;  /* 0x0000000531138224 */ /* 0x040fe200078e0202 */
[----:B------:R-:W-:Y:S01]  /*0580*/  @!P3 MOV R18, R50 ;  /* 0x000000320012b202 */ /* 0x000fe20000000f00 */
[----:B------:R-:W-:Y:S01]  /*0590*/  @!P0 IMAD.WIDE.U32 R4, R49, R4, R52 ;  /* 0x0000000431048225 */ /* 0x000fe200078e0034 */
[----:B------:R-:W-:-:S02]  /*05a0*/  PRMT R11, R3, 0x7710, RZ ;  /* 0x00007710030b7816 */ /* 0x000fc400000000ff */
[----:B------:R-:W-:Y:S02]  /*05b0*/  IADD3 R3, PT, PT, R49, 0xc0, RZ ;  /* 0x000000c031037810 */ /* 0x000fe40007ffe0ff */
[----:B---3--:R-:W-:Y:S02]  /*05c0*/  IADD3 R2, PT, PT, R11, R10, RZ ;  /* 0x0000000a0b027210 */ /* 0x008fe40007ffe0ff */
[----:B------:R-:W3:Y:S01]  /*05d0*/  @!P3 LDC.64 R10, c[0x0][0x3a0] ;  /* 0x0000e800ff0abb82 */ /* 0x000ee20000000a00 */
[----:B------:R-:W-:Y:S02]  /*05e0*/  @!P0 IADD3 R19, PT, PT, R5, R19, RZ ;  /* 0x0000001305138210 */ /* 0x000fe40007ffe0ff */
[C---:B------:R-:W-:Y:S02]  /*05f0*/  @!P0 SHF.L.U32 R5, R4.reuse, 0x1, RZ ;  /* 0x0000000104058819 */ /* 0x040fe400000006ff */
[----:B------:R-:W-:Y:S01]  /*0600*/  @!P0 SHF.L.U64.HI R16, R4, 0x1, R19 ;  /* 0x0000000104108819 */ /* 0x000fe20000010213 */
[----:B0-----:R-:W-:Y:S01]  /*0610*/  @!P3 IMAD R13, R13, R6, RZ ;  /* 0x000000060d0db224 */ /* 0x001fe200078e02ff */
[----:B------:R-:W-:-:S02]  /*0620*/  @!P3 MOV R19, R53 ;  /* 0x000000350013b202 */ /* 0x000fc40000000f00 */
[----:B--2---:R-:W-:Y:S01]  /*0630*/  @!P0 IADD3 R8, P1, PT, R5, R8, RZ ;  /* 0x0000000805088210 */ /* 0x004fe20007f3e0ff */
[C---:B------:R-:W-:Y:S01]  /*0640*/  @!P3 IMAD R21, R12.reuse, R7, R13 ;  /* 0x000000070c15b224 */ /* 0x040fe200078e020d */
[----:B------:R-:W-:Y:S01]  /*0650*/  ISETP.GE.U32.AND P2, PT, R3, UR8, PT ;  /* 0x0000000803007c0c */ /* 0x000fe2000bf46070 */
[----:B------:R-:W-:Y:S01]  /*0660*/  @!P3 IMAD.WIDE.U32 R12, R12, R6, R18 ;  /* 0x000000060c0cb225 */ /* 0x000fe200078e0012 */
[----:B------:R-:W-:Y:S02]  /*0670*/  SHF.R.S32.HI R17, RZ, 0x1f, R3 ;  /* 0x0000001fff117819 */ /* 0x000fe40000011403 */
[----:B-1----:R-:W-:Y:S02]  /*0680*/  @!P0 IADD3 R14, P4, PT, R5, R14, RZ ;  /* 0x0000000e050e8210 */ /* 0x002fe40007f9e0ff */
[----:B------:R-:W-:Y:S01]  /*0690*/  @!P0 IADD3.X R9, PT, PT, R16, R9, RZ, P1, !PT ;  /* 0x0000000910098210 */ /* 0x000fe20000ffe4ff */
[----:B------:R-:W0:Y:S01]  /*06a0*/  @!P3 LDC.64 R4, c[0x0][0x398] ;  /* 0x0000e600ff04bb82 */ /* 0x000e220000000a00 */
[----:B------:R-:W-:-:S02]  /*06b0*/  IADD3 R19, PT, PT, R49, 0x40, RZ ;  /* 0x0000004031137810 */ /* 0x000fc40007ffe0ff */
[----:B------:R-:W-:Y:S01]  /*06c0*/  @!P3 IADD3 R21, PT, PT, R13, R21, RZ ;  /* 0x000000150d15b210 */ /* 0x000fe20007ffe0ff */
[----:B------:R1:W2:Y:S01]  /*06d0*/  @!P0 LDG.E R45, desc[UR12][R8.64] ;  /* 0x0000000c082d8981 */ /* 0x0002a2000c1e1900 */
[----:B------:R-:W-:Y:S02]  /*06e0*/  @!P3 SHF.L.U32 R23, R12, 0x1, RZ ;  /* 0x000000010c17b819 */ /* 0x000fe400000006ff */
[----:B------:R-:W-:Y:S02]  /*06f0*/  ISETP.GE.AND.EX P2, PT, R17, UR9, PT, P2 ;  /* 0x0000000911007c0c */ /* 0x000fe4000bf46320 */
[----:B------:R-:W-:Y:S02]  /*0700*/  @!P0 IADD3.X R15, PT, PT, R16, R15, RZ, P4, !PT ;  /* 0x0000000f100f8210 */ /* 0x000fe400027fe4ff */
[----:B------:R-:W-:Y:S02]  /*0710*/  ISETP.GE.U32.AND P1, PT, R19, UR8, PT ;  /* 0x0000000813007c0c */ /* 0x000fe4000bf26070 */
[----:B------:R-:W-:Y:S01]  /*0720*/  SHF.R.S32.HI R13, RZ, 0x1f, R19 ;  /* 0x0000001fff0d7819 */ /* 0x000fe20000011413 */
[----:B------:R-:W4:Y:S01]  /*0730*/  @!P0 LDG.E R44, desc[UR12][R14.64] ;  /* 0x0000000c0e2c8981 */ /* 0x000f22000c1e1900 */
[----:B------:R-:W-:-:S02]  /*0740*/  @!P3 SHF.L.U64.HI R12, R12, 0x1, R21 ;  /* 0x000000010c0cb819 */ /* 0x000fc40000010215 */
[----:B---3--:R-:W-:Y:S02]  /*0750*/  @!P3 IADD3 R20, P4, PT, R23, R10, RZ ;  /* 0x0000000a1714b210 */ /* 0x008fe40007f9e0ff */
[----:B-1----:R-:W-:Y:S01]  /*0760*/  IADD3 R9, PT, PT, R49, 0x100, RZ ;  /* 0x0000010031097810 */ /* 0x002fe20007ffe0ff */
[----:B------:R-:W1:Y:S01]  /*0770*/  @!P2 LDC.64 R6, c[0x0][0x3f8] ;  /* 0x0000fe00ff06ab82 */ /* 0x000e620000000a00 */
[----:B------:R-:W-:Y:S02]  /*0780*/  ISETP.GE.AND.EX P1, PT, R13, UR9, PT, P1 ;  /* 0x000000090d007c0c */ /* 0x000fe4000bf26310 */
[----:B------:R-:W-:Y:S02]  /*0790*/  @!P3 IADD3.X R21, PT, PT, R12, R11, RZ, P4, !PT ;  /* 0x0000000b0c15b210 */ /* 0x000fe400027fe4ff */
[----:B------:R-:W-:Y:S02]  /*07a0*/  ISETP.GE.U32.AND P0, PT, R9, UR8, PT ;  /* 0x0000000809007c0c */ /* 0x000fe4000bf06070 */
[----:B------:R-:W-:Y:S01]  /*07b0*/  SHF.R.S32.HI R11, RZ, 0x1f, R9 ;  /* 0x0000001fff0b7819 */ /* 0x000fe20000011409 */
[----:B------:R3:W4:Y:S01]  /*07c0*/  @!P3 LDG.E R41, desc[UR12][R20.64] ;  /* 0x0000000c1429b981 */ /* 0x000722000c1e1900 */
[----:B------:R-:W1:Y:S02]  /*07d0*/  @!P2 LDC.64 R24, c[0x0][0x3a0] ;  /* 0x0000e800ff18ab82 */ /* 0x000e640000000a00 */
[----:B------:R-:W-:-:S06]  /*07e0*/  ISETP.GE.AND.EX P0, PT, R11, UR9, PT, P0 ;  /* 0x000000090b007c0c */ /* 0x000fcc000bf06300 */
[----:B------:R-:W1:Y:S01]  /*07f0*/  @!P1 LDC.64 R42, c[0x0][0x3f8] ;  /* 0x0000fe00ff2a9b82 */ /* 0x000e620000000a00 */
[----:B0-----:R-:W-:-:S07]  /*0800*/  @!P3 IADD3 R4, P4, PT, R23, R4, RZ ;  /* 0x000000041704b210 */ /* 0x001fce0007f9e0ff */
[----:B---3--:R-:W0:Y:S01]  /*0810*/  @!P0 LDC.64 R20, c[0x0][0x3f8] ;  /* 0x0000fe00ff148b82 */ /* 0x008e220000000a00 */
[----:B------:R-:W-:Y:S02]  /*0820*/  @!P3 IADD3.X R5, PT, PT, R12, R5, RZ, P4, !PT ;  /* 0x000000050c05b210 */ /* 0x000fe400027fe4ff */
[----:B------:R-:W-:Y:S01]  /*0830*/  IADD3 R23, PT, PT, R49, 0x140, RZ ;  /* 0x0000014031177810 */ /* 0x000fe20007ffe0ff */
[----:B-1----:R-:W-:Y:S02]  /*0840*/  @!P2 IMAD R8, R17, R6, RZ ;  /* 0x000000061108a224 */ /* 0x002fe400078e02ff */
[----:B------:R1:W3:Y:S02]  /*0850*/  @!P3 LDG.E R40, desc[UR12][R4.64] ;  /* 0x0000000c0428b981 */ /* 0x0002e4000c1e1900 */
[----:B------:R-:W0:Y:S01]  /*0860*/  @!P2 LDC.64 R26, c[0x0][0x398] ;  /* 0x0000e600ff1aab82 */ /* 0x000e220000000a00 */
[----:B------:R-:W-:Y:S02]  /*0870*/  ISETP.GE.U32.AND P4, PT, R23, UR8, PT ;  /* 0x0000000817007c0c */ /* 0x000fe4000bf86070 */
[----:B------:R-:W-:Y:S01]  /*0880*/  SHF.R.S32.HI R29, RZ, 0x1f, R23 ;  /* 0x0000001fff1d7819 */ /* 0x000fe20000011417 */
[----:B------:R-:W-:Y:S01]  /*0890*/  @!P2 IMAD R15, R3, R7, R8 ;  /* 0x00000007030fa224 */ /* 0x000fe200078e0208 */
[----:B-1----:R-:W-:-:S02]  /*08a0*/  @!P2 MOV R4, R50 ;  /* 0x000000320004a202 */ /* 0x002fc40000000f00 */
[----:B------:R-:W-:Y:S01]  /*08b0*/  @!P2 MOV R5, R53 ;  /* 0x000000350005a202 */ /* 0x000fe20000000f00 */
[----:B------:R-:W-:Y:S01]  /*08c0*/  UIMAD.WIDE UR6, UR5, 0x8, UR6 ;  /* 0x00000008050678a5 */ /* 0x000fe2000f8e0206 */
[----:B------:R-:W-:Y:S01]  /*08d0*/  ISETP.GE.AND.EX P4, PT, R29, UR9, PT, P4 ;  /* 0x000000091d007c0c */ /* 0x000fe2000bf86340 */
[----:B------:R-:W-:-:S04]  /*08e0*/  @!P2 IMAD.WIDE.U32 R6, R3, R6, R4 ;  /* 0x000000060306a225 */ /* 0x000fc800078e0004 */
[----:B------:R-:W-:Y:S01]  /*08f0*/  @!P1 IMAD R4, R13, R42, RZ ;  /* 0x0000002a0d049224 */ /* 0x000fe200078e02ff */
[----:B------:R-:W-:Y:S01]  /*0900*/  @!P2 IADD3 R3, PT, PT, R7, R15, RZ ;  /* 0x0000000f0703a210 */ /* 0x000fe20007ffe0ff */
[----:B------:R-:W1:Y:S02]  /*0910*/  @!P0 LDC.64 R12, c[0x0][0x398] ;  /* 0x0000e600ff0c8b82 */ /* 0x000e640000000a00 */
[----:B------:R-:W-:Y:S01]  /*0920*/  @!P1 IMAD R43, R19, R43, R4 ;  /* 0x0000002b132b9224 */ /* 0x000fe200078e0204 */
[----:B------:R-:W-:Y:S01]  /*0930*/  MOV R10, UR6 ;  /* 0x00000006000a7c02 */ /* 0x000fe20008000f00 */
[----:B0-----:R-:W-:Y:S01]  /*0940*/  @!P0 IMAD R4, R11, R20, RZ ;  /* 0x000000140b048224 */ /* 0x001fe200078e02ff */
[----:B------:R-:W-:Y:S02]  /*0950*/  MOV R11, UR7 ;  /* 0x00000007000b7c02 */ /* 0x000fe40008000f00 */
[----:B------:R-:W-:Y:S02]  /*0960*/  CS2R R38, SRZ ;  /* 0x0000000000267805 */ /* 0x000fe4000001ff00 */
[C---:B------:R-:W-:Y:S01]  /*0970*/  @!P2 SHF.L.U32 R7, R6.reuse, 0x1, RZ ;  /* 0x000000010607a819 */ /* 0x040fe200000006ff */
[----:B------:R-:W0:Y:S01]  /*0980*/  @!P0 LDC.64 R14, c[0x0][0x3a0] ;  /* 0x0000e800ff0e8b82 */ /* 0x000e220000000a00 */
[----:B------:R-:W-:-:S07]  /*0990*/  @!P2 SHF.L.U64.HI R6, R6, 0x1, R3 ;  /* 0x000000010606a819 */ /* 0x000fce0000010203 */
[----:B------:R-:W1:Y:S01]  /*09a0*/  @!P4 LDC.64 R16, c[0x0][0x3f8] ;  /* 0x0000fe00ff10cb82 */ /* 0x000e620000000a00 */
[----:B------:R-:W-:Y:S01]  /*09b0*/  @!P2 IADD3 R24, P6, PT, R7, R24, RZ ;  /* 0x000000180718a210 */ /* 0x000fe20007fde0ff */
[----:B------:R-:W2:Y:S01]  /*09c0*/  LDG.E.64 R10, desc[UR12][R10.64] ;  /* 0x0000000c0a0a7981 */ /* 0x000ea2000c1e1b00 */
[----:B------:R-:W-:Y:S01]  /*09d0*/  IADD3 R22, PT, PT, R49, 0x180, RZ ;  /* 0x0000018031167810 */ /* 0x000fe20007ffe0ff */
[----:B------:R-:W-:Y:S01]  /*09e0*/  @!P0 IMAD R31, R9, R21, R4 ;  /* 0x00000015091f8224 */ /* 0x000fe200078e0204 */
[C---:B------:R-:W-:Y:S01]  /*09f0*/  @!P2 IADD3.X R25, PT, PT, R6.reuse, R25, RZ, P6, !PT ;  /* 0x000000190619a210 */ /* 0x040fe200037fe4ff */
[----:B------:R-:W0:Y:S01]  /*0a00*/  LDCU.U8 UR7, c[0x0][0x414] ;  /* 0x00008280ff0777ac */ /* 0x000e220008000000 */
[----:B------:R-:W-:Y:S02]  /*0a10*/  @!P2 IADD3 R26, P6, PT, R7, R26, RZ ;  /* 0x0000001a071aa210 */ /* 0x000fe40007fde0ff */
[----:B------:R-:W-:Y:S01]  /*0a20*/  @!P0 MOV R7, R53 ;  /* 0x0000003500078202 */ /* 0x000fe20000000f00 */
[----:B------:R0:W4:Y:S01]  /*0a30*/  @!P2 LDG.E R39, desc[UR12][R24.64] ;  /* 0x0000000c1827a981 */ /* 0x000122000c1e1900 */
[----:B------:R-:W-:-:S02]  /*0a40*/  @!P2 IADD3.X R27, PT, PT, R6, R27, RZ, P6, !PT ;  /* 0x0000001b061ba210 */ /* 0x000fc400037fe4ff */
[----:B------:R-:W-:Y:S02]  /*0a50*/  @!P0 MOV R6, R50 ;  /* 0x0000003200068202 */ /* 0x000fe40000000f00 */
[----:B------:R-:W-:Y:S01]  /*0a60*/  ISETP.GE.U32.AND P3, PT, R22, UR8, PT ;  /* 0x0000000816007c0c */ /* 0x000fe2000bf66070 */
[----:B------:R1:W4:Y:S01]  /*0a70*/  @!P2 LDG.E R38, desc[UR12][R26.64] ;  /* 0x0000000c1a26a981 */ /* 0x000322000c1e1900 */
[----:B------:R-:W-:Y:S01]  /*0a80*/  SHF.R.S32.HI R3, RZ, 0x1f, R22 ;  /* 0x0000001fff037819 */ /* 0x000fe20000011416 */
[----:B------:R-:W-:Y:S01]  /*0a90*/  @!P0 IMAD.WIDE.U32 R20, R9, R20, R6 ;  /* 0x0000001409148225 */ /* 0x000fe200078e0006 */
[----:B------:R-:W-:Y:S01]  /*0aa0*/  IADD3 R49, PT, PT, R49, 0x1c0, RZ ;  /* 0x000001c031317810 */ /* 0x000fe20007ffe0ff */
[----:B------:R-:W1:Y:S01]  /*0ab0*/  @!P4 LDC.64 R6, c[0x0][0x3a0] ;  /* 0x0000e800ff06cb82 */ /* 0x000e620000000a00 */
[----:B------:R-:W-:Y:S02]  /*0ac0*/  ISETP.GE.AND.EX P3, PT, R3, UR9, PT, P3 ;  /* 0x0000000903007c0c */ /* 0x000fe4000bf66330 */
[----:B------:R-:W-:-:S02]  /*0ad0*/  ISETP.GE.U32.AND P5, PT, R49, UR8, PT ;  /* 0x0000000831007c0c */ /* 0x000fc4000bfa6070 */
[----:B------:R-:W-:-:S03]  /*0ae0*/  SHF.R.S32.HI R5, RZ, 0x1f, R49 ;  /* 0x0000001fff057819 */ /* 0x000fc60000011431 */
[----:B------:R-:W1:Y:S01]  /*0af0*/  @!P4 LDC.64 R8, c[0x0][0x398] ;  /* 0x0000e600ff08cb82 */ /* 0x000e620000000a00 */
[----:B0-----:R-:W-:Y:S02]  /*0b00*/  @!P0 IADD3 R25, PT, PT, R21, R31, RZ ;  /* 0x0000001f15198210 */ /* 0x001fe40007ffe0ff */
[C---:B------:R-:W-:Y:S02]  /*0b10*/  @!P0 SHF.L.U32 R21, R20.reuse, 0x1, RZ ;  /* 0x0000000114158819 */ /* 0x040fe400000006ff */
[----:B------:R-:W-:Y:S01]  /*0b20*/  ISETP.GE.AND.EX P5, PT, R5, UR9, PT, P5 ;  /* 0x0000000905007c0c */ /* 0x000fe2000bfa6350 */
[----:B-1----:R-:W-:Y:S01]  /*0b30*/  @!P4 IMAD R18, R29, R16, RZ ;  /* 0x000000101d12c224 */ /* 0x002fe200078e02ff */
[----:B------:R-:W-:Y:S02]  /*0b40*/  @!P0 SHF.L.U64.HI R4, R20, 0x1, R25 ;  /* 0x0000000114048819 */ /* 0x000fe40000010219 */
[----:B------:R-:W-:Y:S02]  /*0b50*/  CS2R R36, SRZ ;  /* 0x0000000000247805 */ /* 0x000fe4000001ff00 */
[----:B------:R-:W-:-:S02]  /*0b60*/  @!P0 IADD3 R14, P2, PT, R21, R14, RZ ;  /* 0x0000000e150e8210 */ /* 0x000fc40007f5e0ff */
[----:B------:R-:W-:Y:S02]  /*0b70*/  CS2R R34, SRZ ;  /* 0x0000000000227805 */ /* 0x000fe4000001ff00 */
[----:B------:R-:W-:Y:S01]  /*0b80*/  @!P0 IADD3 R12, P6, PT, R21, R12, RZ ;  /* 0x0000000c150c8210 */ /* 0x000fe20007fde0ff */
[----:B------:R-:W-:Y:S01]  /*0b90*/  @!P4 IMAD R29, R23, R17, R18 ;  /* 0x00000011171dc224 */ /* 0x000fe200078e0212 */
[----:B------:R-:W-:Y:S01]  /*0ba0*/  @!P4 MOV R20, R50 ;  /* 0x000000320014c202 */ /* 0x000fe20000000f00 */
[----:B------:R-:W0:Y:S01]  /*0bb0*/  @!P3 LDC.64 R24, c[0x0][0x3f8] ;  /* 0x0000fe00ff18bb82 */ /* 0x000e220000000a00 */
[----:B------:R-:W-:-:S03]  /*0bc0*/  @!P4 MOV R21, R53 ;  /* 0x000000350015c202 */ /* 0x000fc60000000f00 */
[----:B------:R-:W-:Y:S01]  /*0bd0*/  @!P4 IMAD.WIDE.U32 R16, R23, R16, R20 ;  /* 0x000000101710c225 */ /* 0x000fe200078e0014 */
[----:B------:R-:W-:-:S03]  /*0be0*/  @!P0 IADD3.X R15, PT, PT, R4, R15, RZ, P2, !PT ;  /* 0x0000000f040f8210 */ /* 0x000fc600017fe4ff */
[----:B------:R-:W1:Y:S01]  /*0bf0*/  LDC.64 R26, c[0x0][0x3a8] ;  /* 0x0000ea00ff1a7b82 */ /* 0x000e620000000a00 */
[----:B------:R-:W-:Y:S02]  /*0c00*/  @!P0 IADD3.X R13, PT, PT, R4, R13, RZ, P6, !PT ;  /* 0x0000000d040d8210 */ /* 0x000fe400037fe4ff */
[----:B------:R-:W-:Y:S01]  /*0c10*/  @!P4 IADD3 R21, PT, PT, R17, R29, RZ ;  /* 0x0000001d1115c210 */ /* 0x000fe20007ffe0ff */
[----:B------:R0:W4:Y:S01]  /*0c20*/  @!P0 LDG.E R37, desc[UR12][R14.64] ;  /* 0x0000000c0e258981 */ /* 0x000122000c1e1900 */
[----:B------:R-:W-:-:S03]  /*0c30*/  @!P4 SHF.L.U32 R17, R16, 0x1, RZ ;  /* 0x000000011011c819 */ /* 0x000fc600000006ff */
[----:B------:R-:W1:Y:S01]  /*0c40*/  @!P5 LDC.64 R28, c[0x0][0x3f8] ;  /* 0x0000fe00ff1cdb82 */ /* 0x000e620000000a00 */
[----:B------:R-:W-:Y:S01]  /*0c50*/  @!P4 SHF.L.U64.HI R16, R16, 0x1, R21 ;  /* 0x000000011010c819 */ /* 0x000fe20000010215 */
[----:B------:R-:W4:Y:S01]  /*0c60*/  @!P0 LDG.E R36, desc[UR12][R12.64] ;  /* 0x0000000c0c248981 */ /* 0x000f22000c1e1900 */
[C---:B------:R-:W-:Y:S02]  /*0c70*/  @!P4 IADD3 R6, P6, PT, R17.reuse, R6, RZ ;  /* 0x000000061106c210 */ /* 0x040fe40007fde0ff */
[----:B------:R-:W-:Y:S02]  /*0c80*/  @!P4 IADD3 R8, P0, PT, R17, R8, RZ ;  /* 0x000000081108c210 */ /* 0x000fe40007f1e0ff */
[----:B------:R-:W-:Y:S01]  /*0c90*/  ISETP.NE.AND P2, PT, RZ, UR7, PT ;  /* 0x00000007ff007c0c */ /* 0x000fe2000bf45270 */
[----:B------:R-:W1:Y:S01]  /*0ca0*/  @!P3 LDC.64 R20, c[0x0][0x398] ;  /* 0x0000e600ff14bb82 */ /* 0x000e620000000a00 */
[C---:B------:R-:W-:Y:S02]  /*0cb0*/  @!P4 IADD3.X R7, PT, PT, R16.reuse, R7, RZ, P6, !PT ;  /* 0x000000071007c210 */ /* 0x040fe400037fe4ff */
[----:B------:R-:W-:Y:S01]  /*0cc0*/  @!P4 IADD3.X R9, PT, PT, R16, R9, RZ, P0, !PT ;  /* 0x000000091009c210 */ /* 0x000fe200007fe4ff */
[----:B0-----:R-:W-:Y:S01]  /*0cd0*/  @!P3 IMAD R3, R3, R24, RZ ;  /* 0x000000180303b224 */ /* 0x001fe200078e02ff */
[-C--:B------:R-:W-:Y:S01]  /*0ce0*/  @!P1 MOV R30, R50.reuse ;  /* 0x00000032001e9202 */ /* 0x080fe20000000f00 */
[----:B------:R0:W4:Y:S02]  /*0cf0*/  @!P4 LDG.E R35, desc[UR12][R6.64] ;  /* 0x0000000c0623c981 */ /* 0x000124000c1e1900 */
[----:B------:R-:W1:Y:S01]  /*0d00*/  @!P3 LDC.64 R16, c[0x0][0x3a0] ;  /* 0x0000e800ff10bb82 */ /* 0x000e620000000a00 */
[----:B------:R-:W-:Y:S01]  /*0d10*/  @!P1 MOV R31, R53 ;  /* 0x00000035001f9202 */ /* 0x000fe20000000f00 */
[----:B------:R1:W4:Y:S06]  /*0d20*/  @!P4 LDG.E R34, desc[UR12][R8.64] ;  /* 0x0000000c0822c981 */ /* 0x00032c000c1e1900 */
[----:B------:R-:W1:Y:S01]  /*0d30*/  @!P5 LDC.64 R14, c[0x0][0x3a0] ;  /* 0x0000e800ff0edb82 */ /* 0x000e620000000a00 */
[----:B0-----:R-:W-:-:S02]  /*0d40*/  @!P3 MOV R6, R50 ;  /* 0x000000320006b202 */ /* 0x001fc40000000f00 */
[----:B------:R-:W-:Y:S01]  /*0d50*/  @!P3 MOV R7, R53 ;  /* 0x000000350007b202 */ /* 0x000fe20000000f00 */
[----:B------:R-:W-:Y:S01]  /*0d60*/  @!P1 IMAD.WIDE.U32 R30, R19, R42, R30 ;  /* 0x0000002a131e9225 */ /* 0x000fe200078e001e */
[----:B------:R-:W-:-:S03]  /*0d70*/  @!P5 MOV R18, R50 ;  /* 0x000000320012d202 */ /* 0x000fc60000000f00 */
[----:B------:R-:W0:Y:S01]  /*0d80*/  @P2 LDC.64 R32, c[0x0][0x3b0] ;  /* 0x0000ec00ff202b82 */ /* 0x000e220000000a00 */
[C---:B------:R-:W-:Y:S01]  /*0d90*/  @!P3 IMAD R25, R22.reuse, R25, R3 ;  /* 0x000000191619b224 */ /* 0x040fe200078e0203 */
[----:B------:R-:W-:Y:S01]  /*0da0*/  @!P5 MOV R19, R53 ;  /* 0x000000350013d202 */ /* 0x000fe20000000f00 */
[----:B------:R-:W-:-:S05]  /*0db0*/  @!P3 IMAD.WIDE.U32 R22, R22, R24, R6 ;  /* 0x000000181616b225 */ /* 0x000fca00078e0006 */
[----:B------:R-:W0:Y:S01]  /*0dc0*/  @!P5 LDC.64 R12, c[0x0][0x398] ;  /* 0x0000e600ff0cdb82 */ /* 0x000e220000000a00 */
[----:B-1----:R-:W-:Y:S01]  /*0dd0*/  @!P5 IMAD R8, R5, R28, RZ ;  /* 0x0000001c0508d224 */ /* 0x002fe200078e02ff */
[----:B------:R-:W-:Y:S02]  /*0de0*/  @!P1 IADD3 R43, PT, PT, R31, R43, RZ ;  /* 0x0000002b1f2b9210 */ /* 0x000fe40007ffe0ff */
[----:B------:R-:W-:Y:S01]  /*0df0*/  @!P3 IADD3 R25, PT, PT, R23, R25, RZ ;  /* 0x000000191719b210 */ /* 0x000fe20007ffe0ff */
[----:B------:R-:W-:-:S03]  /*0e00*/  @!P5 IMAD R9, R49, R29, R8 ;  /* 0x0000001d3109d224 */ /* 0x000fc600078e0208 */
[----:B------:R-:W1:Y:S01]  /*0e10*/  @!P1 LDC.64 R4, c[0x0][0x3a0] ;  /* 0x0000e800ff049b82 */ /* 0x000e620000000a00 */
[----:B------:R-:W-:Y:S01]  /*0e20*/  @!P5 IMAD.WIDE.U32 R28, R49, R28, R18 ;  /* 0x0000001c311cd225 */ /* 0x000fe200078e0012 */
[----:B------:R-:W-:-:S06]  /*0e30*/  @!P3 SHF.L.U32 R19, R22, 0x1, RZ ;  /* 0x000000011613b819 */ /* 0x000fcc00000006ff */
[----:B------:R-:W1:Y:S01]  /*0e40*/  @!P1 LDC.64 R6, c[0x0][0x398] ;  /* 0x0000e600ff069b82 */ /* 0x000e620000000a00 */
[----:B------:R-:W-:Y:S02]  /*0e50*/  SHF.L.U32 R2, R2, 0x1, RZ ;  /* 0x0000000102027819 */ /* 0x000fe400000006ff */
[C---:B------:R-:W-:Y:S02]  /*0e60*/  @!P1 SHF.L.U64.HI R24, R30.reuse, 0x1, R43 ;  /* 0x000000011e189819 */ /* 0x040fe4000001022b */
[----:B------:R-:W-:Y:S02]  /*0e70*/  @!P1 SHF.L.U32 R31, R30, 0x1, RZ ;  /* 0x000000011e1f9819 */ /* 0x000fe400000006ff */
[----:B------:R-:W-:Y:S02]  /*0e80*/  @!P3 SHF.L.U64.HI R30, R22, 0x1, R25 ;  /* 0x00000001161eb819 */ /* 0x000fe40000010219 */
[C---:B------:R-:W-:Y:S02]  /*0e90*/  @!P3 IADD3 R22, P0, PT, R19.reuse, R16, RZ ;  /* 0x000000101316b210 */ /* 0x040fe40007f1e0ff */
[----:B------:R-:W-:-:S02]  /*0ea0*/  @!P3 IADD3 R16, P4, PT, R19, R20, RZ ;  /* 0x000000141310b210 */ /* 0x000fc40007f9e0ff */
[----:B------:R-:W-:Y:S02]  /*0eb0*/  LOP3.LUT R2, R2, 0xffff, RZ, 0xc0, !PT ;  /* 0x0000ffff02027812 */ /* 0x000fe400078ec0ff */
[----:B------:R-:W-:Y:S02]  /*0ec0*/  @!P5 IADD3 R19, PT, PT, R29, R9, RZ ;  /* 0x000000091d13d210 */ /* 0x000fe40007ffe0ff */
[C---:B------:R-:W-:Y:S01]  /*0ed0*/  @!P5 SHF.L.U32 R9, R28.reuse, 0x1, RZ ;  /* 0x000000011c09d819 */ /* 0x040fe200000006ff */
[----:B------:R-:W-:Y:S01]  /*0ee0*/  IMAD R3, R47, 0xc, R2 ;  /* 0x0000000c2f037824 */ /* 0x000fe200078e0202 */
[----:B------:R-:W-:Y:S02]  /*0ef0*/  @!P5 SHF.L.U64.HI R28, R28, 0x1, R19 ;  /* 0x000000011c1cd819 */ /* 0x000fe40000010213 */
[----:B------:R-:W-:Y:S01]  /*0f00*/  @!P5 IADD3 R14, P6, PT, R9, R14, RZ ;  /* 0x0000000e090ed210 */ /* 0x000fe20007fde0ff */
[----:B0-----:R-:W-:-:S03]  /*0f10*/  @P2 IMAD.WIDE R32, R3, 0x2, R32 ;  /* 0x0000000203202825 */ /* 0x001fc600078e0220 */
[----:B------:R-:W-:Y:S02]  /*0f20*/  @!P5 IADD3.X R15, PT, PT, R28, R15, RZ, P6, !PT ;  /* 0x0000000f1c0fd210 */ /* 0x000fe400037fe4ff */
[----:B------:R-:W-:Y:S01]  /*0f30*/  @!P5 IADD3 R12, P6, PT, R9, R12, RZ ;  /* 0x0000000c090cd210 */ /* 0x000fe20007fde0ff */
[----:B------:R-:W4:Y:S01]  /*0f40*/  @P2 LDG.E.U16 R18, desc[UR12][R32.64] ;  /* 0x0000000c20122981 */ /* 0x000f22000c1e1500 */
[C---:B------:R-:W-:Y:S02]  /*0f50*/  @!P3 IADD3.X R23, PT, PT, R30.reuse, R17, RZ, P0, !PT ;  /* 0x000000111e17b210 */ /* 0x040fe400007fe4ff */
[----:B------:R-:W-:Y:S01]  /*0f60*/  @!P3 IADD3.X R17, PT, PT, R30, R21, RZ, P4, !PT ;  /* 0x000000151e11b210 */ /* 0x000fe200027fe4ff */
[----:B------:R0:W4:Y:S01]  /*0f70*/  @P2 LDG.E.U16 R8, desc[UR12][R32.64+0x2] ;  /* 0x0000020c20082981 */ /* 0x000122000c1e1500 */
[----:B-1----:R-:W-:Y:S01]  /*0f80*/  @!P1 IADD3 R4, P4, PT, R31, R4, RZ ;  /* 0x000000041f049210 */ /* 0x002fe20007f9e0ff */
[----:B------:R-:W-:Y:S01]  /*0f90*/  IMAD.WIDE R20, R3, 0x2, R26 ;  /* 0x0000000203147825 */ /* 0x000fe200078e021a */
[----:B------:R-:W-:-:S02]  /*0fa0*/  @!P1 IADD3 R6, P0, PT, R31, R6, RZ ;  /* 0x000000061f069210 */ /* 0x000fc40007f1e0ff */
[----:B------:R-:W-:Y:S01]  /*0fb0*/  @!P5 IADD3.X R13, PT, PT, R28, R13, RZ, P6, !PT ;  /* 0x0000000d1c0dd210 */ /* 0x000fe200037fe4ff */
[----:B------:R-:W-:Y:S01]  /*0fc0*/  HFMA2 R28, -RZ, RZ, 0, 0 ;  /* 0x00000000ff1c7431 */ /* 0x000fe200000001ff */
[----:B------:R-:W-:Y:S01]  /*0fd0*/  MOV R31, RZ ;  /* 0x000000ff001f7202 */ /* 0x000fe20000000f00 */
[----:B------:R-:W4:Y:S01]  /*0fe0*/  LDG.E.U16 R19, desc[UR12][R20.64] ;  /* 0x0000000c14137981 */ /* 0x000f22000c1e1500 */
[----:B------:R-:W-:Y:S01]  /*0ff0*/  MOV R9, RZ ;  /* 0x000000ff00097202 */ /* 0x000fe20000000f00 */
[----:B0-----:R-:W-:Y:S02]  /*1000*/  HFMA2 R32, -RZ, RZ, 0, 0 ;  /* 0x00000000ff207431 */ /* 0x001fe400000001ff */
[----:B------:R-:W4:Y:S04]  /*1010*/  LDG.E.U16 R25, desc[UR12][R20.64+0x2] ;  /* 0x0000020c14197981 */ /* 0x000f28000c1e1500 */
[----:B------:R-:W4:Y:S04]  /*1020*/  @!P3 LDG.E R32, desc[UR12][R22.64] ;  /* 0x0000000c1620b981 */ /* 0x000f28000c1e1900 */
[----:B------:R-:W4:Y:S04]  /*1030*/  @!P3 LDG.E R31, desc[UR12][R16.64] ;  /* 0x0000000c101fb981 */ /* 0x000f28000c1e1900 */
[----:B------:R-:W4:Y:S04]  /*1040*/  @!P5 LDG.E R28, desc[UR12][R14.64] ;  /* 0x0000000c0e1cd981 */ /* 0x000f28000c1e1900 */
[----:B------:R-:W4:Y:S01]  /*1050*/  @!P5 LDG.E R9, desc[UR12][R12.64] ;  /* 0x0000000c0c09d981 */ /* 0x000f22000c1e1900 */
[----:B------:R-:W-:Y:S01]  /*1060*/  @!P1 IADD3.X R7, PT, PT, R24, R7, RZ, P0, !PT ;  /* 0x0000000718079210 */ /* 0x000fe200007fe4ff */
[----:B------:R-:W-:Y:S01]  /*1070*/  UISETP.NE.AND UP1, UPT, UR7, URZ, UPT ;  /* 0x000000ff0700728c */ /* 0x000fe2000bf25270 */
[----:B------:R-:W-:-:S02]  /*1080*/  CS2R R42, SRZ ;  /* 0x00000000002a7805 */ /* 0x000fc4000001ff00 */
[----:B------:R-:W-:Y:S01]  /*1090*/  @!P1 IADD3.X R5, PT, PT, R24, R5, RZ, P4, !PT ;  /* 0x0000000518059210 */ /* 0x000fe200027fe4ff */
[----:B------:R-:W-:-:S04]  /*10a0*/  HFMA2 R3, -RZ, RZ, 0, 0 ;  /* 0x00000000ff037431 */ /* 0x000fc800000001ff */
[----:B------:R0:W5:Y:S04]  /*10b0*/  @!P1 LDG.E R43, desc[UR12][R4.64] ;  /* 0x0000000c042b9981 */ /* 0x000168000c1e1900 */
[----:B------:R1:W5:Y:S01]  /*10c0*/  @!P1 LDG.E R42, desc[UR12][R6.64] ;  /* 0x0000000c062a9981 */ /* 0x000362000c1e1900 */
[----:B------:R-:W-:Y:S01]  /*10d0*/  UMOV UR11, 0x3f800000 ;  /* 0x3f800000000b7882 */ /* 0x000fe20000000000 */
[----:B0-----:R-:W-:Y:S02]  /*10e0*/  MOV R4, RZ ;  /* 0x000000ff00047202 */ /* 0x001fe40000000f00 */
        /* <DEDUP_REMOVED lines=8> */
[----:B------:R-:W0:Y:S01]  /*1170*/  @P0 MUFU.RSQ R10, R10 ;  /* 0x0000000a000a0308 */ /* 0x000e220000001400 */
[----:B------:R-:W-:Y:S02]  /*1180*/  PRMT R11, R45, 0x7632, R11 ;  /* 0x000076322d0b7816 */ /* 0x000fe4000000000b */
[----:B---3--:R-:W-:Y:S02]  /*1190*/  PRMT R17, R40, 0x7632, R17 ;  /* 0x0000763228117816 */ /* 0x008fe40000000011 */
[----:B----4-:R-:W-:Y:S02]  /*11a0*/  PRMT R14, R39, 0x7632, R14 ;  /* 0x00007632270e7816 */ /* 0x010fe4000000000e */
[----:B------:R-:W-:Y:S02]  /*11b0*/  PRMT R16, R38, 0x7632, R16 ;  /* 0x0000763226107816 */ /* 0x000fe40000000010 */
[----:B0-----:R-:W-:Y:S02]  /*11c0*/  @P0 R2UR UR6, R10 ;  /* 0x000000000a0602ca */ /* 0x001fe400000e0000 */
[----:B------:R-:W-:-:S02]  /*11d0*/  PRMT R10, R44, 0x7632, R10 ;  /* 0x000076322c0a7816 */ /* 0x000fc4000000000a */
[----:B------:R-:W-:Y:S02]  /*11e0*/  PRMT R13, R36, 0x7632, R13 ;  /* 0x00007632240d7816 */ /* 0x000fe4000000000d */
[----:B------:R-:W-:Y:S02]  /*11f0*/  PRMT R33, R35, 0x7632, R33 ;  /* 0x0000763223217816 */ /* 0x000fe40000000021 */
[----:B------:R-:W-:-:S05]  /*1200*/  PRMT R15, R34, 0x7632, R15 ;  /* 0x00007632220f7816 */ /* 0x000fca000000000f */
[----:B------:R-:W-:Y:S01]  /*1210*/  @UP0 UMOV UR11, UR6 ;  /* 0x00000006000b0c82 */ /* 0x000fe20008000000 */
[----:B------:R-:W-:Y:S02]  /*1220*/  @P2 SHF.L.U32 R3, R18, 0x10, RZ ;  /* 0x0000001012032819 */ /* 0x000fe400000006ff */
[----:B------:R-:W-:Y:S02]  /*1230*/  PRMT R18, R37, 0x7632, R18 ;  /* 0x0000763225127816 */ /* 0x000fe40000000012 */
[----:B------:R-:W-:Y:S02]  /*1240*/  @P2 SHF.L.U32 R4, R8, 0x10, RZ ;  /* 0x0000001008042819 */ /* 0x000fe400000006ff */
[----:B-1----:R-:W-:Y:S02]  /*1250*/  SHF.L.U32 R6, R19, 0x10, RZ ;  /* 0x0000001013067819 */ /* 0x002fe400000006ff */
[----:B------:R-:W-:Y:S02]  /*1260*/  PRMT R19, R41, 0x7632, R19 ;  /* 0x0000763229137816 */ /* 0x000fe40000000013 */
[----:B------:R-:W-:-:S02]  /*1270*/  SHF.L.U32 R5, R25, 0x10, RZ ;  /* 0x0000001019057819 */ /* 0x000fc400000006ff */
[----:B------:R-:W-:Y:S02]  /*1280*/  PRMT R29, R32, 0x7632, R29 ;  /* 0x00007632201d7816 */ /* 0x000fe4000000001d */
        /* <DEDUP_REMOVED lines=122> */
[----:B------:R-:W-:Y:S01]  /*1a30*/  SHF.L.U32 R23, R28, 0x10, RZ ;  /* 0x000000101c177819 */ /* 0x000fe200000006ff */
[----:B------:R-:W-:Y:S01]  /*1a40*/  FADD.FTZ R21, R17, R16 ;  /* 0x0000001011157221 */ /* 0x000fe20000010000 */
[----:B------:R-:W-:Y:S01]  /*1a50*/  FFMA.FTZ R22, R19, R16, R22 ;  /* 0x0000001013167223 */ /* 0x000fe20000010016 */
[----:B------:R-:W-:Y:S01]  /*1a60*/  FMUL.FTZ R18, R5, R13 ;  /* 0x0000000d05127220 */ /* 0x000fe20000410000 */
[----:B------:R-:W-:Y:S01]  /*1a70*/  FMUL.FTZ R17, R15, UR11 ;  /* 0x0000000b0f117c20 */ /* 0x000fe20008410000 */
[----:B------:R-:W-:Y:S01]  /*1a80*/  SHF.L.U32 R16, R9, 0x10, RZ ;  /* 0x0000001009107819 */ /* 0x000fe200000006ff */
[----:B------:R-:W-:Y:S01]  /*1a90*/  FFMA.FTZ R15, R11, R19, R14 ;  /* 0x000000130b0f7223 */ /* 0x000fe2000001000e */
[----:B------:R-:W-:Y:S01]  /*1aa0*/  FADD.FTZ R19, R23, -UR15 ;  /* 0x8000000f17137e21 */ /* 0x000fe20008010000 */
[----:B------:R-:W-:Y:S01]  /*1ab0*/  SHF.L.U32 R14, R7, 0x10, RZ ;  /* 0x00000010070e7819 */ /* 0x000fe200000006ff */
[----:B------:R-:W-:Y:S01]  /*1ac0*/  FADD.FTZ R21, R18, R21 ;  /* 0x0000001512157221 */ /* 0x000fe20000010000 */
[----:B------:R-:W-:Y:S01]  /*1ad0*/  FFMA.FTZ R22, R17, R18, R22 ;  /* 0x0000001211167223 */ /* 0x000fe20000010016 */
[----:B------:R-:W-:Y:S01]  /*1ae0*/  SHF.L.U32 R18, R8, 0x10, RZ ;  /* 0x0000001008127819 */ /* 0x000fe200000006ff */
[----:B------:R-:W-:Y:S01]  /*1af0*/  FMUL.FTZ R24, R6, R16 ;  /* 0x0000001006187220 */ /* 0x000fe20000410000 */
[----:B------:R-:W-:Y:S01]  /*1b00*/  FMUL.FTZ R19, R19, UR11 ;  /* 0x0000000b13137c20 */ /* 0x000fe20008410000 */
[----:B------:R-:W-:Y:S01]  /*1b10*/  FADD.FTZ R14, R14, -UR15 ;  /* 0x8000000f0e0e7e21 */ /* 0x000fe20008010000 */
[----:B------:R-:W-:Y:S01]  /*1b20*/  FADD.FTZ R11, R12, R11 ;  /* 0x0000000b0c0b7221 */ /* 0x000fe20000010000 */
[----:B------:R-:W-:Y:S01]  /*1b30*/  FADD.FTZ R12, R21, R24 ;  /* 0x00000018150c7221 */ /* 0x000fe20000010000 */
[----:B------:R-:W-:Y:S01]  /*1b40*/  FMUL.FTZ R23, R5, R18 ;  /* 0x0000001205177220 */ /* 0x000fe20000410000 */
[----:B------:R-:W-:Y:S01]  /*1b50*/  FFMA.FTZ R25, R19, R24, R22 ;  /* 0x0000001813197223 */ /* 0x000fe20000010016 */
[----:B------:R-:W-:Y:S01]  /*1b60*/  FADD.FTZ R21, R20, R13 ;  /* 0x0000000d14157221 */ /* 0x000fe20000010000 */
[----:B------:R-:W-:Y:S01]  /*1b70*/  FMUL.FTZ R22, R14, UR11 ;  /* 0x0000000b0e167c20 */ /* 0x000fe20008410000 */
[----:B------:R-:W-:Y:S01]  /*1b80*/  FFMA.FTZ R13, R13, R17, R10 ;  /* 0x000000110d0d7223 */ /* 0x000fe2000001000a */
[----:B------:R-:W-:Y:S01]  /*1b90*/  FADD.FTZ R10, R23, R12 ;  /* 0x0000000c170a7221 */ /* 0x000fe20000010000 */
[----:B------:R-:W-:Y:S01]  /*1ba0*/  FFMA.FTZ R12, R16, R19, R15 ;  /* 0x00000013100c7223 */ /* 0x000fe2000001000f */
[----:B------:R-:W-:Y:S01]  /*1bb0*/  FFMA.FTZ R20, R22, R23, R25 ;  /* 0x0000001716147223 */ /* 0x000fe20000010019 */
[----:B------:R-:W-:Y:S01]  /*1bc0*/  FADD.FTZ R14, R11, R16 ;  /* 0x000000100b0e7221 */ /* 0x000fe20000010000 */
[----:B------:R-:W-:Y:S01]  /*1bd0*/  FADD.FTZ R15, R21, R18 ;  /* 0x00000012150f7221 */ /* 0x000fe20000010000 */
[----:B------:R-:W-:Y:S01]  /*1be0*/  FFMA.FTZ R13, R18, R22, R13 ;  /* 0x00000016120d7223 */ /* 0x000fe2000001000d */
[----:B------:R-:W-:Y:S06]  /*1bf0*/  BRA `(.L_x_272) ;  /* 0x0000001000b87947 */ /* 0x000fec0003800000 */
.L_x_271:
        /* <DEDUP_REMOVED lines=8> */
[----:B------:R-:W-:Y:S01]  /*1c80*/  SHF.L.U32 R23, R44, 0x10, RZ ;  /* 0x000000102c177819 */ /* 0x000fe200000006ff */
[----:B------:R-:W-:Y:S01]  /*1c90*/  FMUL.FTZ R14, R13, UR11 ;  /* 0x0000000b0d0e7c20 */ /* 0x000fe20008410000 */
[----:B------:R-:W-:Y:S01]  /*1ca0*/  FADD.FTZ R19, R19, -UR15 ;  /* 0x8000000f13137e21 */ /* 0x000fe20008010000 */
[----:B------:R-:W-:Y:S01]  /*1cb0*/  FFMA.FTZ R12, R6, R10, R3 ;  /* 0x0000000a060c7223 */ /* 0x000fe20000010003 */
[----:B------:R-:W-:Y:S01]  /*1cc0*/  PRMT R10, R45, 0x7632, R10 ;  /* 0x000076322d0a7816 */ /* 0x000fe2000000000a */
[----:B------:R-:W-:Y:S01]  /*1cd0*/  FADD.FTZ R15, R15, -UR15 ;  /* 0x8000000f0f0f7e21 */ /* 0x000fe20008010000 */
[----:B------:R-:W-:Y:S01]  /*1ce0*/  FMUL.FTZ R19, R19, UR11 ;  /* 0x0000000b13137c20 */ /* 0x000fe20008410000 */
[----:B------:R-:W-:Y:S01]  /*1cf0*/  FMUL.FTZ R11, R12, -1.4426950216293334961 ;  /* 0xbfb8aa3b0c0b7820 */ /* 0x000fe20000410000 */
[----:B------:R-:W-:Y:S01]  /*1d00*/  SHF.L.U32 R10, R10, 0x10, RZ ;  /* 0x000000100a0a7819 */ /* 0x000fe200000006ff */
[----:B------:R-:W-:Y:S01]  /*1d10*/  FMUL.FTZ R15, R15, UR11 ;  /* 0x0000000b0f0f7c20 */ /* 0x000fe20008410000 */
[----:B------:R-:W-:-:S02]  /*1d20*/  PRMT R27, R41, 0x7632, R27 ;  /* 0x00007632291b7816 */ /* 0x000fc4000000001b */
[----:B------:R-:W-:Y:S01]  /*1d30*/  PRMT R24, R44, 0x7632, R24 ;  /* 0x000076322c187816 */ /* 0x000fe20000000018 */
[----:B------:R-:W0:Y:S01]  /*1d40*/  MUFU.EX2 R11, R11 ;  /* 0x0000000b000b7308 */ /* 0x000e220000000800 */
[----:B------:R-:W-:Y:S01]  /*1d50*/  FADD.FTZ R10, R10, -UR15 ;  /* 0x8000000f0a0a7e21 */ /* 0x000fe20008010000 */
[----:B------:R-:W-:Y:S02]  /*1d60*/  SHF.L.U32 R27, R27, 0x10, RZ ;  /* 0x000000101b1b7819 */ /* 0x000fe400000006ff */
[----:B------:R-:W-:Y:S01]  /*1d70*/  SHF.L.U32 R49, R40, 0x10, RZ ;  /* 0x0000001028317819 */ /* 0x000fe200000006ff */
[----:B------:R-:W-:Y:S02]  /*1d80*/  FMUL.FTZ R10, R10, UR11 ;  /* 0x0000000b0a0a7c20 */ /* 0x000fe40008410000 */
[----:B------:R-:W-:Y:S02]  /*1d90*/  FADD.FTZ R27, R27, -UR15 ;  /* 0x8000000f1b1b7e21 */ /* 0x000fe40008010000 */
[----:B------:R-:W-:-:S04]  /*1da0*/  FFMA.FTZ R20, R5, R10, R4 ;  /* 0x0000000a05147223 */ /* 0x000fc80000010004 */
[----:B------:R-:W-:Y:S01]  /*1db0*/  FMUL.FTZ R13, R20, -1.4426950216293334961 ;  /* 0xbfb8aa3b140d7820 */ /* 0x000fe20000410000 */
[----:B0-----:R-:W-:Y:S01]  /*1dc0*/  FADD.FTZ R16, R11, 1 ;  /* 0x3f8000000b107421 */ /* 0x001fe20000010000 */
[----:B------:R-:W-:-:S04]  /*1dd0*/  FFMA.FTZ R11, R6, R14, R3 ;  /* 0x0000000e060b7223 */ /* 0x000fc80000010003 */
[----:B------:R-:W-:Y:S01]  /*1de0*/  FMUL.FTZ R17, R11, -1.4426950216293334961 ;  /* 0xbfb8aa3b0b117820 */ /* 0x000fe20000410000 */
[----:B------:R-:W0:Y:S08]  /*1df0*/  MUFU.RCP R16, R16 ;  /* 0x0000001000107308 */ /* 0x000e300000001000 */
[----:B------:R-:W1:Y:S04]  /*1e00*/  MUFU.EX2 R13, R13 ;  /* 0x0000000d000d7308 */ /* 0x000e680000000800 */
[----:B------:R-:W2:Y:S01]  /*1e10*/  MUFU.EX2 R17, R17 ;  /* 0x0000001100117308 */ /* 0x000ea20000000800 */
[----:B0-----:R-:W-:Y:S01]  /*1e20*/  FADD.FTZ R21, -R16, 1 ;  /* 0x3f80000010157421 */ /* 0x001fe20000010100 */
[----:B------:R-:W-:Y:S01]  /*1e30*/  FMUL.FTZ R16, R23, R16 ;  /* 0x0000001017107220 */ /* 0x000fe20000410000 */
[----:B------:R-:W-:Y:S01]  /*1e40*/  SHF.L.U32 R23, R24, 0x10, RZ ;  /* 0x0000001018177819 */ /* 0x000fe200000006ff */
[----:B-1----:R-:W-:Y:S01]  /*1e50*/  FADD.FTZ R18, R13, 1 ;  /* 0x3f8000000d127421 */ /* 0x002fe20000010000 */
[----:B------:R-:W-:Y:S01]  /*1e60*/  FFMA.FTZ R13, R5, R15, R4 ;  /* 0x0000000f050d7223 */ /* 0x000fe20000010004 */
[----:B------:R-:W-:Y:S01]  /*1e70*/  FFMA.FTZ R21, R12, R21, 1 ;  /* 0x3f8000000c157423 */ /* 0x000fe20000010015 */
[----:B------:R-:W-:Y:S01]  /*1e80*/  FFMA.FTZ R12, R6, R19, R3 ;  /* 0x00000013060c7223 */ /* 0x000fe20000010003 */
[----:B--2---:R-:W-:Y:S01]  /*1e90*/  FADD.FTZ R17, R17, 1 ;  /* 0x3f80000011117421 */ /* 0x004fe20000010000 */
[----:B------:R-:W-:Y:S01]  /*1ea0*/  FMUL.FTZ R22, R13, -1.4426950216293334961 ;  /* 0xbfb8aa3b0d167820 */ /* 0x000fe20000410000 */
[----:B------:R-:W0:Y:S01]  /*1eb0*/  MUFU.RCP R18, R18 ;  /* 0x0000001200127308 */ /* 0x000e220000001000 */
[----:B------:R-:W-:Y:S01]  /*1ec0*/  FMUL.FTZ R26, R12, -1.4426950216293334961 ;  /* 0xbfb8aa3b0c1a7820 */ /* 0x000fe20000410000 */
[----:B------:R-:W-:-:S06]  /*1ed0*/  FMUL.FTZ R21, R16, R21 ;  /* 0x0000001510157220 */ /* 0x000fcc0000410000 */
[----:B------:R-:W1:Y:S08]  /*1ee0*/  MUFU.RCP R17, R17 ;  /* 0x0000001100117308 */ /* 0x000e700000001000 */
[----:B------:R-:W2:Y:S01]  /*1ef0*/  MUFU.EX2 R22, R22 ;  /* 0x0000001600167308 */ /* 0x000ea20000000800 */
[----:B0-----:R-:W-:Y:S01]  /*1f00*/  FADD.FTZ R25, -R18, 1 ;  /* 0x3f80000012197421 */ /* 0x001fe20000010100 */
[----:B------:R-:W-:-:S02]  /*1f10*/  FMUL.FTZ R23, R23, R18 ;  /* 0x0000001217177220 */ /* 0x000fc40000410000 */
[----:B------:R0:W3:Y:S01]  /*1f20*/  MUFU.EX2 R16, R26 ;  /* 0x0000001a00107308 */ /* 0x0000e20000000800 */
[----:B------:R-:W-:Y:S01]  /*1f30*/  FFMA.FTZ R20, R20, R25, 1 ;  /* 0x3f80000014147423 */ /* 0x000fe20000010019 */
[----:B-1----:R-:W-:-:S03]  /*1f40*/  FADD.FTZ R24, -R17, 1 ;  /* 0x3f80000011187421 */ /* 0x002fc60000010100 */
[----:B------:R-:W-:Y:S01]  /*1f50*/  FMUL.FTZ R23, R23, R20 ;  /* 0x0000001417177220 */ /* 0x000fe20000410000 */
[----:B0-----:R-:W-:Y:S01]  /*1f60*/  SHF.L.U32 R26, R42, 0x10, RZ ;  /* 0x000000102a1a7819 */ /* 0x001fe200000006ff */
[----:B--2---:R-:W-:Y:S01]  /*1f70*/  FADD.FTZ R18, R22, 1 ;  /* 0x3f80000016127421 */ /* 0x004fe20000010000 */
[----:B------:R-:W-:Y:S01]  /*1f80*/  FFMA.FTZ R25, R11, R24, 1 ;  /* 0x3f8000000b197423 */ /* 0x000fe20000010018 */
[----:B------:R-:W-:Y:S01]  /*1f90*/  PRMT R11, R42, 0x7632, R11 ;  /* 0x000076322a0b7816 */ /* 0x000fe2000000000b */
[----:B---3--:R-:W-:Y:S01]  /*1fa0*/  FADD.FTZ R24, R16, 1 ;  /* 0x3f80000010187421 */ /* 0x008fe20000010000 */
[----:B------:R-:W-:Y:S01]  /*1fb0*/  FMUL.FTZ R16, R27, UR11 ;  /* 0x0000000b1b107c20 */ /* 0x000fe20008410000 */
[----:B------:R0:W1:Y:S01]  /*1fc0*/  MUFU.RCP R22, R18 ;  /* 0x0000001200167308 */ /* 0x0000620000001000 */
[----:B------:R-:W-:Y:S01]  /*1fd0*/  FMUL.FTZ R26, R26, R17 ;  /* 0x000000111a1a7220 */ /* 0x000fe20000410000 */
[----:B------:R-:W-:Y:S01]  /*1fe0*/  SHF.L.U32 R11, R11, 0x10, RZ ;  /* 0x000000100b0b7819 */ /* 0x000fe200000006ff */
[----:B------:R-:W-:-:S02]  /*1ff0*/  FFMA.FTZ R17, R5, R16, R4 ;  /* 0x0000001005117223 */ /* 0x000fc40000010004 */
[----:B------:R-:W-:Y:S01]  /*2000*/  FMUL.FTZ R25, R26, R25 ;  /* 0x000000191a197220 */ /* 0x000fe20000410000 */
[----:B------:R-:W-:Y:S01]  /*2010*/  PRMT R26, R40, 0x7632, R26 ;  /* 0x00007632281a7816 */ /* 0x000fe2000000001a */
[----:B------:R-:W-:Y:S01]  /*2020*/  FMUL.FTZ R27, R17, -1.4426950216293334961 ;  /* 0xbfb8aa3b111b7820 */ /* 0x000fe20000410000 */
[----:B------:R-:W2:Y:S02]  /*2030*/  MUFU.RCP R24, R24 ;  /* 0x0000001800187308 */ /* 0x000ea40000001000 */
[----:B------:R-:W-:-:S06]  /*2040*/  SHF.L.U32 R26, R26, 0x10, RZ ;  /* 0x000000101a1a7819 */ /* 0x000fcc00000006ff */
[----:B0-----:R-:W0:Y:S01]  /*2050*/  MUFU.EX2 R18, R27 ;  /* 0x0000001b00127308 */ /* 0x001e220000000800 */
[----:B-1----:R-:W-:Y:S01]  /*2060*/  FMUL.FTZ R11, R11, R22 ;  /* 0x000000160b0b7220 */ /* 0x002fe20000410000 */
[----:B------:R-:W-:-:S04]  /*2070*/  FADD.FTZ R22, -R22, 1 ;  /* 0x3f80000016167421 */ /* 0x000fc80000010100 */
[----:B------:R-:W-:Y:S01]  /*2080*/  FFMA.FTZ R22, R13, R22, 1 ;  /* 0x3f8000000d167423 */ /* 0x000fe20000010016 */
[----:B--2---:R-:W-:-:S03]  /*2090*/  FADD.FTZ R13, -R24, 1 ;  /* 0x3f800000180d7421 */ /* 0x004fc60000010100 */
[----:B------:R-:W-:Y:S01]  /*20a0*/  FMUL.FTZ R20, R11, R22 ;  /* 0x000000160b147220 */ /* 0x000fe20000410000 */
[----:B------:R-:W-:Y:S01]  /*20b0*/  SHF.L.U32 R11, R45, 0x10, RZ ;  /* 0x000000102d0b7819 */ /* 0x000fe200000006ff */
[----:B0-----:R-:W-:Y:S01]  /*20c0*/  FADD.FTZ R48, R18, 1 ;  /* 0x3f80000012307421 */ /* 0x001fe20000010000 */
[----:B------:R-:W-:Y:S01]  /*20d0*/  SHF.L.U32 R18, R39, 0x10, RZ ;  /* 0x0000001027127819 */ /* 0x000fe200000006ff */
[----:B------:R-:W-:Y:S01]  /*20e0*/  FFMA.FTZ R12, R12, R13, 1 ;  /* 0x3f8000000c0c7423 */ /* 0x000fe2000001000d */
[----:B------:R-:W-:Y:S01]  /*20f0*/  FMUL.FTZ R13, R49, R24 ;  /* 0x00000018310d7220 */ /* 0x000fe20000410000 */
[----:B------:R-:W0:Y:S01]  /*2100*/  MUFU.RCP R27, R48 ;  /* 0x00000030001b7308 */ /* 0x000e220000001000 */
[----:B------:R-:W-:Y:S01]  /*2110*/  FADD.FTZ R11, R11, -UR15 ;  /* 0x8000000f0b0b7e21 */ /* 0x000fe20008010000 */
[----:B------:R-:W-:Y:S01]  /*2120*/  FADD.FTZ R24, R18, -UR15 ;  /* 0x8000000f12187e21 */ /* 0x000fe20008010000 */
[----:B------:R-:W-:Y:S01]  /*2130*/  FMUL.FTZ R18, R13, R12 ;  /* 0x0000000c0d127220 */ /* 0x000fe20000410000 */
[----:B------:R-:W-:Y:S01]  /*2140*/  FMUL.FTZ R49, R5, R23 ;  /* 0x0000001705317220 */ /* 0x000fe20000410000 */
[----:B------:R-:W-:Y:S01]  /*2150*/  FMUL.FTZ R11, R11, UR11 ;  /* 0x0000000b0b0b7c20 */ /* 0x000fe20008410000 */
[----:B------:R-:W-:-:S04]  /*2160*/  FMUL.FTZ R12, R24, UR11 ;  /* 0x0000000b180c7c20 */ /* 0x000fc80008410000 */
[----:B------:R-:W-:-:S04]  /*2170*/  FFMA.FTZ R13, R6, R12, R3 ;  /* 0x0000000c060d7223 */ /* 0x000fc80000010003 */
[----:B------:R-:W-:Y:S01]  /*2180*/  FMUL.FTZ R24, R13, -1.4426950216293334961 ;  /* 0xbfb8aa3b0d187820 */ /* 0x000fe20000410000 */
[----:B0-----:R-:W-:Y:S01]  /*2190*/  FMUL.FTZ R26, R26, R27 ;  /* 0x0000001b1a1a7220 */ /* 0x001fe20000410000 */
[----:B------:R-:W-:-:S04]  /*21a0*/  FADD.FTZ R27, -R27, 1 ;  /* 0x3f8000001b1b7421 */ /* 0x000fc80000010100 */
[----:B------:R-:W0:Y:S01]  /*21b0*/  MUFU.EX2 R24, R24 ;  /* 0x0000001800187308 */ /* 0x000e220000000800 */
[----:B------:R-:W-:-:S04]  /*21c0*/  FFMA.FTZ R17, R17, R27, 1 ;  /* 0x3f80000011117423 */ /* 0x000fc8000001001b */
[----:B------:R-:W-:Y:S01]  /*21d0*/  FMUL.FTZ R17, R26, R17 ;  /* 0x000000111a117220 */ /* 0x000fe20000410000 */
[----:B0-----:R-:W-:Y:S01]  /*21e0*/  FADD.FTZ R22, R24, 1 ;  /* 0x3f80000018167421 */ /* 0x001fe20000010000 */
[----:B------:R-:W-:-:S04]  /*21f0*/  FMUL.FTZ R24, R6, R21 ;  /* 0x0000001506187220 */ /* 0x000fc80000410000 */
[C---:B------:R-:W-:Y:S01]  /*2200*/  FFMA.FTZ R27, R11.reuse, R24, RZ ;  /* 0x000000180b1b7223 */ /* 0x040fe200000100ff */
[----:B------:R-:W0:Y:S01]  /*2210*/  MUFU.RCP R22, R22 ;  /* 0x0000001600167308 */ /* 0x000e220000001000 */
[----:B------:R-:W-:Y:S01]  /*2220*/  FADD.FTZ R24, RZ, R24 ;  /* 0x00000018ff187221 */ /* 0x000fe20000010000 */
[----:B------:R-:W-:Y:S01]  /*2230*/  FFMA.FTZ R11, R11, R21, RZ ;  /* 0x000000150b0b7223 */ /* 0x000fe200000100ff */
[C---:B------:R-:W-:Y:S01]  /*2240*/  FFMA.FTZ R27, R10.reuse, R49, R27 ;  /* 0x000000310a1b7223 */ /* 0x040fe2000001001b */
[----:B------:R-:W-:Y:S01]  /*2250*/  FFMA.FTZ R10, R10, R23, RZ ;  /* 0x000000170a0a7223 */ /* 0x000fe200000100ff */
[----:B------:R-:W-:Y:S01]  /*2260*/  FADD.FTZ R24, R49, R24 ;  /* 0x0000001831187221 */ /* 0x000fe20000010000 */
[----:B------:R-:W-:Y:S01]  /*2270*/  SHF.L.U32 R49, R38, 0x10, RZ ;  /* 0x0000001026317819 */ /* 0x000fe200000006ff */
[----:B------:R-:W-:Y:S01]  /*2280*/  FADD.FTZ R23, RZ, R23 ;  /* 0x00000017ff177221 */ /* 0x000fe20000010000 */
[----:B0-----:R-:W-:-:S03]  /*2290*/  FADD.FTZ R48, -R22, 1 ;  /* 0x3f80000016307421 */ /* 0x001fc60000010100 */
[----:B------:R-:W-:Y:S01]  /*22a0*/  FMUL.FTZ R26, R49, R22 ;  /* 0x00000016311a7220 */ /* 0x000fe20000410000 */
[----:B------:R-:W-:Y:S01]  /*22b0*/  FADD.FTZ R22, RZ, R21 ;  /* 0x00000015ff167221 */ /* 0x000fe20000010000 */
[----:B------:R-:W-:-:S03]  /*22c0*/  FFMA.FTZ R13, R13, R48, 1 ;  /* 0x3f8000000d0d7423 */ /* 0x000fc60000010030 */
[----:B------:R-:W-:Y:S01]  /*22d0*/  FADD.FTZ R21, R22, R25 ;  /* 0x0000001916157221 */ /* 0x000fe20000010000 */
[----:B------:R-:W-:Y:S01]  /*22e0*/  FFMA.FTZ R22, R14, R25, R11 ;  /* 0x000000190e167223 */ /* 0x000fe2000001000b */
[----:B------:R-:W-:Y:S01]  /*22f0*/  FMUL.FTZ R13, R26, R13 ;  /* 0x0000000d1a0d7220 */ /* 0x000fe20000410000 */
[----:B------:R-:W-:-:S04]  /*2300*/  PRMT R26, R39, 0x7632, R26 ;  /* 0x00007632271a7816 */ /* 0x000fc8000000001a */
[----:B------:R-:W-:-:S05]  /*2310*/  SHF.L.U32 R26, R26, 0x10, RZ ;  /* 0x000000101a1a7819 */ /* 0x000fca00000006ff */
[----:B------:R-:W-:Y:S01]  /*2320*/  FADD.FTZ R48, R26, -UR15 ;  /* 0x8000000f1a307e21 */ /* 0x000fe20008010000 */
[----:B------:R-:W-:-:S03]  /*2330*/  FMUL.FTZ R26, R6, R25 ;  /* 0x00000019061a7220 */ /* 0x000fc60000410000 */
[----:B------:R-:W-:Y:S01]  /*2340*/  FMUL.FTZ R11, R48, UR11 ;  /* 0x0000000b300b7c20 */ /* 0x000fe20008410000 */
[----:B------:R-:W-:Y:S01]  /*2350*/  FFMA.FTZ R48, R14, R26, R27 ;  /* 0x0000001a0e307223 */ /* 0x000fe2000001001b */
[--C-:B------:R-:W-:Y:S01]  /*2360*/  FADD.FTZ R24, R24, R26.reuse ;  /* 0x0000001a18187221 */ /* 0x100fe20000010000 */
[----:B------:R-:W-:Y:S01]  /*2370*/  PRMT R26, R38, 0x7632, R26 ;  /* 0x00007632261a7816 */ /* 0x000fe2000000001a */
[----:B------:R-:W-:-:S03]  /*2380*/  FFMA.FTZ R14, R5, R11, R4 ;  /* 0x0000000b050e7223 */ /* 0x000fc60000010004 */
[----:B------:R-:W-:Y:S01]  /*2390*/  SHF.L.U32 R26, R26, 0x10, RZ ;  /* 0x000000101a1a7819 */ /* 0x000fe200000006ff */
[----:B------:R-:W-:-:S06]  /*23a0*/  FMUL.FTZ R27, R14, -1.4426950216293334961 ;  /* 0xbfb8aa3b0e1b7820 */ /* 0x000fcc0000410000 */
[----:B------:R-:W0:Y:S02]  /*23b0*/  MUFU.EX2 R27, R27 ;  /* 0x0000001b001b7308 */ /* 0x000e240000000800 */
[----:B0-----:R-:W-:-:S06]  /*23c0*/  FADD.FTZ R25, R27, 1 ;  /* 0x3f8000001b197421 */ /* 0x001fcc0000010000 */
[----:B------:R-:W0:Y:S02]  /*23d0*/  MUFU.RCP R25, R25 ;  /* 0x0000001900197308 */ /* 0x000e240000001000 */
[----:B0-----:R-:W-:Y:S01]  /*23e0*/  FADD.FTZ R49, -R25, 1 ;  /* 0x3f80000019317421 */ /* 0x001fe20000010100 */
[----:B------:R-:W-:Y:S01]  /*23f0*/  FMUL.FTZ R26, R26, R25 ;  /* 0x000000191a1a7220 */ /* 0x000fe20000410000 */
[----:B------:R-:W-:Y:S02]  /*2400*/  FMUL.FTZ R25, R5, R20 ;  /* 0x0000001405197220 */ /* 0x000fe40000410000 */
[----:B------:R-:W-:Y:S02]  /*2410*/  FFMA.FTZ R49, R14, R49, 1 ;  /* 0x3f8000000e317423 */ /* 0x000fe40000010031 */
[----:B------:R-:W-:Y:S02]  /*2420*/  FFMA.FTZ R48, R15, R25, R48 ;  /* 0x000000190f307223 */ /* 0x000fe40000010030 */
[----:B------:R-:W-:Y:S01]  /*2430*/  FMUL.FTZ R14, R26, R49 ;  /* 0x000000311a0e7220 */ /* 0x000fe20000410000 */
[----:B------:R-:W-:-:S05]  /*2440*/  SHF.L.U32 R26, R37, 0x10, RZ ;  /* 0x00000010251a7819 */ /* 0x000fca00000006ff */
[----:B------:R-:W-:Y:S01]  /*2450*/  FADD.FTZ R27, R26, -UR15 ;  /* 0x8000000f1a1b7e21 */ /* 0x000fe20008010000 */
[----:B------:R-:W-:Y:S01]  /*2460*/  FADD.FTZ R26, R23, R20 ;  /* 0x00000014171a7221 */ /* 0x000fe20000010000 */
[----:B------:R-:W-:Y:S01]  /*2470*/  FFMA.FTZ R23, R15, R20, R10 ;  /* 0x000000140f177223 */ /* 0x000fe2000001000a */
[----:B------:R-:W-:Y:S01]  /*2480*/  FADD.FTZ R20, R25, R24 ;  /* 0x0000001819147221 */ /* 0x000fe20000010000 */
[----:B------:R-:W-:Y:S01]  /*2490*/  FMUL.FTZ R10, R27, UR11 ;  /* 0x0000000b1b0a7c20 */ /* 0x000fe20008410000 */
[----:B------:R-:W-:-:S03]  /*24a0*/  SHF.L.U32 R24, R36, 0x10, RZ ;  /* 0x0000001024187819 */ /* 0x000fc600000006ff */
        /* <DEDUP_REMOVED lines=12> */
[----:B------:R-:W-:-:S03]  /*2570*/  FMUL.FTZ R21, R6, R18 ;  /* 0x0000001206157220 */ /* 0x000fc60000410000 */
[----:B------:R-:W-:Y:S01]  /*2580*/  FADD.FTZ R49, R25, -UR15 ;  /* 0x8000000f19317e21 */ /* 0x000fe20008010000 */
[C---:B------:R-:W-:Y:S01]  /*2590*/  FFMA.FTZ R25, R19.reuse, R18, R22 ;  /* 0x0000001213197223 */ /* 0x040fe20000010016 */
[----:B------:R-:W-:Y:S01]  /*25a0*/  FFMA.FTZ R27, R19, R21, R48 ;  /* 0x00000015131b7223 */ /* 0x000fe20000010030 */
[--C-:B------:R-:W-:Y:S01]  /*25b0*/  FADD.FTZ R22, R20, R21.reuse ;  /* 0x0000001514167221 */ /* 0x100fe20000010000 */
[----:B------:R-:W-:Y:S01]  /*25c0*/  FMUL.FTZ R18, R49, UR11 ;  /* 0x0000000b31127c20 */ /* 0x000fe20008410000 */
[----:B------:R-:W-:-:S03]  /*25d0*/  PRMT R21, R36, 0x7632, R21 ;  /* 0x0000763224157816 */ /* 0x000fc60000000015 */
[----:B------:R-:W-:Y:S01]  /*25e0*/  FFMA.FTZ R19, R5, R18, R4 ;  /* 0x0000001205137223 */ /* 0x000fe20000010004 */
[----:B------:R-:W-:-:S03]  /*25f0*/  SHF.L.U32 R21, R21, 0x10, RZ ;  /* 0x0000001015157819 */ /* 0x000fc600000006ff */
[----:B------:R-:W-:-:S06]  /*2600*/  FMUL.FTZ R49, R19, -1.4426950216293334961 ;  /* 0xbfb8aa3b13317820 */ /* 0x000fcc0000410000 */
[----:B------:R-:W0:Y:S02]  /*2610*/  MUFU.EX2 R49, R49 ;  /* 0x0000003100317308 */ /* 0x000e240000000800 */
[----:B0-----:R-:W-:-:S06]  /*2620*/  FADD.FTZ R48, R49, 1 ;  /* 0x3f80000031307421 */ /* 0x001fcc0000010000 */
[----:B------:R-:W0:Y:S02]  /*2630*/  MUFU.RCP R48, R48 ;  /* 0x0000003000307308 */ /* 0x000e240000001000 */
[----:B0-----:R-:W-:Y:S01]  /*2640*/  FMUL.FTZ R20, R21, R48 ;  /* 0x0000003015147220 */ /* 0x001fe20000410000 */
[----:B------:R-:W-:-:S04]  /*2650*/  FADD.FTZ R21, -R48, 1 ;  /* 0x3f80000030157421 */ /* 0x000fc80000010100 */
[----:B------:R-:W-:Y:S01]  /*2660*/  FFMA.FTZ R19, R19, R21, 1 ;  /* 0x3f80000013137423 */ /* 0x000fe20000010015 */
[----:B------:R-:W-:Y:S01]  /*2670*/  FADD.FTZ R21, R26, R17 ;  /* 0x000000111a157221 */ /* 0x000fe20000010000 */
[----:B------:R-:W-:Y:S02]  /*2680*/  FMUL.FTZ R26, R5, R17 ;  /* 0x00000011051a7220 */ /* 0x000fe40000410000 */
[----:B------:R-:W-:Y:S01]  /*2690*/  FMUL.FTZ R19, R20, R19 ;  /* 0x0000001314137220 */ /* 0x000fe20000410000 */
[----:B------:R-:W-:Y:S01]  /*26a0*/  SHF.L.U32 R20, R35, 0x10, RZ ;  /* 0x0000001023147819 */ /* 0x000fe200000006ff */
[----:B------:R-:W-:Y:S01]  /*26b0*/  FFMA.FTZ R27, R16, R26, R27 ;  /* 0x0000001a101b7223 */ /* 0x000fe2000001001b */
[----:B------:R-:W-:Y:S01]  /*26c0*/  FADD.FTZ R26, R26, R22 ;  /* 0x000000161a1a7221 */ /* 0x000fe20000010000 */
[----:B------:R-:W-:Y:S02]  /*26d0*/  SHF.L.U32 R22, R34, 0x10, RZ ;  /* 0x0000001022167819 */ /* 0x000fe400000006ff */
[----:B------:R-:W-:Y:S01]  /*26e0*/  FADD.FTZ R49, R20, -UR15 ;  /* 0x8000000f14317e21 */ /* 0x000fe20008010000 */
[----:B------:R-:W-:-:S03]  /*26f0*/  FFMA.FTZ R20, R16, R17, R23 ;  /* 0x0000001110147223 */ /* 0x000fc60000010017 */
[----:B------:R-:W-:-:S04]  /*2700*/  FMUL.FTZ R17, R49, UR11 ;  /* 0x0000000b31117c20 */ /* 0x000fc80008410000 */
[----:B------:R-:W-:-:S04]  /*2710*/  FFMA.FTZ R16, R6, R17, R3 ;  /* 0x0000001106107223 */ /* 0x000fc80000010003 */
[----:B------:R-:W-:-:S06]  /*2720*/  FMUL.FTZ R48, R16, -1.4426950216293334961 ;  /* 0xbfb8aa3b10307820 */ /* 0x000fcc0000410000 */
[----:B------:R-:W0:Y:S02]  /*2730*/  MUFU.EX2 R48, R48 ;  /* 0x0000003000307308 */ /* 0x000e240000000800 */
[----:B0-----:R-:W-:-:S04]  /*2740*/  FADD.FTZ R49, R48, 1 ;  /* 0x3f80000030317421 */ /* 0x001fc80000010000 */
[----:B------:R-:W0:Y:S02]  /*2750*/  MUFU.RCP R23, R49 ;  /* 0x0000003100177308 */ /* 0x000e240000001000 */
        /* <DEDUP_REMOVED lines=8> */
[----:B------:R-:W-:Y:S02]  /*27e0*/  FMUL.FTZ R24, R6, R13 ;  /* 0x0000000d06187220 */ /* 0x000fe40000410000 */
[----:B------:R-:W-:Y:S02]  /*27f0*/  FMUL.FTZ R13, R48, UR11 ;  /* 0x0000000b300d7c20 */ /* 0x000fe40008410000 */
[----:B------:R-:W-:Y:S01]  /*2800*/  FFMA.FTZ R48, R12, R24, R27 ;  /* 0x000000180c307223 */ /* 0x000fe2000001001b */
[----:B------:R-:W-:Y:S01]  /*2810*/  FADD.FTZ R26, R26, R24 ;  /* 0x000000181a1a7221 */ /* 0x000fe20000010000 */
[----:B------:R-:W-:Y:S01]  /*2820*/  FFMA.FTZ R12, R5, R13, R4 ;  /* 0x0000000d050c7223 */ /* 0x000fe20000010004 */
[----:B------:R-:W-:-:S03]  /*2830*/  PRMT R24, R34, 0x7632, R24 ;  /* 0x0000763222187816 */ /* 0x000fc60000000018 */
[----:B------:R-:W-:Y:S01]  /*2840*/  FMUL.FTZ R27, R12, -1.4426950216293334961 ;  /* 0xbfb8aa3b0c1b7820 */ /* 0x000fe20000410000 */
[----:B------:R-:W-:-:S05]  /*2850*/  SHF.L.U32 R24, R24, 0x10, RZ ;  /* 0x0000001018187819 */ /* 0x000fca00000006ff */
[----:B------:R-:W0:Y:S02]  /*2860*/  MUFU.EX2 R27, R27 ;  /* 0x0000001b001b7308 */ /* 0x000e240000000800 */
[----:B0-----:R-:W-:-:S06]  /*2870*/  FADD.FTZ R25, R27, 1 ;  /* 0x3f8000001b197421 */ /* 0x001fcc0000010000 */
[----:B------:R-:W0:Y:S02]  /*2880*/  MUFU.RCP R25, R25 ;  /* 0x0000001900197308 */ /* 0x000e240000001000 */
[----:B0-----:R-:W-:Y:S01]  /*2890*/  FADD.FTZ R49, -R25, 1 ;  /* 0x3f80000019317421 */ /* 0x001fe20000010100 */
[----:B------:R-:W-:Y:S01]  /*28a0*/  FMUL.FTZ R24, R24, R25 ;  /* 0x0000001918187220 */ /* 0x000fe20000410000 */
[----:B------:R-:W-:Y:S02]  /*28b0*/  FMUL.FTZ R25, R5, R14 ;  /* 0x0000000e05197220 */ /* 0x000fe40000410000 */
[----:B------:R-:W-:Y:S02]  /*28c0*/  FFMA.FTZ R49, R12, R49, 1 ;  /* 0x3f8000000c317423 */ /* 0x000fe40000010031 */
[----:B------:R-:W-:Y:S02]  /*28d0*/  FADD.FTZ R26, R25, R26 ;  /* 0x0000001a191a7221 */ /* 0x000fe40000010000 */
[----:B------:R-:W-:Y:S01]  /*28e0*/  FMUL.FTZ R12, R24, R49 ;  /* 0x00000031180c7220 */ /* 0x000fe20000410000 */
[----:B------:R-:W-:-:S05]  /*28f0*/  SHF.L.U32 R24, R32, 0x10, RZ ;  /* 0x0000001020187819 */ /* 0x000fca00000006ff */
[----:B------:R-:W-:Y:S01]  /*2900*/  FADD.FTZ R27, R24, -UR15 ;  /* 0x8000000f181b7e21 */ /* 0x000fe20008010000 */
[----:B------:R-:W-:Y:S01]  /*2910*/  FADD.FTZ R24, R21, R14 ;  /* 0x0000000e15187221 */ /* 0x000fe20000010000 */
[----:B------:R-:W-:Y:S02]  /*2920*/  FFMA.FTZ R21, R11, R14, R20 ;  /* 0x0000000e0b157223 */ /* 0x000fe40000010014 */
[----:B------:R-:W-:Y:S01]  /*2930*/  FMUL.FTZ R14, R27, UR11 ;  /* 0x0000000b1b0e7c20 */ /* 0x000fe20008410000 */
[----:B------:R-:W-:Y:S01]  /*2940*/  FFMA.FTZ R27, R11, R25, R48 ;  /* 0x000000190b1b7223 */ /* 0x000fe20000010030 */
[----:B------:R-:W-:Y:S02]  /*2950*/  SHF.L.U32 R25, R31, 0x10, RZ ;  /* 0x000000101f197819 */ /* 0x000fe400000006ff */
        /* <DEDUP_REMOVED lines=10> */
[----:B------:R-:W-:Y:S01]  /*2a00*/  FADD.FTZ R25, R22, R15 ;  /* 0x0000000f16197221 */ /* 0x000fe20000010000 */
[----:B------:R-:W-:-:S03]  /*2a10*/  FMUL.FTZ R22, R6, R15 ;  /* 0x0000000f06167220 */ /* 0x000fc60000410000 */
[----:B------:R-:W-:Y:S01]  /*2a20*/  FADD.FTZ R48, R20, -UR15 ;  /* 0x8000000f14307e21 */ /* 0x000fe20008010000 */
[C---:B------:R-:W-:Y:S01]  /*2a30*/  FFMA.FTZ R20, R10.reuse, R15, R23 ;  /* 0x0000000f0a147223 */ /* 0x040fe20000010017 */
[----:B------:R-:W-:Y:S01]  /*2a40*/  FFMA.FTZ R27, R10, R22, R27 ;  /* 0x000000160a1b7223 */ /* 0x000fe2000001001b */
[----:B------:R-:W-:Y:S01]  /*2a50*/  FADD.FTZ R26, R26, R22 ;  /* 0x000000161a1a7221 */ /* 0x000fe20000010000 */
[----:B------:R-:W-:Y:S01]  /*2a60*/  FMUL.FTZ R15, R48, UR11 ;  /* 0x0000000b300f7c20 */ /* 0x000fe20008410000 */
[----:B------:R-:W-:Y:S01]  /*2a70*/  SHF.L.U32 R22, R30, 0x10, RZ ;  /* 0x000000101e167819 */ /* 0x000fe200000006ff */
[----:B------:R-:W-:Y:S02]  /*2a80*/  FFMA.FTZ R20, R17, R16, R20 ;  /* 0x0000001011147223 */ /* 0x000fe40000010014 */
        /* <DEDUP_REMOVED lines=13> */
[----:B------:R-:W-:Y:S01]  /*2b60*/  FFMA.FTZ R22, R18, R19, R21 ;  /* 0x0000001312167223 */ /* 0x000fe20000010015 */
[----:B------:R-:W-:Y:S01]  /*2b70*/  FADD.FTZ R26, R24, R26 ;  /* 0x0000001a181a7221 */ /* 0x000fe20000010000 */
[----:B------:R-:W-:Y:S01]  /*2b80*/  FADD.FTZ R23, R23, R12 ;  /* 0x0000000c17177221 */ /* 0x000fe20000010000 */
[----:B------:R-:W-:Y:S01]  /*2b90*/  FMUL.FTZ R19, R48, UR11 ;  /* 0x0000000b30137c20 */ /* 0x000fe20008410000 */
[----:B------:R-:W-:Y:S01]  /*2ba0*/  FFMA.FTZ R48, R18, R24, R27 ;  /* 0x0000001812307223 */ /* 0x000fe2000001001b */
[----:B------:R-:W-:Y:S01]  /*2bb0*/  SHF.L.U32 R24, R9, 0x10, RZ ;  /* 0x0000001009187819 */ /* 0x000fe200000006ff */
[----:B------:R-:W-:Y:S01]  /*2bc0*/  FFMA.FTZ R22, R13, R12, R22 ;  /* 0x0000000c0d167223 */ /* 0x000fe20000010016 */
[----:B------:R-:W-:-:S04]  /*2bd0*/  FFMA.FTZ R18, R6, R19, R3 ;  /* 0x0000001306127223 */ /* 0x000fc80000010003 */
[----:B------:R-:W-:-:S06]  /*2be0*/  FMUL.FTZ R27, R18, -1.4426950216293334961 ;  /* 0xbfb8aa3b121b7820 */ /* 0x000fcc0000410000 */
[----:B------:R-:W0:Y:S02]  /*2bf0*/  MUFU.EX2 R27, R27 ;  /* 0x0000001b001b7308 */ /* 0x000e240000000800 */
[----:B0-----:R-:W-:-:S06]  /*2c00*/  FADD.FTZ R21, R27, 1 ;  /* 0x3f8000001b157421 */ /* 0x001fcc0000010000 */
[----:B------:R-:W0:Y:S02]  /*2c10*/  MUFU.RCP R21, R21 ;  /* 0x0000001500157308 */ /* 0x000e240000001000 */
[----:B0-----:R-:W-:Y:S01]  /*2c20*/  FADD.FTZ R49, -R21, 1 ;  /* 0x3f80000015317421 */ /* 0x001fe20000010100 */
[----:B------:R-:W-:-:S03]  /*2c30*/  FMUL.FTZ R24, R24, R21 ;  /* 0x0000001518187220 */ /* 0x000fc60000410000 */
[----:B------:R-:W-:-:S04]  /*2c40*/  FFMA.FTZ R49, R18, R49, 1 ;  /* 0x3f80000012317423 */ /* 0x000fc80000010031 */
[----:B------:R-:W-:Y:S01]  /*2c50*/  FMUL.FTZ R18, R24, R49 ;  /* 0x0000003118127220 */ /* 0x000fe20000410000 */
[----:B------:R-:W-:-:S05]  /*2c60*/  SHF.L.U32 R24, R7, 0x10, RZ ;  /* 0x0000001007187819 */ /* 0x000fca00000006ff */
[----:B------:R-:W-:Y:S01]  /*2c70*/  FADD.FTZ R49, R24, -UR15 ;  /* 0x8000000f18317e21 */ /* 0x000fe20008010000 */
[----:B------:R-:W-:Y:S01]  /*2c80*/  FADD.FTZ R24, R25, R16 ;  /* 0x0000001019187221 */ /* 0x000fe20000010000 */
[----:B------:R-:W-:Y:S02]  /*2c90*/  FMUL.FTZ R25, R6, R16 ;  /* 0x0000001006197220 */ /* 0x000fe40000410000 */
[----:B------:R-:W-:Y:S02]  /*2ca0*/  FMUL.FTZ R16, R49, UR11 ;  /* 0x0000000b31107c20 */ /* 0x000fe40008410000 */
[----:B------:R-:W-:Y:S01]  /*2cb0*/  FFMA.FTZ R48, R17, R25, R48 ;  /* 0x0000001911307223 */ /* 0x000fe20000010030 */
[----:B------:R-:W-:Y:S01]  /*2cc0*/  FADD.FTZ R26, R26, R25 ;  /* 0x000000191a1a7221 */ /* 0x000fe20000010000 */
[----:B------:R-:W-:Y:S01]  /*2cd0*/  FFMA.FTZ R21, R5, R16, R4 ;  /* 0x0000001005157223 */ /* 0x000fe20000010004 */
[----:B------:R-:W-:-:S03]  /*2ce0*/  SHF.L.U32 R17, R8, 0x10, RZ ;  /* 0x0000001008117819 */ /* 0x000fc600000006ff */
[----:B------:R-:W-:-:S06]  /*2cf0*/  FMUL.FTZ R49, R21, -1.4426950216293334961 ;  /* 0xbfb8aa3b15317820 */ /* 0x000fcc0000410000 */
[----:B------:R-:W0:Y:S02]  /*2d00*/  MUFU.EX2 R49, R49 ;  /* 0x0000003100317308 */ /* 0x000e240000000800 */
[----:B0-----:R-:W-:-:S06]  /*2d10*/  FADD.FTZ R27, R49, 1 ;  /* 0x3f800000311b7421 */ /* 0x001fcc0000010000 */
[----:B------:R-:W0:Y:S02]  /*2d20*/  MUFU.RCP R27, R27 ;  /* 0x0000001b001b7308 */ /* 0x000e240000001000 */
[----:B0-----:R-:W-:Y:S01]  /*2d30*/  FADD.FTZ R25, -R27, 1 ;  /* 0x3f8000001b197421 */ /* 0x001fe20000010100 */
[----:B------:R-:W-:-:S03]  /*2d40*/  FMUL.FTZ R17, R17, R27 ;  /* 0x0000001b11117220 */ /* 0x000fc60000410000 */
[----:B------:R-:W-:Y:S01]  /*2d50*/  FFMA.FTZ R25, R21, R25, 1 ;  /* 0x3f80000015197423 */ /* 0x000fe20000010019 */
[----:B------:R-:W-:Y:S01]  /*2d60*/  FMUL.FTZ R21, R5, R12 ;  /* 0x0000000c05157220 */ /* 0x000fe20000410000 */
[----:B------:R-:W-:Y:S02]  /*2d70*/  FFMA.FTZ R12, R14, R11, R20 ;  /* 0x0000000b0e0c7223 */ /* 0x000fe40000010014 */
[----:B------:R-:W-:Y:S01]  /*2d80*/  FMUL.FTZ R17, R17, R25 ;  /* 0x0000001911117220 */ /* 0x000fe20000410000 */
[----:B------:R-:W-:Y:S01]  /*2d90*/  FFMA.FTZ R13, R13, R21, R48 ;  /* 0x000000150d0d7223 */ /* 0x000fe20000010030 */
[----:B------:R-:W-:Y:S01]  /*2da0*/  FADD.FTZ R26, R21, R26 ;  /* 0x0000001a151a7221 */ /* 0x000fe20000010000 */
[----:B------:R-:W-:Y:S01]  /*2db0*/  FMUL.FTZ R21, R6, R11 ;  /* 0x0000000b06157220 */ /* 0x000fe20000410000 */
[----:B------:R-:W-:Y:S01]  /*2dc0*/  FMUL.FTZ R25, R5, R17 ;  /* 0x0000001105197220 */ /* 0x000fe20000410000 */
[----:B------:R-:W-:Y:S01]  /*2dd0*/  FADD.FTZ R11, R24, R11 ;  /* 0x0000000b180b7221 */ /* 0x000fe20000010000 */
[----:B------:R-:W-:Y:S01]  /*2de0*/  FFMA.FTZ R12, R19, R18, R12 ;  /* 0x00000012130c7223 */ /* 0x000fe2000001000c */
[----:B------:R-:W-:Y:S01]  /*2df0*/  FFMA.FTZ R48, R14, R21, R13 ;  /* 0x000000150e307223 */ /* 0x000fe2000001000d */
[----:B------:R-:W-:Y:S01]  /*2e00*/  FADD.FTZ R21, R26, R21 ;  /* 0x000000151a157221 */ /* 0x000fe20000010000 */
[----:B------:R-:W-:Y:S01]  /*2e10*/  FMUL.FTZ R26, R5, R10 ;  /* 0x0000000a051a7220 */ /* 0x000fe20000410000 */
[----:B------:R-:W-:Y:S01]  /*2e20*/  FMUL.FTZ R14, R6, R18 ;  /* 0x00000012060e7220 */ /* 0x000fe20000410000 */
[----:B------:R-:W-:Y:S01]  /*2e30*/  FFMA.FTZ R13, R15, R10, R22 ;  /* 0x0000000a0f0d7223 */ /* 0x000fe20000010016 */
[----:B------:R-:W-:Y:S01]  /*2e40*/  FADD.FTZ R22, R23, R10 ;  /* 0x0000000a17167221 */ /* 0x000fe20000010000 */
[----:B------:R-:W-:Y:S01]  /*2e50*/  FFMA.FTZ R48, R15, R26, R48 ;  /* 0x0000001a0f307223 */ /* 0x000fe20000010030 */
[----:B------:R-:W-:Y:S01]  /*2e60*/  FADD.FTZ R21, R26, R21 ;  /* 0x000000151a157221 */ /* 0x000fe20000010000 */
[----:B------:R-:W-:Y:S01]  /*2e70*/  FFMA.FTZ R13, R16, R17, R13 ;  /* 0x00000011100d7223 */ /* 0x000fe2000001000d */
[----:B------:R-:W-:Y:S01]  /*2e80*/  FADD.FTZ R15, R22, R17 ;  /* 0x00000011160f7221 */ /* 0x000fe20000010000 */
[----:B------:R-:W-:Y:S01]  /*2e90*/  FFMA.FTZ R27, R19, R14, R48 ;  /* 0x0000000e131b7223 */ /* 0x000fe20000010030 */
[----:B------:R-:W-:-:S03]  /*2ea0*/  FADD.FTZ R14, R21, R14 ;  /* 0x0000000e150e7221 */ /* 0x000fc60000010000 */
[----:B------:R-:W-:Y:S01]  /*2eb0*/  FFMA.FTZ R20, R16, R25, R27 ;  /* 0x0000001910147223 */ /* 0x000fe2000001001b */
[----:B------:R-:W-:Y:S01]  /*2ec0*/  FADD.FTZ R10, R25, R14 ;  /* 0x0000000e190a7221 */ /* 0x000fe20000010000 */
[----:B------:R-:W-:-:S07]  /*2ed0*/  FADD.FTZ R14, R11, R18 ;  /* 0x000000120b0e7221 */ /* 0x000fce0000010000 */
.L_x_272:
[----:B------:R-:W-:Y:S01]  /*2ee0*/  MOV R16, R10 ;  /* 0x0000000a00107202 */ /* 0x000fe20000000f00 */
[----:B------:R-:W0:Y:S01]  /*2ef0*/  S2R R22, SR_TID.X ;  /* 0x0000000000167919 */ /* 0x000e220000002100 */
[C---:B------:R-:W-:Y:S01]  /*2f00*/  ISETP.GT.AND P0, PT, R0.reuse, 0x1e, PT ;  /* 0x0000001e0000780c */ /* 0x040fe20003f04270 */
[----:B------:R-:W1:Y:S01]  /*2f10*/  S2UR UR8, SR_CgaCtaId ;  /* 0x00000000000879c3 */ /* 0x000e620000008800 */
[----:B------:R-:W-:Y:S01]  /*2f20*/  UMOV UR7, 0x400 ;  /* 0x0000040000077882 */ /* 0x000fe20000000000 */
[----:B------:R-:W2:Y:S01]  /*2f30*/  SHFL.DOWN PT, R10, R20, 0x1, 0x1f ;  /* 0x08201f00140a7f89 */ /* 0x000ea200000e0000 */
[----:B------:R-:W-:Y:S01]  /*2f40*/  UIADD3 UR6, UPT, UPT, UR7, 0x80, URZ ;  /* 0x0000008007067890 */ /* 0x000fe2000fffe0ff */
[----:B------:R-:W-:Y:S01]  /*2f50*/  ISETP.GT.AND P2, PT, R0, 0xf, PT ;  /* 0x0000000f0000780c */ /* 0x000fe20003f44270 */
[----:B------:R-:W3:Y:S01]  /*2f60*/  LDCU UR9, c[0x0][0x374] ;  /* 0x00006e80ff0977ac */ /* 0x000ee20008000800 */
[----:B------:R-:W4:Y:S01]  /*2f70*/  SHFL.DOWN PT, R11, R16, 0x1, 0x1f ;  /* 0x08201f00100b7f89 */ /* 0x000f2200000e0000 */
[----:B------:R-:W-:Y:S01]  /*2f80*/  BSSY.RECONVERGENT B0, `(.L_x_273) ;  /* 0x0000025000007945 */ /* 0x000fe20003800200 */
[----:B-1----:R-:W-:-:S04]  /*2f90*/  ULEA UR6, UR8, UR6, 0x18 ;  /* 0x0000000608067291 */ /* 0x002fc8000f8ec0ff */
[----:B--2---:R-:W-:Y:S01]  /*2fa0*/  @!P0 FADD.FTZ R20, R10, R20 ;  /* 0x000000140a148221 */ /* 0x004fe20000010000 */
[----:B----4-:R-:W-:-:S04]  /*2fb0*/  @!P0 FADD.FTZ R16, R11, R16 ;  /* 0x000000100b108221 */ /* 0x010fc80000010000 */
[----:B------:R-:W1:Y:S01]  /*2fc0*/  SHFL.DOWN PT, R10, R20, 0x2, 0x1f ;  /* 0x08401f00140a7f89 */ /* 0x000e6200000e0000 */
[----:B------:R-:W-:Y:S01]  /*2fd0*/  ISETP.GT.AND P0, PT, R0, 0x1d, PT ;  /* 0x0000001d0000780c */ /* 0x000fe20003f04270 */
[----:B0-----:R-:W-:Y:S01]  /*2fe0*/  IMAD R47, R47, 0x6, R22 ;  /* 0x000000062f2f7824 */ /* 0x001fe200078e0216 */
[C---:B------:R-:W-:Y:S01]  /*2ff0*/  LEA R48, R22.reuse, UR6, 0x4 ;  /* 0x0000000616307c11 */ /* 0x040fe2000f8e20ff */
[----:B------:R-:W0:Y:S01]  /*3000*/  SHFL.DOWN PT, R11, R16, 0x2, 0x1f ;  /* 0x08401f00100b7f89 */ /* 0x000e2200000e0000 */
[C---:B------:R-:W-:Y:S02]  /*3010*/  ISETP.NE.AND P1, PT, R22.reuse, RZ, PT ;  /* 0x000000ff1600720c */ /* 0x040fe40003f25270 */
[----:B------:R-:W-:Y:S01]  /*3020*/  ISETP.GT.U32.AND P3, PT, R22, 0x5, PT ;  /* 0x000000051600780c */ /* 0x000fe20003f64070 */
[----:B------:R-:W-:Y:S06]  /*3030*/  STS.128 [R48], R12 ;  /* 0x0000000c30007388 */ /* 0x000fec0000000c00 */
[----:B-1----:R-:W-:Y:S01]  /*3040*/  @!P0 FADD.FTZ R20, R20, R10 ;  /* 0x0000000a14148221 */ /* 0x002fe20000010000 */
[----:B0-----:R-:W-:-:S04]  /*3050*/  @!P0 FADD.FTZ R16, R16, R11 ;  /* 0x0000000b10108221 */ /* 0x001fc80000010000 */
        /* <DEDUP_REMOVED lines=23> */
.L_x_274:
[----:B------:R-:W-:Y:S05]  /*31d0*/  BSYNC.RECONVERGENT B0 ;  /* 0x0000000000007941 */ /* 0x000fea0003800200 */
.L_x_273:
        /* <DEDUP_REMOVED lines=32> */
.L_x_276:
[----:B------:R-:W-:Y:S05]  /*33e0*/  BSYNC.RECONVERGENT B0 ;  /* 0x0000000000007941 */ /* 0x000fea0003800200 */
.L_x_275:
        /* <DEDUP_REMOVED lines=318> */
.L_x_278:
[----:B------:R-:W-:Y:S05]  /*47d0*/  BSYNC.RECONVERGENT B0 ;  /* 0x0000000000007941 */ /* 0x000fea0003800200 */
.L_x_277:
        /* <DEDUP_REMOVED lines=28> */
.L_x_280:
[----:B------:R-:W-:Y:S05]  /*49a0*/  BSYNC.RECONVERGENT B0 ;  /* 0x0000000000007941 */ /* 0x000fea0003800200 */
.L_x_279:
        /* <DEDUP_REMOVED lines=24> */
[----:B------:R-:W-:-:S02]  /*4b30*/  MOV R19, UR8 ;  /* 0x0000000800137c02 */ /* 0x000fc40008000f00 */
        /* <DEDUP_REMOVED lines=11> */
.L_x_283:
[----:B0-----:R-:W3:Y:S04]  /*4bf0*/  LDG.E.STRONG.GPU R12, desc[UR12][R14.64] ;  /* 0x0000000c0e0c7981 */ /* 0x001ee8000c1ef900 */
[----:B---3--:R-:W-:Y:S01]  /*4c00*/  CCTL.IVALL ;  /* 0x00000000ff00798f */ /* 0x008fe20002000000 */
[----:B------:R-:W-:Y:S05]  /*4c10*/  YIELD ;  /* 0x0000000000007946 */ /* 0x000fea0003800000 */
[----:B------:R-:W-:-:S13]  /*4c20*/  ISETP.NE.AND P0, PT, R12, R17, PT ;  /* 0x000000110c00720c */ /* 0x000fda0003f05270 */
[----:B------:R-:W-:Y:S05]  /*4c30*/  @P0 BRA `(.L_x_283) ;  /* 0xfffffffc00ec0947 */ /* 0x000fea000383ffff */
.L_x_282:
[----:B0-----:R-:W0:Y:S01]  /*4c40*/  LDC R12, c[0x0][0x370] ;  /* 0x0000dc00ff0c7b82 */ /* 0x001e220000000800 */
[----:B------:R-:W-:Y:S05]  /*4c50*/  WARPSYNC.ALL ;  /* 0x0000000000007948 */ /* 0x000fea0003800000 */
[----:B0-----:R-:W-:Y:S02]  /*4c60*/  ISETP.GE.U32.AND P0, PT, R12, 0x8, PT ;  /* 0x000000080c00780c */ /* 0x001fe40003f06070 */
[----:B------:R-:W-:Y:S01]  /*4c70*/  BAR.SYNC.DEFER_BLOCKING 0x0 ;  /* 0x0000000000007b1d */ /* 0x000fe20000010000 */
[----:B--2---:R-:W-:-:S10]  /*4c80*/  HFMA2 R20, -RZ, RZ, 0, 0 ;  /* 0x00000000ff147431 */ /* 0x004fd400000001ff */
[----:B------:R-:W-:Y:S05]  /*4c90*/  @!P0 BRA `(.L_x_284) ;  /* 0x0000000400348947 */ /* 0x000fea0003800000 */
[----:B------:R-:W-:-:S07]  /*4ca0*/  MOV R24, RZ ;  /* 0x000000ff00187202 */ /* 0x000fce0000000f00 */
.L_x_285:
        /* <DEDUP_REMOVED lines=18> */
[----:B-1----:R-:W-:Y:S02]  /*4dd0*/  IADD3 R18, PT, PT, R24, 0x5, RZ ;  /* 0x0000000518127810 */ /* 0x002fe40007ffe0ff */
[----:B------:R-:W-:Y:S02]  /*4de0*/  ISETP.EQ.OR P4, PT, R17, UR14, P1 ;  /* 0x0000000e11007c0c */ /* 0x000fe40008f82670 */
[----:B------:R-:W-:Y:S02]  /*4df0*/  MOV R19, UR9 ;  /* 0x0000000900137c02 */ /* 0x000fe40008000f00 */
        /* <DEDUP_REMOVED lines=55> */
.L_x_284:
        /* <DEDUP_REMOVED lines=17> */
[----:B------:R-:W-:Y:S02]  /*5280*/  MOV R19, UR9 ;  /* 0x0000000900137c02 */ /* 0x000fe40008000f00 */
[----:B------:R-:W-:Y:S01]  /*5290*/  ISETP.EQ.OR P4, PT, R16, UR14, P1 ;  /* 0x0000000e10007c0c */ /* 0x000fe20008f82670 */
[----:B------:R-:W-:Y:S01]  /*52a0*/  @!P0 IMAD R12, R20, R13, UR18 ;  /* 0x00000012140c8e24 */ /* 0x000fe2000f8e020d */
[----:B------:R-:W-:Y:S01]  /*52b0*/  MOV R15, 0x8 ;  /* 0x00000008000f7802 */ /* 0x000fe20000000f00 */
[----:B------:R-:W-:Y:S01]  /*52c0*/  @!P2 IMAD R14, R14, R19, UR18 ;  /* 0x000000120e0eae24 */ /* 0x000fe2000f8e0213 */
[----:B-1----:R-:W-:Y:S01]  /*52d0*/  MOV R18, UR9 ;  /* 0x0000000900127c02 */ /* 0x002fe20008000f00 */
        /* <DEDUP_REMOVED lines=22> */
.L_x_286:
        /* <DEDUP_REMOVED lines=23> */
.L_x_287:
        /* <DEDUP_REMOVED lines=11> */
.L_x_288:
[----:B------:R-:W-:Y:S05]  /*5660*/  BSYNC.RECONVERGENT B0 ;  /* 0x0000000000007941 */ /* 0x000fea0003800200 */
.L_x_281:
[----:B------:R-:W5:Y:S01]  /*5670*/  S2UR UR7, SR_CgaCtaId ;  /* 0x00000000000779c3 */ /* 0x000f620000008800 */
[----:B------:R-:W-:Y:S01]  /*5680*/  UMOV UR6, 0x400 ;  /* 0x0000040000067882 */ /* 0x000fe20000000000 */
[----:B------:R-:W0:Y:S01]  /*5690*/  LDCU.64 UR16, c[0x0][0x400] ;  /* 0x00008000ff1077ac */ /* 0x000e220008000a00 */
[C---:B---34-:R-:W-:Y:S02]  /*56a0*/  PRMT R16, R45.reuse, 0x7632, R16 ;  /* 0x000076322d107816 */ /* 0x058fe40000000010 */
[----:B------:R-:W-:-:S03]  /*56b0*/  SHF.L.U32 R45, R45, 0x10, RZ ;  /* 0x000000102d2d7819 */ /* 0x000fc600000006ff */
[----:B------:R-:W3:Y:S02]  /*56c0*/  LDC R15, c[0x0][0x41c] ;  /* 0x00010700ff0f7b82 */ /* 0x000ee40000000800 */
[----:B------:R-:W-:-:S04]  /*56d0*/  FADD.FTZ R45, R45, -UR15 ;  /* 0x8000000f2d2d7e21 */ /* 0x000fc80008010000 */
[----:B------:R-:W-:Y:S01]  /*56e0*/  FMUL.FTZ R45, R45, UR11 ;  /* 0x0000000b2d2d7c20 */ /* 0x000fe20008410000 */
[----:B-----5:R-:W-:Y:S01]  /*56f0*/  ULEA UR6, UR7, UR6, 0x18 ;  /* 0x0000000607067291 */ /* 0x020fe2000f8ec0ff */
[----:B------:R-:W4:Y:S01]  /*5700*/  LDCU.U8 UR7, c[0x0][0x414] ;  /* 0x00008280ff0777ac */ /* 0x000f220008000000 */
[----:B---3--:R-:W-:-:S07]  /*5710*/  IMAD R15, R15, UR14, R46 ;  /* 0x0000000e0f0f7c24 */ /* 0x008fce000f8e022e */
[----:B------:R3:W-:Y:S01]  /*5720*/  @!P1 STS.64 [UR6+0x78], R10 ;  /* 0x0000780aff009988 */ /* 0x0007e20008000a06 */
[----:B------:R-:W-:Y:S01]  /*5730*/  BAR.SYNC.DEFER_BLOCKING 0x0 ;  /* 0x0000000000007b1d */ /* 0x000fe20000010000 */
[----:B0-----:R-:W-:Y:S02]  /*5740*/  ISETP.GE.U32.AND P0, PT, R15, UR16, PT ;  /* 0x000000100f007c0c */ /* 0x001fe4000bf06070 */
[----:B---3--:R-:W-:Y:S01]  /*5750*/  SHF.L.U32 R11, R16, 0x10, RZ ;  /* 0x00000010100b7819 */ /* 0x008fe200000006ff */
[----:B----4-:R-:W-:Y:S01]  /*5760*/  UISETP.NE.AND UP0, UPT, UR7, URZ, UPT ;  /* 0x000000ff0700728c */ /* 0x010fe2000bf05270 */
[----:B------:R-:W-:-:S04]  /*5770*/  SHF.R.S32.HI R10, RZ, 0x1f, R15 ;  /* 0x0000001fff0a7819 */ /* 0x000fc8000001140f */
[----:B------:R-:W-:Y:S01]  /*5780*/  ISETP.GE.AND.EX P0, PT, R10, UR17, PT, P0 ;  /* 0x000000110a007c0c */ /* 0x000fe2000bf06300 */
[----:B------:R-:W0:Y:S01]  /*5790*/  LDS.64 R12, [UR6+0x78] ;  /* 0x00007806ff0c7984 */ /* 0x000e220008000a00 */
[----:B------:R-:W0:Y:S02]  /*57a0*/  LDCU UR6, c[0x0][0x42c] ;  /* 0x00008580ff0677ac */ /* 0x000e240008000800 */
[----:B0-----:R-:W-:Y:S01]  /*57b0*/  FMUL.FTZ R14, R12, UR6 ;  /* 0x000000060c0e7c20 */ /* 0x001fe20008410000 */
[----:B------:R-:W-:Y:S01]  /*57c0*/  FMUL.FTZ R17, R13, UR6 ;  /* 0x000000060d117c20 */ /* 0x000fe20008410000 */
[C---:B------:R-:W-:Y:S01]  /*57d0*/  PRMT R12, R44.reuse, 0x7632, R12 ;  /* 0x000076322c0c7816 */ /* 0x040fe2000000000c */
[----:B------:R-:W-:Y:S01]  /*57e0*/  FADD.FTZ R13, R11, -UR15 ;  /* 0x8000000f0b0d7e21 */ /* 0x000fe20008010000 */
[----:B------:R-:W-:Y:S01]  /*57f0*/  SHF.L.U32 R44, R44, 0x10, RZ ;  /* 0x000000102c2c7819 */ /* 0x000fe200000006ff */
[----:B------:R-:W-:Y:S01]  /*5800*/  FFMA.FTZ R11, R14, R45, R17 ;  /* 0x0000002d0e0b7223 */ /* 0x000fe20000010011 */
[----:B------:R-:W-:Y:S01]  /*5810*/  SHF.L.U32 R12, R12, 0x10, RZ ;  /* 0x000000100c0c7819 */ /* 0x000fe200000006ff */
[----:B------:R-:W-:Y:S01]  /*5820*/  FMUL.FTZ R13, R13, UR11 ;  /* 0x0000000b0d0d7c20 */ /* 0x000fe20008410000 */
[----:B------:R-:W-:Y:S06]  /*5830*/  BRA.U !UP0, `(.L_x_289) ;  /* 0x0000000108487547 */ /* 0x000fec000b800000 */
[----:B------:R-:W-:Y:S01]  /*5840*/  FFMA.FTZ R16, R6, R45, R3 ;  /* 0x0000002d06107223 */ /* 0x000fe20000010003 */
[----:B------:R-:W-:-:S03]  /*5850*/  FFMA.FTZ R25, R5, R13, R4 ;  /* 0x0000000d05197223 */ /* 0x000fc60000010004 */
[----:B-1----:R-:W-:Y:S01]  /*5860*/  FMUL.FTZ R18, R16, -1.4426950216293334961 ;  /* 0xbfb8aa3b10127820 */ /* 0x002fe20000410000 */
[----:B--2---:R-:W-:-:S05]  /*5870*/  FMUL.FTZ R20, R25, -1.4426950216293334961 ;  /* 0xbfb8aa3b19147820 */ /* 0x004fca0000410000 */
        /* <DEDUP_REMOVED lines=14> */
.L_x_289:
[----:B-1----:R-:W-:Y:S01]  /*5960*/  FFMA.FTZ R18, R14, R13, R17 ;  /* 0x0000000d0e127223 */ /* 0x002fe20000010011 */
[----:B------:R-:W-:Y:S01]  /*5970*/  BSSY.RECONVERGENT B0, `(.L_x_290) ;  /* 0x0000014000007945 */ /* 0x000fe20003800200 */
[C---:B------:R-:W-:Y:S01]  /*5980*/  PRMT R16, R43.reuse, 0x7632, R16 ;  /* 0x000076322b107816 */ /* 0x040fe20000000010 */
[----:B------:R-:W-:Y:S01]  /*5990*/  FFMA.FTZ R44, R6, R44, -R11 ;  /* 0x0000002c062c7223 */ /* 0x000fe2000001080b */
[----:B------:R-:W-:Y:S01]  /*59a0*/  SHF.L.U32 R43, R43, 0x10, RZ ;  /* 0x000000102b2b7819 */ /* 0x000fe200000006ff */
        /* <DEDUP_REMOVED lines=16> */
.L_x_291:
[----:B------:R-:W-:Y:S05]  /*5ab0*/  BSYNC.RECONVERGENT B0 ;  /* 0x0000000000007941 */ /* 0x000fea0003800200 */
.L_x_290:
[----:B------:R-:W-:Y:S01]  /*5ac0*/  SHF.L.U32 R16, R16, 0x10, RZ ;  /* 0x0000001010107819 */ /* 0x000fe200000006ff */
[----:B------:R-:W-:Y:S01]  /*5ad0*/  FADD.FTZ R43, R43, -UR15 ;  /* 0x8000000f2b2b7e21 */ /* 0x000fe20008010000 */
[----:B0-----:R-:W-:Y:S02]  /*5ae0*/  IADD3 R13, PT, PT, R15, 0x40, RZ ;  /* 0x000000400f0d7810 */ /* 0x001fe40007ffe0ff */
[----:B--2---:R-:W-:Y:S01]  /*5af0*/  PRMT R20, R42, 0x7632, R20 ;  /* 0x000076322a147816 */ /* 0x004fe20000000014 */
[----:B------:R-:W-:Y:S01]  /*5b00*/  FMUL.FTZ R43, R43, UR11 ;  /* 0x0000000b2b2b7c20 */ /* 0x000fe20008410000 */
[----:B------:R-:W-:Y:S01]  /*5b10*/  IADD3 R21, PT, PT, R15, 0x80, RZ ;  /* 0x000000800f157810 */ /* 0x000fe20007ffe0ff */
[----:B------:R-:W-:Y:S01]  /*5b20*/  FADD.FTZ R16, R16, -UR15 ;  /* 0x8000000f10107e21 */ /* 0x000fe20008010000 */
[----:B------:R-:W-:Y:S01]  /*5b30*/  ISETP.GE.U32.AND P0, PT, R13, UR16, PT ;  /* 0x000000100d007c0c */ /* 0x000fe2000bf06070 */
[----:B------:R-:W-:Y:S01]  /*5b40*/  FFMA.FTZ R19, R14, R43, R17 ;  /* 0x0000002b0e137223 */ /* 0x000fe20000010011 */
[----:B------:R-:W-:Y:S01]  /*5b50*/  SHF.R.S32.HI R10, RZ, 0x1f, R13 ;  /* 0x0000001fff0a7819 */ /* 0x000fe2000001140d */
[----:B------:R-:W-:Y:S01]  /*5b60*/  FMUL.FTZ R16, R16, UR11 ;  /* 0x0000000b10107c20 */ /* 0x000fe20008410000 */
[----:B------:R-:W-:-:S02]  /*5b70*/  PRMT R12, R41, 0x7632, R12 ;  /* 0x00007632290c7816 */ /* 0x000fc4000000000c */
[----:B------:R-:W-:Y:S02]  /*5b80*/  SHF.L.U32 R11, R42, 0x10, RZ ;  /* 0x000000102a0b7819 */ /* 0x000fe400000006ff */
[----:B------:R-:W-:Y:S02]  /*5b90*/  ISETP.GE.U32.AND P1, PT, R21, UR16, PT ;  /* 0x0000001015007c0c */ /* 0x000fe4000bf26070 */
        /* <DEDUP_REMOVED lines=22> */
.L_x_292:
        /* <DEDUP_REMOVED lines=22> */
.L_x_294:
[----:B------:R-:W-:Y:S05]  /*5e60*/  BSYNC.RECONVERGENT B0 ;  /* 0x0000000000007941 */ /* 0x000fea0003800200 */
.L_x_293:
[----:B------:R-:W-:Y:S01]  /*5e70*/  PRMT R10, R40, 0x7632, R10 ;  /* 0x00007632280a7816 */ /* 0x000fe2000000000a */
[----:B------:R-:W-:Y:S01]  /*5e80*/  FMUL.FTZ R41, R41, UR11 ;  /* 0x0000000b29297c20 */ /* 0x000fe20008410000 */
[----:B------:R-:W-:Y:S01]  /*5e90*/  FADD.FTZ R18, R18, -UR15 ;  /* 0x8000000f12127e21 */ /* 0x000fe20008010000 */
[----:B------:R-:W-:Y:S02]  /*5ea0*/  ISETP.GE.AND.EX P1, PT, R16, UR17, PT, P1 ;  /* 0x0000001110007c0c */ /* 0x000fe4000bf26310 */
[----:B------:R-:W-:Y:S01]  /*5eb0*/  SHF.L.U32 R40, R40, 0x10, RZ ;  /* 0x0000001028287819 */ /* 0x000fe200000006ff */
[----:B------:R-:W-:Y:S01]  /*5ec0*/  FFMA.FTZ R11, R14, R41, R17 ;  /* 0x000000290e0b7223 */ /* 0x000fe20000010011 */
[----:B------:R-:W-:Y:S01]  /*5ed0*/  SHF.L.U32 R10, R10, 0x10, RZ ;  /* 0x000000100a0a7819 */ /* 0x000fe200000006ff */
[----:B------:R-:W-:Y:S01]  /*5ee0*/  FMUL.FTZ R26, R18, UR11 ;  /* 0x0000000b121a7c20 */ /* 0x000fe20008410000 */
[----:B------:R-:W-:Y:S07]  /*5ef0*/  BRA.U !UP0, `(.L_x_295) ;  /* 0x0000000108487547 */ /* 0x000fee000b800000 */
        /* <DEDUP_REMOVED lines=18> */
.L_x_295:
[----:B0-----:R-:W-:Y:S01]  /*6020*/  FFMA.FTZ R12, R14, R26, R17 ;  /* 0x0000001a0e0c7223 */ /* 0x001fe20000010011 */
        /* <DEDUP_REMOVED lines=20> */
.L_x_297:
[----:B------:R-:W-:Y:S05]  /*6170*/  BSYNC.RECONVERGENT B0 ;  /* 0x0000000000007941 */ /* 0x000fea0003800200 */
.L_x_296:
[----:B0-----:R-:W-:Y:S02]  /*6180*/  PRMT R11, R39, 0x7632, R11 ;  /* 0x00007632270b7816 */ /* 0x001fe4000000000b */
[----:B------:R-:W-:Y:S02]  /*6190*/  SHF.L.U32 R32, R32, 0x10, RZ ;  /* 0x0000001020207819 */ /* 0x000fe400000006ff */
[----:B------:R-:W-:Y:S02]  /*61a0*/  SHF.L.U32 R13, R7, 0x10, RZ ;  /* 0x00000010070d7819 */ /* 0x000fe400000006ff */
[----:B------:R-:W-:Y:S01]  /*61b0*/  PRMT R16, R37, 0x7632, R16 ;  /* 0x0000763225107816 */ /* 0x000fe20000000010 */
        /* <DEDUP_REMOVED lines=17> */
[C---:B------:R-:W-:Y:S01]  /*62d0*/  IADD3 R13, PT, PT, R15.reuse, 0xc0, RZ ;  /* 0x000000c00f0d7810 */ /* 0x040fe20007ffe0ff */
[----:B------:R-:W-:Y:S01]  /*62e0*/  FMUL.FTZ R12, R12, UR11 ;  /* 0x0000000b0c0c7c20 */ /* 0x000fe20008410000 */
[C---:B------:R-:W-:Y:S01]  /*62f0*/  IADD3 R29, PT, PT, R15.reuse, 0x100, RZ ;  /* 0x000001000f1d7810 */ /* 0x040fe20007ffe0ff */
[----:B------:R-:W-:Y:S01]  /*6300*/  FADD.FTZ R28, R28, -UR15 ;  /* 0x8000000f1c1c7e21 */ /* 0x000fe20008010000 */
[----:B------:R-:W-:Y:S01]  /*6310*/  IADD3 R16, PT, PT, R15, 0x140, RZ ;  /* 0x000001400f107810 */ /* 0x000fe20007ffe0ff */
[----:B------:R-:W-:Y:S01]  /*6320*/  FMUL.FTZ R42, R37, UR11 ;  /* 0x0000000b252a7c20 */ /* 0x000fe20008410000 */
[----:B------:R-:W-:Y:S01]  /*6330*/  IADD3 R7, PT, PT, R15, 0x180, RZ ;  /* 0x000001800f077810 */ /* 0x000fe20007ffe0ff */
[----:B------:R-:W-:Y:S01]  /*6340*/  FMUL.FTZ R22, R22, UR11 ;  /* 0x0000000b16167c20 */ /* 0x000fe20008410000 */
[----:B------:R-:W-:Y:S01]  /*6350*/  SHF.L.U32 R10, R18, 0x10, RZ ;  /* 0x00000010120a7819 */ /* 0x000fe200000006ff */
[----:B------:R-:W-:Y:S01]  /*6360*/  FADD.FTZ R18, R35, -UR15 ;  /* 0x8000000f23127e21 */ /* 0x000fe20008010000 */
        /* <DEDUP_REMOVED lines=12> */
[----:B------:R-:W-:-:S02]  /*6430*/  SHF.R.S32.HI R33, RZ, 0x1f, R29 ;  /* 0x0000001fff217819 */ /* 0x000fc4000001141d */
[----:B------:R-:W-:Y:S02]  /*6440*/  SHF.R.S32.HI R20, RZ, 0x1f, R16 ;  /* 0x0000001fff147819 */ /* 0x000fe40000011410 */
[----:B------:R-:W-:Y:S02]  /*6450*/  SHF.R.S32.HI R21, RZ, 0x1f, R7 ;  /* 0x0000001fff157819 */ /* 0x000fe40000011407 */
[----:B------:R-:W-:Y:S02]  /*6460*/  ISETP.GE.U32.AND P0, PT, R15, UR16, PT ;  /* 0x000000100f007c0c */ /* 0x000fe4000bf06070 */
[----:B------:R-:W-:Y:S02]  /*6470*/  ISETP.GE.AND.EX P1, PT, R11, UR17, PT, P1 ;  /* 0x000000110b007c0c */ /* 0x000fe4000bf26310 */
[----:B------:R-:W-:Y:S02]  /*6480*/  ISETP.GE.AND.EX P3, PT, R33, UR17, PT, P3 ;  /* 0x0000001121007c0c */ /* 0x000fe4000bf66330 */
[----:B------:R-:W-:-:S02]  /*6490*/  ISETP.GE.AND.EX P4, PT, R20, UR17, PT, P4 ;  /* 0x0000001114007c0c */ /* 0x000fc4000bf86340 */
        /* <DEDUP_REMOVED lines=20> */
.L_x_298:
        /* <DEDUP_REMOVED lines=29> */
.L_x_300:
[----:B------:R-:W-:Y:S05]  /*67b0*/  BSYNC.RECONVERGENT B0 ;  /* 0x0000000000007941 */ /* 0x000fea0003800200 */
.L_x_299:
        /* <DEDUP_REMOVED lines=21> */
.L_x_301:
        /* <DEDUP_REMOVED lines=19> */
.L_x_303:
[----:B------:R-:W-:Y:S05]  /*6a40*/  BSYNC.RECONVERGENT B0 ;  /* 0x0000000000007941 */ /* 0x000fea0003800200 */
.L_x_302:
        /* <DEDUP_REMOVED lines=21> */
.L_x_304:
[----:B------:R-:W-:Y:S01]  /*6ba0*/  BSSY.RECONVERGENT B0, `(.L_x_305) ;  /* 0x0000012000007945 */ /* 0x000fe20003800200 */
[----:B------:R-:W-:Y:S01]  /*6bb0*/  FFMA.FTZ R23, R6, R34, -R23 ;  /* 0x0000002206177223 */ /* 0x000fe20000010817 */
[----:B------:R-:W-:Y:S02]  /*6bc0*/  FFMA.FTZ R38, R5, R10, -R38 ;  /* 0x0000000a05267223 */ /* 0x000fe40000010826 */
[----:B------:R-:W-:Y:S05]  /*6bd0*/  @P4 BRA `(.L_x_306) ;  /* 0x0000000000384947 */ /* 0x000fea0003800000 */
[----:B------:R-:W0:Y:S01]  /*6be0*/  LDCU.64 UR6, c[0x0][0x3f8] ;  /* 0x00007f00ff0677ac */ /* 0x000e220008000a00 */
[----:B------:R-:W-:Y:S01]  /*6bf0*/  MOV R10, R50 ;  /* 0x00000032000a7202 */ /* 0x000fe20000000f00 */
[----:B------:R-:W-:Y:S01]  /*6c00*/  FMUL.FTZ R23, R23, UR11 ;  /* 0x0000000b17177c20 */ /* 0x000fe20008410000 */
[----:B------:R-:W-:Y:S01]  /*6c10*/  MOV R11, R53 ;  /* 0x00000035000b7202 */ /* 0x000fe20000000f00 */
[----:B------:R-:W1:Y:S01]  /*6c20*/  LDCU.64 UR18, c[0x0][0x380] ;  /* 0x00007000ff1277ac */ /* 0x000e620008000a00 */
[----:B0-----:R-:W-:Y:S02]  /*6c30*/  IMAD R13, R20, UR6, RZ ;  /* 0x00000006140d7c24 */ /* 0x001fe4000f8e02ff */
[----:B------:R-:W-:-:S04]  /*6c40*/  IMAD.WIDE.U32 R10, R16, UR6, R10 ;  /* 0x00000006100a7c25 */ /* 0x000fc8000f8e000a */
[----:B------:R-:W-:Y:S02]  /*6c50*/  IMAD R13, R16, UR7, R13 ;  /* 0x00000007100d7c24 */ /* 0x000fe4000f8e020d */
[----:B------:R-:W-:Y:S01]  /*6c60*/  FMUL.FTZ R16, R38, UR11 ;  /* 0x0000000b26107c20 */ /* 0x000fe20008410000 */
[----:B-1----:R-:W-:Y:S02]  /*6c70*/  LEA R12, P1, R10, UR18, 0x1 ;  /* 0x000000120a0c7c11 */ /* 0x002fe4000f8208ff */
[----:B------:R-:W-:Y:S02]  /*6c80*/  IADD3 R13, PT, PT, R11, R13, RZ ;  /* 0x0000000d0b0d7210 */ /* 0x000fe40007ffe0ff */
[----:B------:R-:W-:Y:S02]  /*6c90*/  F2FP.BF16.F32.PACK_AB R11, R16, R23 ;  /* 0x00000017100b723e */ /* 0x000fe400000010ff */
[----:B------:R-:W-:-:S05]  /*6ca0*/  LEA.HI.X R13, R10, UR19, R13, 0x1, P1 ;  /* 0x000000130a0d7c11 */ /* 0x000fca00088f0c0d */
[----:B------:R1:W-:Y:S02]  /*6cb0*/  STG.E desc[UR12][R12.64], R11 ;  /* 0x0000000b0c007986 */ /* 0x0003e4000c10190c */
.L_x_306:
[----:B------:R-:W-:Y:S05]  /*6cc0*/  BSYNC.RECONVERGENT B0 ;  /* 0x0000000000007941 */ /* 0x000fea0003800200 */
.L_x_305:
[----:B------:R-:W-:Y:S02]  /*6cd0*/  SHF.L.U32 R31, R31, 0x10, RZ ;  /* 0x000000101f1f7819 */ /* 0x000fe400000006ff */
[----:B------:R-:W-:Y:S01]  /*6ce0*/  SHF.L.U32 R30, R30, 0x10, RZ ;  /* 0x000000101e1e7819 */ /* 0x000fe200000006ff */
[----:B------:R-:W-:Y:S06]  /*6cf0*/  BRA.U !UP0, `(.L_x_307) ;  /* 0x0000000108487547 */ /* 0x000fec000b800000 */
[----:B------:R-:W-:Y:S01]  /*6d00*/  FFMA.FTZ R24, R6, R24, R3 ;  /* 0x0000001806187223 */ /* 0x000fe20000010003 */
[----:B------:R-:W-:-:S03]  /*6d10*/  FFMA.FTZ R26, R5, R26, R4 ;  /* 0x0000001a051a7223 */ /* 0x000fc60000010004 */
[----:B------:R-:W-:Y:S01]  /*6d20*/  FMUL.FTZ R10, R24, -1.4426950216293334961 ;  /* 0xbfb8aa3b180a7820 */ /* 0x000fe20000410000 */
[----:B01----:R-:W-:-:S05]  /*6d30*/  FMUL.FTZ R13, R26, -1.4426950216293334961 ;  /* 0xbfb8aa3b1a0d7820 */ /* 0x003fca0000410000 */
        /* <DEDUP_REMOVED lines=14> */
.L_x_307:
[----:B------:R-:W-:Y:S01]  /*6e20*/  BSSY.RECONVERGENT B0, `(.L_x_308) ;  /* 0x0000012000007945 */ /* 0x000fe20003800200 */
[----:B------:R-:W-:Y:S01]  /*6e30*/  FFMA.FTZ R25, R6, R31, -R25 ;  /* 0x0000001f06197223 */ /* 0x000fe20000010819 */
[----:B------:R-:W-:Y:S02]  /*6e40*/  FFMA.FTZ R40, R5, R30, -R40 ;  /* 0x0000001e05287223 */ /* 0x000fe40000010828 */
[----:B------:R-:W-:Y:S05]  /*6e50*/  @P2 BRA `(.L_x_309) ;  /* 0x0000000000382947 */ /* 0x000fea0003800000 */
[----:B------:R-:W2:Y:S01]  /*6e60*/  LDCU.64 UR6, c[0x0][0x3f8] ;  /* 0x00007f00ff0677ac */ /* 0x000ea20008000a00 */
[----:B------:R-:W-:Y:S02]  /*6e70*/  MOV R10, R50 ;  /* 0x00000032000a7202 */ /* 0x000fe40000000f00 */
[----:B-1----:R-:W-:Y:S01]  /*6e80*/  MOV R11, R53 ;  /* 0x00000035000b7202 */ /* 0x002fe20000000f00 */
[----:B------:R-:W1:Y:S01]  /*6e90*/  LDCU.64 UR18, c[0x0][0x380] ;  /* 0x00007000ff1277ac */ /* 0x000e620008000a00 */
[----:B--2---:R-:W-:Y:S02]  /*6ea0*/  IMAD R16, R21, UR6, RZ ;  /* 0x0000000615107c24 */ /* 0x004fe4000f8e02ff */
[----:B0-----:R-:W-:-:S04]  /*6eb0*/  IMAD.WIDE.U32 R12, R7, UR6, R10 ;  /* 0x00000006070c7c25 */ /* 0x001fc8000f8e000a */
[----:B------:R-:W-:Y:S02]  /*6ec0*/  IMAD R11, R7, UR7, R16 ;  /* 0x00000007070b7c24 */ /* 0x000fe4000f8e0210 */
[----:B------:R-:W-:Y:S01]  /*6ed0*/  FMUL.FTZ R16, R25, UR11 ;  /* 0x0000000b19107c20 */ /* 0x000fe20008410000 */
[----:B------:R-:W-:Y:S01]  /*6ee0*/  FMUL.FTZ R7, R40, UR11 ;  /* 0x0000000b28077c20 */ /* 0x000fe20008410000 */
[C---:B-1----:R-:W-:Y:S02]  /*6ef0*/  LEA R10, P1, R12.reuse, UR18, 0x1 ;  /* 0x000000120c0a7c11 */ /* 0x042fe4000f8208ff */
[----:B------:R-:W-:Y:S02]  /*6f00*/  IADD3 R11, PT, PT, R13, R11, RZ ;  /* 0x0000000b0d0b7210 */ /* 0x000fe40007ffe0ff */
[----:B------:R-:W-:Y:S02]  /*6f10*/  F2FP.BF16.F32.PACK_AB R7, R7, R16 ;  /* 0x000000100707723e */ /* 0x000fe400000010ff */
[----:B------:R-:W-:-:S05]  /*6f20*/  LEA.HI.X R11, R12, UR19, R11, 0x1, P1 ;  /* 0x000000130c0b7c11 */ /* 0x000fca00088f0c0b */
[----:B------:R2:W-:Y:S02]  /*6f30*/  STG.E desc[UR12][R10.64], R7 ;  /* 0x000000070a007986 */ /* 0x0005e4000c10190c */
.L_x_309:
[----:B------:R-:W-:Y:S05]  /*6f40*/  BSYNC.RECONVERGENT B0 ;  /* 0x0000000000007941 */ /* 0x000fea0003800200 */
.L_x_308:
[----:B------:R-:W-:Y:S02]  /*6f50*/  SHF.L.U32 R9, R9, 0x10, RZ ;  /* 0x0000001009097819 */ /* 0x000fe400000006ff */
[----:B------:R-:W-:Y:S02]  /*6f60*/  SHF.R.S32.HI R18, RZ, 0x1f, R15 ;  /* 0x0000001fff127819 */ /* 0x000fe4000001140f */
[----:B------:R-:W-:Y:S01]  /*6f70*/  SHF.L.U32 R8, R8, 0x10, RZ ;  /* 0x0000001008087819 */ /* 0x000fe200000006ff */
[----:B------:R-:W-:Y:S06]  /*6f80*/  BRA.U !UP0, `(.L_x_310) ;  /* 0x0000000108487547 */ /* 0x000fec000b800000 */
[----:B------:R-:W-:Y:S01]  /*6f90*/  FFMA.FTZ R3, R6, R28, R3 ;  /* 0x0000001c06037223 */ /* 0x000fe20000010003 */
[----:B------:R-:W-:-:S03]  /*6fa0*/  FFMA.FTZ R4, R5, R32, R4 ;  /* 0x0000002005047223 */ /* 0x000fc60000010004 */
[----:B--2---:R-:W-:Y:S01]  /*6fb0*/  FMUL.FTZ R7, R3, -1.4426950216293334961 ;  /* 0xbfb8aa3b03077820 */ /* 0x004fe20000410000 */
[----:B-1----:R-:W-:-:S05]  /*6fc0*/  FMUL.FTZ R11, R4, -1.4426950216293334961 ;  /* 0xbfb8aa3b040b7820 */ /* 0x002fca0000410000 */
[----:B------:R-:W1:Y:S04]  /*6fd0*/  MUFU.EX2 R7, R7 ;  /* 0x0000000700077308 */ /* 0x000e680000000800 */
[----:B------:R-:W0:Y:S01]  /*6fe0*/  MUFU.EX2 R11, R11 ;  /* 0x0000000b000b7308 */ /* 0x000e220000000800 */
[----:B-1----:R-:W-:Y:S01]  /*6ff0*/  FADD.FTZ R10, R7, 1 ;  /* 0x3f800000070a7421 */ /* 0x002fe20000010000 */
[----:B0-----:R-:W-:-:S05]  /*7000*/  FADD.FTZ R12, R11, 1 ;  /* 0x3f8000000b0c7421 */ /* 0x001fca0000010000 */
        /* <DEDUP_REMOVED lines=10> */
.L_x_310:
[----:B------:R-:W-:Y:S01]  /*70b0*/  ISETP.GE.AND.EX P0, PT, R18, UR17, PT, P0 ;  /* 0x0000001112007c0c */ /* 0x000fe2000bf06300 */
[----:B------:R-:W-:Y:S01]  /*70c0*/  FFMA.FTZ R27, R6, R9, -R27 ;  /* 0x00000009061b7223 */ /* 0x000fe2000001081b */
[----:B------:R-:W-:Y:S01]  /*70d0*/  FFMA.FTZ R14, R5, R8, -R14 ;  /* 0x00000008050e7223 */ /* 0x000fe2000001080e */
[----:B------:R-:W-:Y:S02]  /*70e0*/  BSSY.RECONVERGENT B0, `(.L_x_311) ;  /* 0x000000f000007945 */ /* 0x000fe40003800200 */
[----:B------:R-:W-:Y:S01]  /*70f0*/  FMUL.FTZ R3, R27, UR11 ;  /* 0x0000000b1b037c20 */ /* 0x000fe20008410000 */
[----:B------:R-:W-:-:S07]  /*7100*/  FMUL.FTZ R14, R14, UR11 ;  /* 0x0000000b0e0e7c20 */ /* 0x000fce0008410000 */
[----:B------:R-:W-:Y:S05]  /*7110*/  @P0 BRA `(.L_x_312) ;  /* 0x00000000002c0947 */ /* 0x000fea0003800000 */
[----:B------:R-:W3:Y:S01]  /*7120*/  LDCU.64 UR6, c[0x0][0x3f8] ;  /* 0x00007f00ff0677ac */ /* 0x000ee20008000a00 */
[----:B------:R-:W-:Y:S02]  /*7130*/  MOV R51, R53 ;  /* 0x0000003500337202 */ /* 0x000fe40000000f00 */
[----:B------:R-:W-:Y:S01]  /*7140*/  F2FP.BF16.F32.PACK_AB R3, R14, R3 ;  /* 0x000000030e03723e */ /* 0x000fe200000010ff */
[----:B------:R-:W4:Y:S01]  /*7150*/  LDCU.64 UR10, c[0x0][0x380] ;  /* 0x00007000ff0a77ac */ /* 0x000f220008000a00 */
[----:B---3--:R-:W-:Y:S02]  /*7160*/  IMAD R18, R18, UR6, RZ ;  /* 0x0000000612127c24 */ /* 0x008fe4000f8e02ff */
[----:B------:R-:W-:-:S04]  /*7170*/  IMAD.WIDE.U32 R50, R15, UR6, R50 ;  /* 0x000000060f327c25 */ /* 0x000fc8000f8e0032 */
[----:B------:R-:W-:Y:S01]  /*7180*/  IMAD R15, R15, UR7, R18 ;  /* 0x000000070f0f7c24 */ /* 0x000fe2000f8e0212 */
[----:B----4-:R-:W-:-:S04]  /*7190*/  LEA R4, P0, R50, UR10, 0x1 ;  /* 0x0000000a32047c11 */ /* 0x010fc8000f8008ff */
[----:B------:R-:W-:-:S04]  /*71a0*/  IADD3 R15, PT, PT, R51, R15, RZ ;  /* 0x0000000f330f7210 */ /* 0x000fc80007ffe0ff */
[----:B------:R-:W-:-:S05]  /*71b0*/  LEA.HI.X R5, R50, UR11, R15, 0x1, P0 ;  /* 0x0000000b32057c11 */ /* 0x000fca00080f0c0f */
[----:B------:R3:W-:Y:S02]  /*71c0*/  STG.E desc[UR12][R4.64], R3 ;  /* 0x0000000304007986 */ /* 0x0007e4000c10190c */
.L_x_312:
[----:B------:R-:W-:Y:S05]  /*71d0*/  BSYNC.RECONVERGENT B0 ;  /* 0x0000000000007941 */ /* 0x000fea0003800200 */
.L_x_311:
[----:B------:R-:W4:Y:S01]  /*71e0*/  LDCU UR6, c[0x0][0x410] ;  /* 0x00008200ff0677ac */ /* 0x000f220008000800 */
[----:B------:R-:W4:Y:S01]  /*71f0*/  LDCU UR7, c[0x0][0x3e0] ;  /* 0x00007c00ff0777ac */ /* 0x000f220008000800 */
[----:B------:R-:W-:Y:S02]  /*7200*/  UIADD3 UR5, UPT, UPT, UR9, UR5, URZ ;  /* 0x0000000509057290 */ /* 0x000fe4000fffe0ff */
[----:B------:R-:W-:Y:S02]  /*7210*/  UIADD3 UR4, UPT, UPT, UR4, 0x1, URZ ;  /* 0x0000000104047890 */ /* 0x000fe4000fffe0ff */
[----:B----4-:R-:W-:-:S04]  /*7220*/  UIMAD UR6, UR6, UR7, URZ ;  /* 0x00000007060672a4 */ /* 0x010fc8000f8e02ff */
[----:B------:R-:W-:-:S09]  /*7230*/  UISETP.GE.AND UP0, UPT, UR5, UR6, UPT ;  /* 0x000000060500728c */ /* 0x000fd2000bf06270 */
[----:B------:R-:W-:Y:S05]  /*7240*/  BRA.U !UP0, `(.L_x_313) ;  /* 0xffffff8d08c07547 */ /* 0x000fea000b83ffff */
.L_x_270:
[----:B------:R-:W4:Y:S01]  /*7250*/  S2R R9, SR_TID.X ;  /* 0x0000000000097919 */ /* 0x000f220000002100 */
[----:B---3--:R-:W3:Y:S01]  /*7260*/  LDC R4, c[0x0][0x370] ;  /* 0x0000dc00ff047b82 */ /* 0x008ee20000000800 */
[----:B------:R-:W-:Y:S07]  /*7270*/  BSSY.RECONVERGENT B0, `(.L_x_314) ;  /* 0x000000e000007945 */ /* 0x000fee0003800200 */
[----:B--2---:R-:W2:Y:S08]  /*7280*/  LDC R7, c[0x0][0x374] ;  /* 0x0000dd00ff077b82 */ /* 0x004eb00000000800 */
[----:B------:R-:W5:Y:S01]  /*7290*/  LDC.64 R2, c[0x0][0x3c8] ;  /* 0x0000f200ff027b82 */ /* 0x000f620000000a00 */
[----:B---3--:R-:W-:-:S02]  /*72a0*/  ISETP.NE.AND P0, PT, R4, 0x1, PT ;  /* 0x000000010400780c */ /* 0x008fc40003f05270 */
[----:B----4-:R-:W-:Y:S02]  /*72b0*/  ISETP.NE.AND P1, PT, R9, RZ, PT ;  /* 0x000000ff0900720c */ /* 0x010fe40003f25270 */
[----:B--2---:R-:W-:-:S04]  /*72c0*/  SHF.L.U32 R0, R7, 0x1, RZ ;  /* 0x0000000107007819 */ /* 0x004fc800000006ff */
[----:B------:R-:W-:-:S05]  /*72d0*/  SEL R5, R0, RZ, P0 ;  /* 0x000000ff00057207 */ /* 0x000fca0000000000 */
[----:B-----5:R-:W-:Y:S02]  /*72e0*/  IMAD.WIDE.U32 R2, R5, 0x4, R2 ;  /* 0x0000000405027825 */ /* 0x020fe400078e0002 */
[----:B------:R-:W-:Y:S05]  /*72f0*/  @P1 BRA `(.L_x_315) ;  /* 0x0000000000141947 */ /* 0x000fea0003800000 */
[----:B------:R-:W-:Y:S01]  /*7300*/  HFMA2 R5, -RZ, RZ, 0, 5.9604644775390625e-08 ;  /* 0x00000001ff057431 */ /* 0x000fe200000001ff */
[----:B------:R-:W-:Y:S06]  /*7310*/  MEMBAR.ALL.GPU ;  /* 0x0000000000007992 */ /* 0x000fec000000a000 */
[----:B------:R-:W-:-:S00]  /*7320*/  ERRBAR ;  /* 0x00000000000079ab */ /* 0x000fc00000000000 */
[----:B------:R-:W-:Y:S06]  /*7330*/  CGAERRBAR ;  /* 0x00000000000075ab */ /* 0x000fec0000000000 */
[----:B------:R2:W-:Y:S02]  /*7340*/  REDG.E.ADD.S32.STRONG.GPU desc[UR12][R2.64], R5 ;  /* 0x000000050200798e */ /* 0x0005e4000c12e30c */
.L_x_315:
[----:B------:R-:W-:Y:S05]  /*7350*/  BSYNC.RECONVERGENT B0 ;  /* 0x0000000000007941 */ /* 0x000fea0003800200 */
.L_x_314:
[----:B------:R-:W3:Y:S01]  /*7360*/  S2UR UR5, SR_CTAID.Y ;  /* 0x00000000000579c3 */ /* 0x000ee20000002600 */
[----:B--2---:R-:W-:Y:S02]  /*7370*/  IADD3 R5, PT, PT, R7, -0x1, RZ ;  /* 0xffffffff07057810 */ /* 0x004fe40007ffe0ff */
[----:B------:R-:W-:-:S05]  /*7380*/  IADD3 R0, PT, PT, R4, -0x1, RZ ;  /* 0xffffffff04007810 */ /* 0x000fca0007ffe0ff */
[----:B------:R-:W2:Y:S01]  /*7390*/  S2UR UR4, SR_CTAID.X ;  /* 0x00000000000479c3 */ /* 0x000ea20000002500 */
[----:B---3--:R-:W-:-:S04]  /*73a0*/  ISETP.NE.AND P0, PT, R5, UR5, PT ;  /* 0x0000000505007c0c */ /* 0x008fc8000bf05270 */
[----:B--2---:R-:W-:-:S13]  /*73b0*/  ISETP.NE.OR P0, PT, R0, UR4, P0 ;  /* 0x0000000400007c0c */ /* 0x004fda0008705670 */
[----:B------:R-:W-:Y:S05]  /*73c0*/  @P0 EXIT ;  /* 0x000000000000094d */ /* 0x000fea0003800000 */
[----:B------:R-:W-:Y:S05]  /*73d0*/  @P1 BRA `(.L_x_316) ;  /* 0x0000000000201947 */ /* 0x000fea0003800000 */
[----:B------:R-:W-:-:S05]  /*73e0*/  IMAD R0, R4, R7, RZ ;  /* 0x0000000704007224 */ /* 0x000fca00078e02ff */
[----:B------:R-:W-:-:S13]  /*73f0*/  ISETP.NE.AND P0, PT, R0, -0x1, PT ;  /* 0xffffffff0000780c */ /* 0x000fda0003f05270 */
[----:B------:R-:W-:Y:S05]  /*7400*/  @!P0 BRA `(.L_x_316) ;  /* 0x0000000000148947 */ /* 0x000fea0003800000 */
.L_x_317:
[----:B------:R-:W2:Y:S04]  /*7410*/  LDG.E.STRONG.GPU R5, desc[UR12][R2.64] ;  /* 0x0000000c02057981 */ /* 0x000ea8000c1ef900 */
[----:B--2---:R-:W-:Y:S01]  /*7420*/  CCTL.IVALL ;  /* 0x00000000ff00798f */ /* 0x004fe20002000000 */
[----:B------:R-:W-:Y:S05]  /*7430*/  YIELD ;  /* 0x0000000000007946 */ /* 0x000fea0003800000 */
[----:B------:R-:W-:-:S13]  /*7440*/  ISETP.NE.AND P0, PT, R5, R0, PT ;  /* 0x000000000500720c */ /* 0x000fda0003f05270 */
[----:B------:R-:W-:Y:S05]  /*7450*/  @P0 BRA `(.L_x_317) ;  /* 0xfffffffc00ec0947 */ /* 0x000fea000383ffff */
.L_x_316:
[----:B------:R-:W-:Y:S05]  /*7460*/  WARPSYNC.ALL ;  /* 0x0000000000007948 */ /* 0x000fea0003800000 */
[----:B------:R-:W2:Y:S08]  /*7470*/  LDC.64 R4, c[0x0][0x3f8] ;  /* 0x0000fe00ff047b82 */ /* 0x000eb00000000a00 */
[----:B------:R-:W-:Y:S01]  /*7480*/  BAR.SYNC.DEFER_BLOCKING 0x0 ;  /* 0x0000000000007b1d */ /* 0x000fe20000010000 */
[----:B--2---:R-:W-:-:S04]  /*7490*/  LEA.HI R0, P0, R5, R4, RZ, 0x1 ;  /* 0x0000000405007211 */ /* 0x004fc800078108ff */
        /* <DEDUP_REMOVED lines=9> */
[----:B-1----:R-:W-:-:S04]  /*7530*/  IADD3 R11, P1, PT, R2, 0x180, RZ ;  /* 0x00000180020b7810 */ /* 0x002fc80007f3e0ff */
        /* <DEDUP_REMOVED lines=44> */
[----:B------:R-:W-:Y:S01]  /*7800*/  SHF.L.U32 R31, R5, 0x2, RZ ;  /* 0x00000002051f7819 */ /* 0x000fe200000006ff */
[----:B------:R-:W-:Y:S01]  /*7810*/  UMOV UR4, URZ ;  /* 0x000000ff00047c82 */ /* 0x000fe20008000000 */
[----:B------:R-:W-:-:S02]  /*7820*/  SHF.L.U64.HI R33, R0, 0x2, R3 ;  /* 0x0000000200217819 */ /* 0x000fc40000010203 */
[----:B------:R-:W-:Y:S02]  /*7830*/  IADD3 R19, PT, PT, R7, UR4, RZ ;  /* 0x0000000407137c10 */ /* 0x000fe4000fffe0ff */
[----:B------:R-:W-:Y:S01]  /*7840*/  MOV R2, R6 ;  /* 0x0000000600027202 */ /* 0x000fe20000000f00 */
[----:B------:R-:W-:Y:S01]  /*7850*/  IMAD.WIDE.U32 R6, R4, 0x4, RZ ;  /* 0x0000000404067825 */ /* 0x000fe200078e00ff */
[----:B0-----:R-:W-:Y:S02]  /*7860*/  IADD3 R27, P1, PT, R20, UR6, RZ ;  /* 0x00000006141b7c10 */ /* 0x001fe4000ff3e0ff */
[----:B------:R-:W-:Y:S02]  /*7870*/  SHF.L.U64.HI R29, R26, 0x2, R35 ;  /* 0x000000021a1d7819 */ /* 0x000fe40000010223 */
[----:B-1----:R-:W-:Y:S02]  /*7880*/  IADD3 R22, P2, PT, R20, UR8, RZ ;  /* 0x0000000814167c10 */ /* 0x002fe4000ff5e0ff */
[----:B------:R-:W-:-:S02]  /*7890*/  IADD3.X R24, PT, PT, R23, UR7, RZ, P1, !PT ;  /* 0x0000000717187c10 */ /* 0x000fc40008ffe4ff */
[C---:B------:R-:W-:Y:S02]  /*78a0*/  IADD3.X R25, PT, PT, R23.reuse, UR9, RZ, P2, !PT ;  /* 0x0000000917197c10 */ /* 0x040fe400097fe4ff */
[----:B--2---:R-:W-:Y:S02]  /*78b0*/  IADD3 R20, P1, PT, R20, UR10, RZ ;  /* 0x0000000a14147c10 */ /* 0x004fe4000ff3e0ff */
[----:B------:R-:W-:Y:S02]  /*78c0*/  IADD3 R16, P2, PT, RZ, -R9, RZ ;  /* 0x80000009ff107210 */ /* 0x000fe40007f5e0ff */
[----:B------:R-:W-:Y:S02]  /*78d0*/  IADD3.X R23, PT, PT, R23, UR11, RZ, P1, !PT ;  /* 0x0000000b17177c10 */ /* 0x000fe40008ffe4ff */
[----:B------:R-:W-:Y:S02]  /*78e0*/  IADD3 R31, PT, PT, R7, R31, RZ ;  /* 0x0000001f071f7210 */ /* 0x000fe40007ffe0ff */
[----:B------:R-:W-:-:S07]  /*78f0*/  IADD3.X R18, PT, PT, RZ, -0x1, RZ, P2, !PT ;  /* 0xffffffffff127810 */ /* 0x000fce00017fe4ff */
.L_x_320:
        /* <DEDUP_REMOVED lines=31> */
.L_x_319:
[----:B------:R-:W-:Y:S05]  /*7af0*/  BSYNC.RECONVERGENT B0 ;  /* 0x0000000000007941 */ /* 0x000fea0003800200 */
.L_x_318:
        /* <DEDUP_REMOVED lines=10> */
.L_x_321:
        /* <DEDUP_REMOVED lines=87> */
.L_x_322:
        /* <DEDUP_REMOVED lines=15> */
.L_x_2466:


//--------------------- .text._Z35group_norm_nhwc_bwd_one_pass_kernelI11Bf16IOFp16WLi64ELi12ELi384EEv26Group_norm_nhwc_bwd_params --------------------------
	.section	.text._Z35group_norm_nhwc_bwd_one_pass_kernelI11Bf16IOFp16WLi64ELi12ELi384EEv26Group_norm_nhwc_bwd_params,"ax",@progbits
	.align	128
        .global         _Z35group_norm_nhwc_bwd_one_pass_kernelI11Bf16IOFp16WLi64ELi12ELi384EEv26Group_norm_nhwc_bwd_params
        .type           _Z35group_norm_nhwc_bwd_one_pass_kernelI11Bf16IOFp16WLi64ELi12ELi384EEv26Group_norm_nhwc_bwd_params,@function
        .size           _Z35group_norm_nhwc_bwd_one_pass_kernelI11Bf16IOFp16WLi64ELi12ELi384EEv26Group_norm_nhwc_bwd_params,(.L_x_2467 - _Z35group_norm_nhwc_bwd_one_pass_kernelI11Bf16IOFp16WLi64ELi12ELi384EEv26Group_norm_nhwc_bwd_params)
        .other          _Z35group_norm_nhwc_bwd_one_pass_kernelI11Bf16IOFp16WLi64ELi12ELi384EEv26Group_norm_nhwc_bwd_params,@"STO_CUDA_ENTRY STV_DEFAULT"
_Z35group_norm_nhwc_bwd_one_pass_kernelI11Bf16IOFp16WLi64ELi12ELi384EEv26Group_norm_nhwc_bwd_params:
.text._Z35group_norm_nhwc_bwd_one_pass_kernelI11Bf16IOFp16WLi64ELi12ELi384EEv26Group_norm_nhwc_bwd_params:
        /* <DEDUP_REMOVED lines=29> */
.L_x_344:
        /* <DEDUP_REMOVED lines=10> */
[----:B0-----:R-:W0:Y:S07]  /*0270*/  MUFU.RCP R0, R0 ;  /* 0x0000000000007308 */ /* 0x001e2e0000001000 */
[----:B---3--:R-:W1:Y:S08]  /*0280*/  @!P0 LDC.64 R12, c[0x0][0x3f8] ;  /* 0x0000fe00ff0c8b82 */ /* 0x008e700000000a00 */
[----:B------:R-:W2:Y:S01]  /*0290*/  @!P0 LDC.64 R16, c[0x0][0x3a0] ;  /* 0x0000e800ff108b82 */ /* 0x000ea20000000a00 */
[----:B0-----:R-:W-:-:S04]  /*02a0*/  IADD3 R8, PT, PT, R0, 0xffffffe, RZ ;  /* 0x0ffffffe00087810 */ /* 0x001fc80007ffe0ff */
[----:B------:R0:W3:Y:S02]  /*02b0*/  F2I.FTZ.U32.TRUNC.NTZ R9, R8 ;  /* 0x0000000800097305 */ /* 0x0000e4000021f000 */
[----:B0-----:R-:W-:Y:S02]  /*02c0*/  MOV R8, RZ ;  /* 0x000000ff00087202 */ /* 0x001fe40000000f00 */
[----:B---3--:R-:W-:-:S05]  /*02d0*/  IADD3 R2, PT, PT, RZ, -R9, RZ ;  /* 0x80000009ff027210 */ /* 0x008fca0007ffe0ff */
        /* <DEDUP_REMOVED lines=8> */
[----:B------:R-:W3:Y:S03]  /*0360*/  LDG.E.64 R8, desc[UR12][R8.64] ;  /* 0x0000000c08087981 */ /* 0x000ee6000c1e1b00 */
        /* <DEDUP_REMOVED lines=12> */
[----:B------:R-:W-:Y:S01]  /*0430*/  @!P2 IADD3 R2, PT, PT, -R2, RZ, RZ ;  /* 0x000000ff0202a210 */ /* 0x000fe20007ffe1ff */
[----:B------:R-:W0:Y:S01]  /*0440*/  @!P0 LDC.64 R10, c[0x0][0x398] ;  /* 0x0000e600ff0a8b82 */ /* 0x000e220000000a00 */
[----:B------:R-:W-:-:S02]  /*0450*/  SEL R31, R5, R0, !P3 ;  /* 0x00000000051f7207 */ /* 0x000fc40005800000 */
[----:B------:R-:W-:-:S03]  /*0460*/  SEL R5, R5, R2, !P3 ;  /* 0x0000000205057207 */ /* 0x000fc60005800000 */
[----:B------:R-:W-:Y:S01]  /*0470*/  IMAD R0, R31, 0xc, RZ ;  /* 0x0000000c1f007824 */ /* 0x000fe200078e02ff */
[----:B------:R-:W-:-:S04]  /*0480*/  SHF.R.S32.HI R2, RZ, 0x1f, R5 ;  /* 0x0000001fff027819 */ /* 0x000fc80000011405 */
[----:B------:R-:W-:Y:S01]  /*0490*/  IADD3 R34, P1, PT, R0, R3, RZ ;  /* 0x0000000300227210 */ /* 0x000fe20007f3e0ff */
[----:B------:R-:W-:-:S03]  /*04a0*/  IMAD R2, R2, UR18, RZ ;  /* 0x0000001202027c24 */ /* 0x000fc6000f8e02ff */
[----:B------:R-:W-:Y:S01]  /*04b0*/  LEA.HI.X.SX32 R35, R0, RZ, 0x1, P1 ;  /* 0x000000ff00237211 */ /* 0x000fe200008f0eff */
[C---:B------:R-:W-:Y:S02]  /*04c0*/  IMAD R37, R5.reuse, UR19, R2 ;  /* 0x0000001305257c24 */ /* 0x040fe4000f8e0202 */
[----:B------:R-:W-:Y:S01]  /*04d0*/  IMAD.WIDE.U32 R34, R5, UR18, R34 ;  /* 0x0000001205227c25 */ /* 0x000fe2000f8e0022 */
[----:B------:R-:W-:-:S03]  /*04e0*/  ISETP.NE.AND P2, PT, RZ, UR15, PT ;  /* 0x0000000fff007c0c */ /* 0x000fc6000bf45270 */
[----:B-1----:R-:W-:Y:S01]  /*04f0*/  @!P0 IMAD R2, R23, R12, RZ ;  /* 0x0000000c17028224 */ /* 0x002fe200078e02ff */
[----:B------:R-:W-:Y:S02]  /*0500*/  IADD3 R37, PT, PT, R35, R37, RZ ;  /* 0x0000002523257210 */ /* 0x000fe40007ffe0ff */
[----:B------:R-:W-:Y:S01]  /*0510*/  @!P0 MOV R36, R34 ;  /* 0x0000002200248202 */ /* 0x000fe20000000f00 */
[----:B------:R-:W-:-:S04]  /*0520*/  @!P0 IMAD R5, R29, R13, R2 ;  /* 0x0000000d1d058224 */ /* 0x000fc800078e0202 */
[----:B------:R-:W-:Y:S02]  /*0530*/  @!P0 IMAD.WIDE.U32 R12, R29, R12, R36 ;  /* 0x0000000c1d0c8225 */ /* 0x000fe400078e0024 */
[----:B------:R-:W1:Y:S03]  /*0540*/  @P2 LDC.64 R14, c[0x0][0x3b0] ;  /* 0x0000ec00ff0e2b82 */ /* 0x000e660000000a00 */
[----:B------:R-:W-:Y:S02]  /*0550*/  @!P0 IADD3 R5, PT, PT, R13, R5, RZ ;  /* 0x000000050d058210 */ /* 0x000fe40007ffe0ff */
[C---:B------:R-:W-:Y:S02]  /*0560*/  @!P0 SHF.L.U32 R3, R12.reuse, 0x1, RZ ;  /* 0x000000010c038819 */ /* 0x040fe400000006ff */
[----:B------:R-:W-:Y:S02]  /*0570*/  @!P0 SHF.L.U64.HI R2, R12, 0x1, R5 ;  /* 0x000000010c028819 */ /* 0x000fe40000010205 */
[----:B------:R-:W4:Y:S01]  /*0580*/  LDC.64 R12, c[0x0][0x3a8] ;  /* 0x0000ea00ff0c7b82 */ /* 0x000f220000000a00 */
[----:B--2---:R-:W-:-:S04]  /*0590*/  @!P0 IADD3 R16, P1, PT, R3, R16, RZ ;  /* 0x0000001003108210 */ /* 0x004fc80007f3e0ff */
[C---:B------:R-:W-:Y:S02]  /*05a0*/  @!P0 IADD3.X R17, PT, PT, R2.reuse, R17, RZ, P1, !PT ;  /* 0x0000001102118210 */ /* 0x040fe40000ffe4ff */
[----:B0-----:R-:W-:Y:S02]  /*05b0*/  @!P0 IADD3 R10, P1, PT, R3, R10, RZ ;  /* 0x0000000a030a8210 */ /* 0x001fe40007f3e0ff */
[----:B------:R-:W-:Y:S01]  /*05c0*/  LOP3.LUT R3, R27, 0xffff, RZ, 0xc0, !PT ;  /* 0x0000ffff1b037812 */ /* 0x000fe200078ec0ff */
[----:B------:R-:W2:Y:S01]  /*05d0*/  @!P0 LDG.E R16, desc[UR12][R16.64] ;  /* 0x0000000c10108981 */ /* 0x000ea2000c1e1900 */
[----:B------:R-:W-:Y:S02]  /*05e0*/  @!P0 IADD3.X R11, PT, PT, R2, R11, RZ, P1, !PT ;  /* 0x0000000b020b8210 */ /* 0x000fe40000ffe4ff */
[----:B------:R-:W-:-:S03]  /*05f0*/  IADD3 R5, PT, PT, R0, R3, RZ ;  /* 0x0000000300057210 */ /* 0x000fc60007ffe0ff */
[----:B------:R-:W5:Y:S02]  /*0600*/  @!P0 LDG.E R10, desc[UR12][R10.64] ;  /* 0x0000000c0a0a8981 */ /* 0x000f64000c1e1900 */
[----:B-1----:R-:W-:-:S05]  /*0610*/  @P2 IMAD.WIDE R14, R5, 0x2, R14 ;  /* 0x00000002050e2825 */ /* 0x002fca00078e020e */
[----:B------:R-:W5:Y:S01]  /*0620*/  @P2 LDG.E.U16 R0, desc[UR12][R14.64] ;  /* 0x0000000c0e002981 */ /* 0x000f62000c1e1500 */
[----:B----4-:R-:W-:-:S03]  /*0630*/  IMAD.WIDE R12, R5, 0x2, R12 ;  /* 0x00000002050c7825 */ /* 0x010fc600078e020c */
[----:B------:R-:W4:Y:S04]  /*0640*/  @P2 LDG.E.U16 R19, desc[UR12][R14.64+0x2] ;  /* 0x0000020c0e132981 */ /* 0x000f28000c1e1500 */
[----:B------:R-:W4:Y:S04]  /*0650*/  LDG.E.U16 R5, desc[UR12][R12.64] ;  /* 0x0000000c0c057981 */ /* 0x000f28000c1e1500 */
[----:B------:R-:W4:Y:S01]  /*0660*/  LDG.E.U16 R18, desc[UR12][R12.64+0x2] ;  /* 0x0000020c0c127981 */ /* 0x000f22000c1e1500 */
[----:B------:R-:W-:Y:S02]  /*0670*/  PRMT R7, RZ, 0x7610, R7 ;  /* 0x00007610ff077816 */ /* 0x000fe40000000007 */
[----:B------:R-:W-:-:S02]  /*0680*/  PRMT R26, RZ, 0x7610, R26 ;  /* 0x00007610ff1a7816 */ /* 0x000fc4000000001a */
[----:B------:R-:W-:Y:S01]  /*0690*/  PRMT R24, RZ, 0x7610, R24 ;  /* 0x00007610ff187816 */ /* 0x000fe20000000018 */
[----:B------:R-:W-:Y:S01]  /*06a0*/  UMOV UR9, 0x3f800000 ;  /* 0x3f80000000097882 */ /* 0x000fe20000000000 */
[----:B------:R-:W-:Y:S02]  /*06b0*/  MOV R30, RZ ;  /* 0x000000ff001e7202 */ /* 0x000fe40000000f00 */
[----:B------:R-:W-:Y:S01]  /*06c0*/  MOV R28, RZ ;  /* 0x000000ff001c7202 */ /* 0x000fe20000000f00 */
[----:B---3--:R-:W-:-:S05]  /*06d0*/  FFMA.FTZ R9, -R8, R8, R9 ;  /* 0x0000000808097223 */ /* 0x008fca0000010109 */
[----:B------:R-:W-:-:S13]  /*06e0*/  FSETP.GTU.FTZ.AND P1, PT, R9, RZ, PT ;  /* 0x000000ff0900720b */ /* 0x000fda0003f3c000 */
[----:B------:R-:W-:-:S05]  /*06f0*/  VOTEU.ANY UP0, P1 ;  /* 0x0000000000ff7886 */ /* 0x000fca0000800100 */
[----:B------:R-:W0:Y:S01]  /*0700*/  @UP0 LDCU UR4, c[0x0][0x3c0] ;  /* 0x00007800ff0407ac */ /* 0x000e220008000800 */
[----:B------:R-:W-:-:S13]  /*0710*/  PLOP3.LUT P1, PT, PT, PT, UP0, 0x80, 0x8 ;  /* 0x000000000008781c */ /* 0x000fda0003f2f008 */
[----:B0-----:R-:W-:-:S06]  /*0720*/  @P1 FADD.FTZ R2, R9, UR4 ;  /* 0x0000000409021e21 */ /* 0x001fcc0008010000 */
[----:B------:R-:W0:Y:S01]  /*0730*/  @P1 MUFU.RSQ R2, R2 ;  /* 0x0000000200021308 */ /* 0x000e220000001400 */
[----:B------:R-:W-:Y:S02]  /*0740*/  PRMT R9, RZ, 0x7610, R9 ;  /* 0x00007610ff097816 */ /* 0x000fe40000000009 */
[----:B0-----:R-:W-:-:S13]  /*0750*/  @P1 R2UR UR4, R2 ;  /* 0x00000000020412ca */ /* 0x001fda00000e0000 */
[----:B------:R-:W-:Y:S01]  /*0760*/  @UP0 UMOV UR9, UR4 ;  /* 0x0000000400090c82 */ /* 0x000fe20008000000 */
[C---:B--2---:R-:W-:Y:S02]  /*0770*/  @!P0 PRMT R9, R16.reuse, 0x7610, R9 ;  /* 0x0000761010098816 */ /* 0x044fe40000000009 */
[----:B------:R-:W-:Y:S02]  /*0780*/  @!P0 PRMT R7, R16, 0x7632, R7 ;  /* 0x0000763210078816 */ /* 0x000fe40000000007 */
[----:B------:R-:W-:Y:S02]  /*0790*/  SHF.L.U32 R9, R9, 0x10, RZ ;  /* 0x0000001009097819 */ /* 0x000fe400000006ff */
[----:B------:R-:W-:Y:S02]  /*07a0*/  SHF.L.U32 R7, R7, 0x10, RZ ;  /* 0x0000001007077819 */ /* 0x000fe400000006ff */
[C---:B-----5:R-:W-:Y:S02]  /*07b0*/  @!P0 PRMT R26, R10.reuse, 0x7610, R26 ;  /* 0x000076100a1a8816 */ /* 0x060fe4000000001a */
[----:B------:R-:W-:Y:S01]  /*07c0*/  @!P0 PRMT R24, R10, 0x7632, R24 ;  /* 0x000076320a188816 */ /* 0x000fe20000000018 */
[C---:B------:R-:W-:Y:S01]  /*07d0*/  FADD.FTZ R2, -R8.reuse, R9 ;  /* 0x0000000908027221 */ /* 0x040fe20000010100 */
[----:B------:R-:W-:Y:S01]  /*07e0*/  FADD.FTZ R10, -R8, R7 ;  /* 0x00000007080a7221 */ /* 0x000fe20000010100 */
[----:B------:R-:W-:-:S02]  /*07f0*/  SHF.L.U32 R26, R26, 0x10, RZ ;  /* 0x000000101a1a7819 */ /* 0x000fc400000006ff */
[----:B------:R-:W-:Y:S01]  /*0800*/  SHF.L.U32 R24, R24, 0x10, RZ ;  /* 0x0000001018187819 */ /* 0x000fe200000006ff */
[----:B------:R-:W-:Y:S02]  /*0810*/  @P2 HADD2.F32 R30, -RZ, R0.H0_H0 ;  /* 0x20000000ff1e2230 */ /* 0x000fe40000004100 */
[----:B------:R-:W-:Y:S01]  /*0820*/  FMUL.FTZ R0, R2, UR9 ;  /* 0x0000000902007c20 */ /* 0x000fe20008410000 */
[----:B----4-:R-:W-:Y:S01]  /*0830*/  @P2 HADD2.F32 R28, -RZ, R19.H0_H0 ;  /* 0x20000013ff1c2230 */ /* 0x010fe20000004100 */
[----:B------:R-:W-:Y:S01]  /*0840*/  MOV R9, R24 ;  /* 0x0000001800097202 */ /* 0x000fe20000000f00 */
[----:B------:R-:W-:Y:S01]  /*0850*/  FMUL.FTZ R2, R10, UR9 ;  /* 0x000000090a027c20 */ /* 0x000fe20008410000 */
[----:B------:R-:W-:Y:S01]  /*0860*/  HADD2.F32 R5, -RZ, R5.H0_H0 ;  /* 0x20000005ff057230 */ /* 0x000fe20000004100 */
[----:B------:R-:W-:Y:S01]  /*0870*/  MOV R8, R26 ;  /* 0x0000001a00087202 */ /* 0x000fe20000000f00 */
[----:B------:R-:W-:Y:S01]  /*0880*/  HADD2.F32 R7, -RZ, R18.H0_H0 ;  /* 0x20000012ff077230 */ /* 0x000fe20000004100 */
        /* <DEDUP_REMOVED lines=19> */
.L_x_324:
        /* <DEDUP_REMOVED lines=54> */
.L_x_326:
[----:B------:R-:W-:Y:S05]  /*0d20*/  BSYNC.RECONVERGENT B0 ;  /* 0x0000000000007941 */ /* 0x000fea0003800200 */
.L_x_325:
        /* <DEDUP_REMOVED lines=32> */
.L_x_328:
[----:B------:R-:W-:Y:S05]  /*0f30*/  BSYNC.RECONVERGENT B0 ;  /* 0x0000000000007941 */ /* 0x000fea0003800200 */
.L_x_327:
        /* <DEDUP_REMOVED lines=318> */
.L_x_330:
[----:B------:R-:W-:Y:S05]  /*2320*/  BSYNC.RECONVERGENT B0 ;  /* 0x0000000000007941 */ /* 0x000fea0003800200 */
.L_x_329:
        /* <DEDUP_REMOVED lines=29> */
.L_x_332:
[----:B------:R-:W-:Y:S05]  /*2500*/  BSYNC.RECONVERGENT B0 ;  /* 0x0000000000007941 */ /* 0x000fea0003800200 */
.L_x_331:
        /* <DEDUP_REMOVED lines=25> */
.L_x_335:
[----:B0-----:R-:W2:Y:S04]  /*26a0*/  LDG.E.STRONG.GPU R10, desc[UR12][R8.64] ;  /* 0x0000000c080a7981 */ /* 0x001ea8000c1ef900 */
[----:B--2---:R-:W-:Y:S01]  /*26b0*/  CCTL.IVALL ;  /* 0x00000000ff00798f */ /* 0x004fe20002000000 */
[----:B------:R-:W-:Y:S05]  /*26c0*/  YIELD ;  /* 0x0000000000007946 */ /* 0x000fea0003800000 */
[----:B------:R-:W-:-:S13]  /*26d0*/  ISETP.NE.AND P1, PT, R10, R15, PT ;  /* 0x0000000f0a00720c */ /* 0x000fda0003f25270 */
[----:B------:R-:W-:Y:S05]  /*26e0*/  @P1 BRA `(.L_x_335) ;  /* 0xfffffffc00ec1947 */ /* 0x000fea000383ffff */
.L_x_334:
[----:B------:R-:W-:Y:S05]  /*26f0*/  WARPSYNC.ALL ;  /* 0x0000000000007948 */ /* 0x000fea0003800000 */
[----:B------:R-:W-:Y:S01]  /*2700*/  BAR.SYNC.DEFER_BLOCKING 0x0 ;  /* 0x0000000000007b1d */ /* 0x000fe20000010000 */
[----:B-1----:R-:W-:-:S05]  /*2710*/  HFMA2 R16, -RZ, RZ, 0, 0 ;  /* 0x00000000ff107431 */ /* 0x002fca00000001ff */
[----:B------:R-:W-:Y:S05]  /*2720*/  @!P4 BRA `(.L_x_336) ;  /* 0x00000004000cc947 */ /* 0x000fea0003800000 */
[----:B------:R-:W-:Y:S02]  /*2730*/  MOV R17, RZ ;  /* 0x000000ff00117202 */ /* 0x000fe40000000f00 */
[----:B------:R-:W-:-:S07]  /*2740*/  LOP3.LUT R16, R4, 0x7ffffff8, RZ, 0xc0, !PT ;  /* 0x7ffffff804107812 */ /* 0x000fce00078ec0ff */
.L_x_337:
        /* <DEDUP_REMOVED lines=65> */
.L_x_336:
        /* <DEDUP_REMOVED lines=37> */
.L_x_338:
        /* <DEDUP_REMOVED lines=21> */
.L_x_339:
        /* <DEDUP_REMOVED lines=10> */
.L_x_340:
[----:B------:R-:W-:Y:S05]  /*2fa0*/  BSYNC.RECONVERGENT B0 ;  /* 0x0000000000007941 */ /* 0x000fea0003800200 */
.L_x_333:
        /* <DEDUP_REMOVED lines=26> */
.L_x_341:
        /* <DEDUP_REMOVED lines=21> */
.L_x_343:
[----:B------:R-:W-:Y:S05]  /*32a0*/  BSYNC.RECONVERGENT B0 ;  /* 0x0000000000007941 */ /* 0x000fea0003800200 */
.L_x_342:
[----:B------:R-:W-:Y:S01]  /*32b0*/  UIADD3 UR7, UPT, UPT, UR14, UR7, URZ ;  /* 0x000000070e077290 */ /* 0x000fe2000fffe0ff */
[----:B------:R-:W-:-:S03]  /*32c0*/  IADD3 R25, PT, PT, R25, 0x1, RZ ;  /* 0x0000000119197810 */ /* 0x000fc60007ffe0ff */
[----:B------:R-:W-:-:S09]  /*32d0*/  UISETP.GE.AND UP0, UPT, UR7, UR6, UPT ;  /* 0x000000060700728c */ /* 0x000fd2000bf06270 */
[----:B------:R-:W-:Y:S05]  /*32e0*/  BRA.U !UP0, `(.L_x_344) ;  /* 0xffffffcd08b87547 */ /* 0x000fea000b83ffff */
.L_x_323:
        /* <DEDUP_REMOVED lines=19> */
.L_x_346:
[----:B------:R-:W-:Y:S05]  /*3420*/  BSYNC.RECONVERGENT B0 ;  /* 0x0000000000007941 */ /* 0x000fea0003800200 */
.L_x_345:
[----:B------:R-:W-:Y:S05]  /*3430*/  @P0 EXIT ;  /* 0x000000000000094d */ /* 0x000fea0003800000 */
[----:B------:R-:W-:Y:S05]  /*3440*/  @P2 BRA `(.L_x_347) ;  /* 0x0000000000202947 */ /* 0x000fea0003800000 */
[----:B------:R-:W-:-:S05]  /*3450*/  IMAD R0, R4, R7, RZ ;  /* 0x0000000704007224 */ /* 0x000fca00078e02ff */
[----:B------:R-:W-:-:S13]  /*3460*/  ISETP.NE.AND P0, PT, R0, -0x1, PT ;  /* 0xffffffff0000780c */ /* 0x000fda0003f05270 */
[----:B------:R-:W-:Y:S05]  /*3470*/  @!P0 BRA `(.L_x_347) ;  /* 0x0000000000148947 */ /* 0x000fea0003800000 */
.L_x_348:
[----:B0-----:R-:W4:Y:S04]  /*3480*/  LDG.E.STRONG.GPU R5, desc[UR12][R2.64] ;  /* 0x0000000c02057981 */ /* 0x001f28000c1ef900 */
[----:B----4-:R-:W-:Y:S01]  /*3490*/  CCTL.IVALL ;  /* 0x00000000ff00798f */ /* 0x010fe20002000000 */
[----:B------:R-:W-:Y:S05]  /*34a0*/  YIELD ;  /* 0x0000000000007946 */ /* 0x000fea0003800000 */
[----:B------:R-:W-:-:S13]  /*34b0*/  ISETP.NE.AND P0, PT, R5, R0, PT ;  /* 0x000000000500720c */ /* 0x000fda0003f05270 */
[----:B------:R-:W-:Y:S05]  /*34c0*/  @P0 BRA `(.L_x_348) ;  /* 0xfffffffc00ec0947 */ /* 0x000fea000383ffff */
.L_x_347:
        /* <DEDUP_REMOVED lines=78> */
.L_x_351:
        /* <DEDUP_REMOVED lines=22> */
[----:B---3--:R-:W-:Y:S02]  /*3b10*/  F2FP.F16.F32.PACK_AB R19, R5, R8 ;  /* 0x000000080513723e */ /* 0x008fe400000000ff */
[----:B------:R-:W-:Y:S02]  /*3b20*/  MOV R5, R21 ;  /* 0x0000001500057202 */ /* 0x000fe40000000f00 */
[----:B--2---:R-:W-:Y:S02]  /*3b30*/  F2FP.F16.F32.PACK_AB R15, R6, R15 ;  /* 0x0000000f060f723e */ /* 0x004fe400000000ff */
[----:B------:R-:W-:-:S03]  /*3b40*/  MOV R6, R12 ;  /* 0x0000000c00067202 */ /* 0x000fc60000000f00 */
[----:B------:R0:W-:Y:S04]  /*3b50*/  STG.E desc[UR12][R4.64], R15 ;  /* 0x0000000f04007986 */ /* 0x0001e8000c10190c */
[----:B------:R0:W-:Y:S01]  /*3b60*/  STG.E desc[UR12][R6.64], R19 ;  /* 0x0000001306007986 */ /* 0x0001e2000c10190c */
[----:B------:R-:W-:Y:S02]  /*3b70*/  IADD3 R12, P3, PT, R12, 0x600, RZ ;  /* 0x000006000c0c7810 */ /* 0x000fe40007f7e0ff */
[----:B------:R-:W-:Y:S02]  /*3b80*/  IADD3.X R21, PT, PT, RZ, R21, RZ, P4, !PT ;  /* 0x00000015ff157210 */ /* 0x000fe400027fe4ff */
[----:B------:R-:W-:Y:S01]  /*3b90*/  IADD3.X R25, PT, PT, RZ, R25, RZ, P3, !PT ;  /* 0x00000019ff197210 */ /* 0x000fe20001ffe4ff */
[----:B------:R-:W-:Y:S08]  /*3ba0*/  @P1 BRA `(.L_x_351) ;  /* 0xfffffffc00801947 */ /* 0x000ff0000383ffff */
.L_x_350:
[----:B------:R-:W-:Y:S05]  /*3bb0*/  BSYNC.RECONVERGENT B0 ;  /* 0x0000000000007941 */ /* 0x000fea0003800200 */
.L_x_349:
        /* <DEDUP_REMOVED lines=11> */
.L_x_353:
        /* <DEDUP_REMOVED lines=20> */
[----:B--2---:R-:W-:Y:S02]  /*3db0*/  F2FP.F16.F32.PACK_AB R15, R5, R2 ;  /* 0x00000002050f723e */ /* 0x004fe400000000ff */
[----:B------:R-:W-:-:S02]  /*3dc0*/  IADD3 R2, P1, PT, R13, UR14, RZ ;  /* 0x0000000e0d027c10 */ /* 0x000fc4000ff3e0ff */
[----:B------:R-:W-:Y:S02]  /*3dd0*/  IADD3.X R13, PT, PT, R14, UR19, RZ, P0, !PT ;  /* 0x000000130e0d7c10 */ /* 0x000fe400087fe4ff */
[----:B------:R-:W-:Y:S02]  /*3de0*/  IADD3.X R3, PT, PT, R3, UR15, RZ, P1, !PT ;  /* 0x0000000f03037c10 */ /* 0x000fe40008ffe4ff */
[----:B----4-:R-:W-:Y:S02]  /*3df0*/  F2FP.F16.F32.PACK_AB R17, R9, R6 ;  /* 0x000000060911723e */ /* 0x010fe400000000ff */
        /* <DEDUP_REMOVED lines=20> */
[----:B---3--:R-:W-:Y:S02]  /*3f40*/  F2FP.F16.F32.PACK_AB R19, R19, R16 ;  /* 0x000000101313723e */ /* 0x008fe400000000ff */
[----:B----4-:R-:W-:-:S03]  /*3f50*/  F2FP.F16.F32.PACK_AB R21, R21, R18 ;  /* 0x000000121515723e */ /* 0x010fc600000000ff */
        /* <DEDUP_REMOVED lines=14> */
[----:B---3--:R-:W-:Y:S02]  /*4040*/  F2FP.F16.F32.PACK_AB R17, R17, R16 ;  /* 0x000000101111723e */ /* 0x008fe400000000ff */
[----:B--2---:R-:W-:-:S03]  /*4050*/  F2FP.F16.F32.PACK_AB R25, R25, R18 ;  /* 0x000000121919723e */ /* 0x004fc600000000ff */
        /* <DEDUP_REMOVED lines=19> */
[----:B---3--:R-:W-:Y:S02]  /*4190*/  F2FP.F16.F32.PACK_AB R9, R9, R2 ;  /* 0x000000020909723e */ /* 0x008fe400000000ff */
[----:B----4-:R-:W-:-:S03]  /*41a0*/  F2FP.F16.F32.PACK_AB R3, R7, R4 ;  /* 0x000000040703723e */ /* 0x010fc600000000ff */
[----:B------:R2:W-:Y:S04]  /*41b0*/  STG.E desc[UR12][R14.64], R9 ;  /* 0x000000090e007986 */ /* 0x0005e8000c10190c */
[----:B------:R2:W-:Y:S02]  /*41c0*/  STG.E desc[UR12][R12.64], R3 ;  /* 0x000000030c007986 */ /* 0x0005e4000c10190c */
[----:B------:R-:W-:Y:S05]  /*41d0*/  @P0 BRA `(.L_x_353) ;  /* 0xfffffff800a40947 */ /* 0x000fea000383ffff */
[----:B------:R-:W-:Y:S05]  /*41e0*/  BSYNC.RECONVERGENT B0 ;  /* 0x0000000000007941 */ /* 0x000fea0003800200 */
.L_x_352:
[----:B------:R-:W-:Y:S05]  /*41f0*/  EXIT ;  /* 0x000000000000794d */ /* 0x000fea0003800000 */
.L_x_354:
        /* <DEDUP_REMOVED lines=16> */
.L_x_2467:


//--------------------- .text._Z35group_norm_nhwc_bwd_one_pass_kernelI11Bf16IOFp16WLi128ELi12ELi384EEv26Group_norm_nhwc_bwd_params --------------------------
	.section	.text._Z35group_norm_nhwc_bwd_one_pass_kernelI11Bf16IOFp16WLi128ELi12ELi384EEv26Group_norm_nhwc_bwd_params,"ax",@progbits
	.align	128
        .global         _Z35group_norm_nhwc_bwd_one_pass_kernelI11Bf16IOFp16WLi128ELi12ELi384EEv26Group_norm_nhwc_bwd_params
        .type           _Z35group_norm_nhwc_bwd_one_pass_kernelI11Bf16IOFp16WLi128ELi12ELi384EEv26Group_norm_nhwc_bwd_params,@function
        .size           _Z35group_norm_nhwc_bwd_one_pass_kernelI11Bf16IOFp16WLi128ELi12ELi384EEv26Group_norm_nhwc_bwd_params,(.L_x_2468 - _Z35group_norm_nhwc_bwd_one_pass_kernelI11Bf16IOFp16WLi128ELi12ELi384EEv26Group_norm_nhwc_bwd_params)
        .other          _Z35group_norm_nhwc_bwd_one_pass_kernelI11Bf16IOFp16WLi128ELi12ELi384EEv26Group_norm_nhwc_bwd_params,@"STO_CUDA_ENTRY STV_DEFAULT"
_Z35group_norm_nhwc_bwd_one_pass_kernelI11Bf16IOFp16WLi128ELi12ELi384EEv26Group_norm_nhwc_bwd_params:
.text._Z35group_norm_nhwc_bwd_one_pass_kernelI11Bf16IOFp16WLi128ELi12ELi384EEv26Group_norm_nhwc_bwd_params:
        /* <DEDUP_REMOVED lines=37> */
.L_x_380:
        /* <DEDUP_REMOVED lines=11> */
[----:B------:R-:W1:Y:S08]  /*0300*/  @!P0 LDC.64 R22, c[0x0][0x3a0] ;  /* 0x0000e800ff168b82 */ /* 0x000e700000000a00 */
[----:B------:R-:W2:Y:S01]  /*0310*/  @!P0 LDC.64 R18, c[0x0][0x398] ;  /* 0x0000e600ff128b82 */ /* 0x000ea20000000a00 */
[----:B0-----:R-:W-:-:S04]  /*0320*/  IADD3 R8, PT, PT, R2, 0xffffffe, RZ ;  /* 0x0ffffffe02087810 */ /* 0x001fc80007ffe0ff */
[----:B---3--:R0:W3:Y:S02]  /*0330*/  F2I.FTZ.U32.TRUNC.NTZ R9, R8 ;  /* 0x0000000800097305 */ /* 0x0080e4000021f000 */
[----:B0-----:R-:W-:Y:S01]  /*0340*/  HFMA2 R8, -RZ, RZ, 0, 0 ;  /* 0x00000000ff087431 */ /* 0x001fe200000001ff */
[----:B---3--:R-:W-:-:S05]  /*0350*/  IADD3 R4, PT, PT, RZ, -R9, RZ ;  /* 0x80000009ff047210 */ /* 0x008fca0007ffe0ff */
[----:B------:R-:W-:-:S04]  /*0360*/  IMAD R13, R4, R11, RZ ;  /* 0x0000000b040d7224 */ /* 0x000fc800078e02ff */
[----:B------:R-:W-:Y:S01]  /*0370*/  IMAD.HI.U32 R9, R9, R13, R8 ;  /* 0x0000000d09097227 */ /* 0x000fe200078e0008 */
[----:B------:R-:W-:-:S05]  /*0380*/  MOV R8, UR6 ;  /* 0x0000000600087c02 */ /* 0x000fca0008000f00 */
[----:B------:R-:W-:Y:S01]  /*0390*/  IMAD.HI.U32 R4, R9, R6, RZ ;  /* 0x0000000609047227 */ /* 0x000fe200078e00ff */
[----:B------:R-:W-:-:S04]  /*03a0*/  MOV R9, UR7 ;  /* 0x0000000700097c02 */ /* 0x000fc80008000f00 */
[----:B------:R-:W-:Y:S02]  /*03b0*/  IADD3 R2, PT, PT, -R4, RZ, RZ ;  /* 0x000000ff04027210 */ /* 0x000fe40007ffe1ff */
[----:B------:R-:W3:Y:S03]  /*03c0*/  LDG.E.64 R8, desc[UR14][R8.64] ;  /* 0x0000000e08087981 */ /* 0x000ee6000c1e1b00 */
[----:B------:R-:W-:Y:S01]  /*03d0*/  IMAD R2, R11, R2, R6 ;  /* 0x000000020b027224 */ /* 0x000fe200078e0206 */
[----:B------:R-:W-:-:S04]  /*03e0*/  LOP3.LUT R6, R10, UR11, RZ, 0x3c, !PT ;  /* 0x0000000b0a067c12 */ /* 0x000fc8000f8e3cff */
[----:B------:R-:W-:Y:S02]  /*03f0*/  ISETP.GT.U32.AND P4, PT, R11, R2, PT ;  /* 0x000000020b00720c */ /* 0x000fe40003f84070 */
[----:B------:R-:W-:-:S11]  /*0400*/  ISETP.GE.AND P2, PT, R6, RZ, PT ;  /* 0x000000ff0600720c */ /* 0x000fd60003f46270 */
[----:B------:R-:W-:-:S04]  /*0410*/  @!P4 IADD3 R2, PT, PT, R2, -R11, RZ ;  /* 0x8000000b0202c210 */ /* 0x000fc80007ffe0ff */
[-C--:B------:R-:W-:Y:S02]  /*0420*/  ISETP.GE.U32.AND P3, PT, R2, R11.reuse, PT ;  /* 0x0000000b0200720c */ /* 0x080fe40003f66070 */
[----:B------:R-:W-:Y:S02]  /*0430*/  @!P4 IADD3 R4, PT, PT, R4, 0x1, RZ ;  /* 0x000000010404c810 */ /* 0x000fe40007ffe0ff */
[----:B------:R-:W-:Y:S02]  /*0440*/  ISETP.GT.U32.AND P4, PT, R11, R2, PT ;  /* 0x000000020b00720c */ /* 0x000fe40003f84070 */
[----:B------:R-:W-:-:S04]  /*0450*/  IADD3 R11, PT, PT, R2, -R11, RZ ;  /* 0x8000000b020b7210 */ /* 0x000fc80007ffe0ff */
[----:B------:R-:W-:Y:S02]  /*0460*/  SEL R2, R11, R2, !P4 ;  /* 0x000000020b027207 */ /* 0x000fe40006000000 */
[----:B------:R-:W-:Y:S02]  /*0470*/  LOP3.LUT R13, RZ, R10, RZ, 0x33, !PT ;  /* 0x0000000aff0d7212 */ /* 0x000fe400078e33ff */
[----:B------:R-:W-:Y:S02]  /*0480*/  @P3 IADD3 R4, PT, PT, R4, 0x1, RZ ;  /* 0x0000000104043810 */ /* 0x000fe40007ffe0ff */
[----:B------:R-:W-:Y:S02]  /*0490*/  ISETP.NE.AND P3, PT, R10, RZ, PT ;  /* 0x000000ff0a00720c */ /* 0x000fe40003f65270 */
[----:B------:R-:W-:Y:S01]  /*04a0*/  @!P1 IADD3 R2, PT, PT, -R2, RZ, RZ ;  /* 0x000000ff02029210 */ /* 0x000fe20007ffe1ff */
[----:B------:R-:W0:Y:S01]  /*04b0*/  @!P0 LDC.64 R10, c[0x0][0x3f8] ;  /* 0x0000fe00ff0a8b82 */ /* 0x000e220000000a00 */
[----:B------:R-:W-:-:S02]  /*04c0*/  @!P2 IADD3 R4, PT, PT, -R4, RZ, RZ ;  /* 0x000000ff0404a210 */ /* 0x000fc40007ffe1ff */
[C---:B------:R-:W-:Y:S02]  /*04d0*/  SEL R2, R13.reuse, R2, !P3 ;  /* 0x000000020d027207 */ /* 0x040fe40005800000 */
[----:B------:R-:W-:Y:S02]  /*04e0*/  ISETP.GE.U32.AND P1, PT, R46, UR24, PT ;  /* 0x000000182e007c0c */ /* 0x000fe4000bf26070 */
[----:B------:R-:W-:Y:S01]  /*04f0*/  SEL R13, R13, R4, !P3 ;  /* 0x000000040d0d7207 */ /* 0x000fe20005800000 */
[----:B------:R-:W-:Y:S01]  /*0500*/  IMAD R25, R2, 0xc, RZ ;  /* 0x0000000c02197824 */ /* 0x000fe200078e02ff */
        /* <DEDUP_REMOVED lines=9> */
[----:B0-----:R-:W-:Y:S01]  /*05a0*/  @!P0 IMAD R0, R3, R10, RZ ;  /* 0x0000000a03008224 */ /* 0x001fe200078e02ff */
[----:B------:R-:W-:Y:S02]  /*05b0*/  IADD3 R53, PT, PT, R51, R53, RZ ;  /* 0x0000003533357210 */ /* 0x000fe40007ffe0ff */
[----:B------:R-:W-:Y:S01]  /*05c0*/  @!P0 MOV R52, R50 ;  /* 0x0000003200348202 */ /* 0x000fe20000000f00 */
[C---:B------:R-:W-:Y:S01]  /*05d0*/  @!P0 IMAD R15, R48.reuse, R11, R0 ;  /* 0x0000000b300f8224 */ /* 0x040fe200078e0200 */
[----:B------:R-:W0:Y:S03]  /*05e0*/  @!P1 LDC.64 R16, c[0x0][0x3a0] ;  /* 0x0000e800ff109b82 */ /* 0x000e260000000a00 */
        /* <DEDUP_REMOVED lines=11> */
[----:B-1----:R-:W-:Y:S01]  /*06a0*/  @!P0 IADD3 R22, P3, PT, R29, R22, RZ ;  /* 0x000000161d168210 */ /* 0x002fe20007f7e0ff */
[----:B------:R-:W-:-:S03]  /*06b0*/  @!P1 IMAD.WIDE.U32 R20, R46, R20, R26 ;  /* 0x000000142e149225 */ /* 0x000fc600078e001a */
[----:B------:R-:W-:Y:S02]  /*06c0*/  @!P0 IADD3.X R23, PT, PT, R4, R23, RZ, P3, !PT ;  /* 0x0000001704178210 */ /* 0x000fe40001ffe4ff */
[----:B--2---:R-:W-:Y:S02]  /*06d0*/  @!P0 IADD3 R18, P3, PT, R29, R18, RZ ;  /* 0x000000121d128210 */ /* 0x004fe40007f7e0ff */
[----:B------:R-:W-:Y:S02]  /*06e0*/  LOP3.LUT R0, R45, 0xffff, RZ, 0xc0, !PT ;  /* 0x0000ffff2d007812 */ /* 0x000fe400078ec0ff */
[----:B------:R-:W-:Y:S02]  /*06f0*/  @!P1 IADD3 R27, PT, PT, R21, R31, RZ ;  /* 0x0000001f151b9210 */ /* 0x000fe40007ffe0ff */
[----:B------:R-:W-:Y:S02]  /*0700*/  @!P1 SHF.L.U32 R21, R20, 0x1, RZ ;  /* 0x0000000114159819 */ /* 0x000fe400000006ff */
[----:B------:R-:W-:-:S02]  /*0710*/  @!P0 IADD3.X R19, PT, PT, R4, R19, RZ, P3, !PT ;  /* 0x0000001304138210 */ /* 0x000fc40001ffe4ff */
[----:B------:R-:W-:Y:S02]  /*0720*/  IADD3 R25, PT, PT, R25, R0, RZ ;  /* 0x0000000019197210 */ /* 0x000fe40007ffe0ff */
[----:B------:R-:W-:Y:S02]  /*0730*/  @!P1 SHF.L.U64.HI R20, R20, 0x1, R27 ;  /* 0x0000000114149819 */ /* 0x000fe4000001021b */
[C---:B0-----:R-:W-:Y:S02]  /*0740*/  @!P1 IADD3 R16, P3, PT, R21.reuse, R16, RZ ;  /* 0x0000001015109210 */ /* 0x041fe40007f7e0ff */
[----:B-----5:R-:W-:Y:S01]  /*0750*/  @!P1 IADD3 R14, P4, PT, R21, R14, RZ ;  /* 0x0000000e150e9210 */ /* 0x020fe20007f9e0ff */
[----:B------:R-:W-:Y:S01]  /*0760*/  HFMA2 R44, -RZ, RZ, 0, 0 ;  /* 0x00000000ff2c7431 */ /* 0x000fe200000001ff */
[----:B------:R-:W-:Y:S01]  /*0770*/  MOV R40, RZ ;  /* 0x000000ff00287202 */ /* 0x000fe20000000f00 */
[----:B------:R-:W-:Y:S01]  /*0780*/  HFMA2 R43, -RZ, RZ, 0, 0 ;  /* 0x00000000ff2b7431 */ /* 0x000fe200000001ff */
[----:B------:R-:W-:Y:S01]  /*0790*/  CS2R R38, SRZ ;  /* 0x0000000000267805 */ /* 0x000fe2000001ff00 */
[C---:B------:R-:W-:Y:S01]  /*07a0*/  @P2 IMAD.WIDE R10, R25.reuse, 0x2, R10 ;  /* 0x00000002190a2825 */ /* 0x040fe200078e020a */
[C---:B------:R-:W-:Y:S01]  /*07b0*/  @!P1 IADD3.X R17, PT, PT, R20.reuse, R17, RZ, P3, !PT ;  /* 0x0000001114119210 */ /* 0x040fe20001ffe4ff */
[----:B------:R-:W2:Y:S01]  /*07c0*/  @!P0 LDG.E R44, desc[UR14][R22.64] ;  /* 0x0000000e162c8981 */ /* 0x000ea2000c1e1900 */
        /* <DEDUP_REMOVED lines=12> */
[----:B---3--:R-:W-:-:S13]  /*0890*/  R2UR UR23, R8 ;  /* 0x00000000081772ca */ /* 0x008fda00000e0000 */
        /* <DEDUP_REMOVED lines=10> */
[----:B--2---:R-:W-:Y:S02]  /*0940*/  PRMT R41, R44, 0x7632, R41 ;  /* 0x000076322c297816 */ /* 0x004fe40000000029 */
[----:B----4-:R-:W-:Y:S01]  /*0950*/  PRMT R42, R43, 0x7632, R42 ;  /* 0x000076322b2a7816 */ /* 0x010fe2000000002a */
[----:B-----5:R-:W-:Y:S02]  /*0960*/  @P2 HADD2.F32 R39, -RZ, R20.H0_H0 ;  /* 0x20000014ff272230 */ /* 0x020fe40000004100 */
[----:B------:R-:W-:Y:S02]  /*0970*/  @P2 HADD2.F32 R37, -RZ, R21.H0_H0 ;  /* 0x20000015ff252230 */ /* 0x000fe40000004100 */
[----:B------:R-:W-:Y:S02]  /*0980*/  HADD2.F32 R4, -RZ, R4.H0_H0 ;  /* 0x20000004ff047230 */ /* 0x000fe40000004100 */
[----:B------:R-:W-:Y:S01]  /*0990*/  HADD2.F32 R6, -RZ, R6.H0_H0 ;  /* 0x20000006ff067230 */ /* 0x000fe20000004100 */
[----:B------:R-:W-:-:S02]  /*09a0*/  PRMT R34, R40, 0x7632, R34 ;  /* 0x0000763228227816 */ /* 0x000fc40000000022 */
        /* <DEDUP_REMOVED lines=39> */
.L_x_356:
        /* <DEDUP_REMOVED lines=72> */
.L_x_357:
        /* <DEDUP_REMOVED lines=40> */
.L_x_359:
[----:B------:R-:W-:Y:S05]  /*1320*/  BSYNC.RECONVERGENT B0 ;  /* 0x0000000000007941 */ /* 0x000fea0003800200 */
.L_x_358:
        /* <DEDUP_REMOVED lines=32> */
.L_x_361:
[----:B------:R-:W-:Y:S05]  /*1530*/  BSYNC.RECONVERGENT B0 ;  /* 0x0000000000007941 */ /* 0x000fea0003800200 */
.L_x_360:
        /* <DEDUP_REMOVED lines=318> */
.L_x_363:
[----:B------:R-:W-:Y:S05]  /*2920*/  BSYNC.RECONVERGENT B0 ;  /* 0x0000000000007941 */ /* 0x000fea0003800200 */
.L_x_362:
        /* <DEDUP_REMOVED lines=29> */
.L_x_365:
[----:B------:R-:W-:Y:S05]  /*2b00*/  BSYNC.RECONVERGENT B0 ;  /* 0x0000000000007941 */ /* 0x000fea0003800200 */
.L_x_364:
        /* <DEDUP_REMOVED lines=30> */
.L_x_368:
[----:B------:R-:W4:Y:S04]  /*2cf0*/  LDG.E.STRONG.GPU R2, desc[UR14][R8.64] ;  /* 0x0000000e08027981 */ /* 0x000f28000c1ef900 */
[----:B----4-:R-:W-:Y:S01]  /*2d00*/  CCTL.IVALL ;  /* 0x00000000ff00798f */ /* 0x010fe20002000000 */
[----:B------:R-:W-:Y:S05]  /*2d10*/  YIELD ;  /* 0x0000000000007946 */ /* 0x000fea0003800000 */
[----:B------:R-:W-:-:S13]  /*2d20*/  ISETP.NE.AND P1, PT, R2, R15, PT ;  /* 0x0000000f0200720c */ /* 0x000fda0003f25270 */
[----:B------:R-:W-:Y:S05]  /*2d30*/  @P1 BRA `(.L_x_368) ;  /* 0xfffffffc00ec1947 */ /* 0x000fea000383ffff */
.L_x_367:
[----:B------:R-:W-:Y:S05]  /*2d40*/  WARPSYNC.ALL ;  /* 0x0000000000007948 */ /* 0x000fea0003800000 */
[----:B------:R-:W-:Y:S01]  /*2d50*/  BAR.SYNC.DEFER_BLOCKING 0x0 ;  /* 0x0000000000007b1d */ /* 0x000fe20000010000 */
[----:B------:R-:W-:-:S05]  /*2d60*/  HFMA2 R2, -RZ, RZ, 0, 0 ;  /* 0x00000000ff027431 */ /* 0x000fca00000001ff */
[----:B------:R-:W-:Y:S05]  /*2d70*/  @!P4 BRA `(.L_x_369) ;  /* 0x000000040030c947 */ /* 0x000fea0003800000 */
[----:B------:R-:W-:Y:S01]  /*2d80*/  MOV R2, RZ ;  /* 0x000000ff00027202 */ /* 0x000fe20000000f00 */
[----:B------:R-:W-:-:S12]  /*2d90*/  ULOP3.LUT UR6, UR21, 0x7ffffff8, URZ, 0xc0, !UPT ;  /* 0x7ffffff815067892 */ /* 0x000fd8000f8ec0ff */
.L_x_370:
        /* <DEDUP_REMOVED lines=74> */
.L_x_369:
        /* <DEDUP_REMOVED lines=42> */
.L_x_371:
        /* <DEDUP_REMOVED lines=23> */
.L_x_372:
        /* <DEDUP_REMOVED lines=11> */
.L_x_373:
[----:B------:R-:W-:Y:S05]  /*3700*/  BSYNC.RECONVERGENT B0 ;  /* 0x0000000000007941 */ /* 0x000fea0003800200 */
.L_x_366:
        /* <DEDUP_REMOVED lines=40> */
.L_x_374:
        /* <DEDUP_REMOVED lines=20> */
.L_x_376:
[----:B------:R-:W-:Y:S05]  /*3ad0*/  BSYNC.RECONVERGENT B0 ;  /* 0x0000000000007941 */ /* 0x000fea0003800200 */
.L_x_375:
        /* <DEDUP_REMOVED lines=24> */
.L_x_377:
        /* <DEDUP_REMOVED lines=22> */
.L_x_379:
[----:B------:R-:W-:Y:S05]  /*3dc0*/  BSYNC.RECONVERGENT B0 ;  /* 0x0000000000007941 */ /* 0x000fea0003800200 */
.L_x_378:
[----:B------:R-:W-:Y:S02]  /*3dd0*/  UIADD3 UR11, UPT, UPT, UR20, UR11, URZ ;  /* 0x0000000b140b7290 */ /* 0x000fe4000fffe0ff */
[----:B------:R-:W-:Y:S02]  /*3de0*/  UIADD3 UR4, UPT, UPT, UR4, 0x1, URZ ;  /* 0x0000000104047890 */ /* 0x000fe4000fffe0ff */
[----:B------:R-:W-:-:S09]  /*3df0*/  UISETP.GE.AND UP0, UPT, UR11, UR5, UPT ;  /* 0x000000050b00728c */ /* 0x000fd2000bf06270 */
[----:B------:R-:W-:Y:S05]  /*3e00*/  BRA.U !UP0, `(.L_x_380) ;  /* 0xffffffc508107547 */ /* 0x000fea000b83ffff */
.L_x_355:
        /* <DEDUP_REMOVED lines=19> */
.L_x_382:
[----:B------:R-:W-:Y:S05]  /*3f40*/  BSYNC.RECONVERGENT B0 ;  /* 0x0000000000007941 */ /* 0x000fea0003800200 */
.L_x_381:
[----:B------:R-:W-:Y:S05]  /*3f50*/  @P0 EXIT ;  /* 0x000000000000094d */ /* 0x000fea0003800000 */
[----:B------:R-:W-:Y:S05]  /*3f60*/  @P2 BRA `(.L_x_383) ;  /* 0x0000000000202947 */ /* 0x000fea0003800000 */
[----:B------:R-:W-:-:S05]  /*3f70*/  IMAD R0, R4, R7, RZ ;  /* 0x0000000704007224 */ /* 0x000fca00078e02ff */
[----:B------:R-:W-:-:S13]  /*3f80*/  ISETP.NE.AND P0, PT, R0, -0x1, PT ;  /* 0xffffffff0000780c */ /* 0x000fda0003f05270 */
[----:B------:R-:W-:Y:S05]  /*3f90*/  @!P0 BRA `(.L_x_383) ;  /* 0x0000000000148947 */ /* 0x000fea0003800000 */
.L_x_384:
[----:B0-----:R-:W4:Y:S04]  /*3fa0*/  LDG.E.STRONG.GPU R5, desc[UR14][R2.64] ;  /* 0x0000000e02057981 */ /* 0x001f28000c1ef900 */
[----:B----4-:R-:W-:Y:S01]  /*3fb0*/  CCTL.IVALL ;  /* 0x00000000ff00798f */ /* 0x010fe20002000000 */
[----:B------:R-:W-:Y:S05]  /*3fc0*/  YIELD ;  /* 0x0000000000007946 */ /* 0x000fea0003800000 */
[----:B------:R-:W-:-:S13]  /*3fd0*/  ISETP.NE.AND P0, PT, R5, R0, PT ;  /* 0x000000000500720c */ /* 0x000fda0003f05270 */
[----:B------:R-:W-:Y:S05]  /*3fe0*/  @P0 BRA `(.L_x_384) ;  /* 0xfffffffc00ec0947 */ /* 0x000fea000383ffff */
.L_x_383:
        /* <DEDUP_REMOVED lines=74> */
.L_x_387:
        /* <DEDUP_REMOVED lines=24> */
[----:B--2---:R-:W-:Y:S02]  /*4610*/  F2FP.F16.F32.PACK_AB R17, R11, R2 ;  /* 0x000000020b11723e */ /* 0x004fe400000000ff */
[----:B------:R-:W-:Y:S02]  /*4620*/  MOV R11, R24 ;  /* 0x00000018000b7202 */ /* 0x000fe40000000f00 */
[----:B---3--:R-:W-:Y:S01]  /*4630*/  F2FP.F16.F32.PACK_AB R19, R15, R12 ;  /* 0x0000000c0f13723e */ /* 0x008fe200000000ff */
[----:B------:R0:W-:Y:S04]  /*4640*/  STG.E desc[UR14][R8.64], R17 ;  /* 0x0000001108007986 */ /* 0x0001e8000c10190e */
[----:B------:R0:W-:Y:S01]  /*4650*/  STG.E desc[UR14][R10.64], R19 ;  /* 0x000000130a007986 */ /* 0x0001e2000c10190e */
[----:B------:R-:W-:Y:S01]  /*4660*/  IADD3.X R24, PT, PT, RZ, R24, RZ, P3, !PT ;  /* 0x00000018ff187210 */ /* 0x000fe20001ffe4ff */
[----:B------:R-:W-:Y:S06]  /*4670*/  @P1 BRA `(.L_x_387) ;  /* 0xfffffffc00841947 */ /* 0x000fec000383ffff */
.L_x_386:
[----:B------:R-:W-:Y:S05]  /*4680*/  BSYNC.RECONVERGENT B0 ;  /* 0x0000000000007941 */ /* 0x000fea0003800200 */
.L_x_385:
        /* <DEDUP_REMOVED lines=10> */
.L_x_388:
        /* <DEDUP_REMOVED lines=20> */
[----:B--2---:R-:W-:Y:S02]  /*4870*/  F2FP.F16.F32.PACK_AB R19, R13, R10 ;  /* 0x0000000a0d13723e */ /* 0x004fe400000000ff */
[----:B------:R-:W-:-:S02]  /*4880*/  IADD3 R10, P1, PT, R23, UR4, RZ ;  /* 0x00000004170a7c10 */ /* 0x000fc4000ff3e0ff */
[----:B------:R-:W-:Y:S02]  /*4890*/  IADD3.X R23, PT, PT, R24, UR9, RZ, P0, !PT ;  /* 0x0000000918177c10 */ /* 0x000fe400087fe4ff */
[----:B------:R-:W-:Y:S02]  /*48a0*/  IADD3.X R11, PT, PT, R11, UR5, RZ, P1, !PT ;  /* 0x000000050b0b7c10 */ /* 0x000fe40008ffe4ff */
[----:B----4-:R-:W-:Y:S02]  /*48b0*/  F2FP.F16.F32.PACK_AB R27, R17, R14 ;  /* 0x0000000e111b723e */ /* 0x010fe400000000ff */
        /* <DEDUP_REMOVED lines=20> */
[----:B--2---:R-:W-:Y:S02]  /*4a00*/  F2FP.F16.F32.PACK_AB R19, R19, R26 ;  /* 0x0000001a1313723e */ /* 0x004fe400000000ff */
[----:B---3--:R-:W-:-:S03]  /*4a10*/  F2FP.F16.F32.PACK_AB R29, R29, R28 ;  /* 0x0000001c1d1d723e */ /* 0x008fc600000000ff */
        /* <DEDUP_REMOVED lines=15> */
[----:B----4-:R-:W-:-:S03]  /*4b10*/  F2FP.F16.F32.PACK_AB R31, R31, R28 ;  /* 0x0000001c1f1f723e */ /* 0x010fc600000000ff */
        /* <DEDUP_REMOVED lines=18> */
[----:B---3--:R-:W-:Y:S02]  /*4c40*/  F2FP.F16.F32.PACK_AB R17, R17, R10 ;  /* 0x0000000a1111723e */ /* 0x008fe400000000ff */
[----:B-----5:R-:W-:-:S03]  /*4c50*/  F2FP.F16.F32.PACK_AB R9, R15, R12 ;  /* 0x0000000c0f09723e */ /* 0x020fc600000000ff */
[----:B------:R4:W-:Y:S04]  /*4c60*/  STG.E desc[UR14][R24.64], R17 ;  /* 0x0000001118007986 */ /* 0x0009e8000c10190e */
[----:B------:R4:W-:Y:S02]  /*4c70*/  STG.E desc[UR14][R22.64], R9 ;  /* 0x0000000916007986 */ /* 0x0009e4000c10190e */
[----:B------:R-:W-:Y:S05]  /*4c80*/  @P0 BRA `(.L_x_388) ;  /* 0xfffffff800a80947 */ /* 0x000fea000383ffff */
[----:B------:R-:W-:Y:S05]  /*4c90*/  EXIT ;  /* 0x000000000000794d */ /* 0x000fea0003800000 */
.L_x_389:
        /* <DEDUP_REMOVED lines=14> */
.L_x_2468:


//--------------------- .text._Z35group_norm_nhwc_bwd_one_pass_kernelI11Bf16IOFp16WLi256ELi12ELi384EEv26Group_norm_nhwc_bwd_params --------------------------
	.section	.text._Z35group_norm_nhwc_bwd_one_pass_kernelI11Bf16IOFp16WLi256ELi12ELi384EEv26Group_norm_nhwc_bwd_params,"ax",@progbits
	.align	128
        .global         _Z35group_norm_nhwc_bwd_one_pass_kernelI11Bf16IOFp16WLi256ELi12ELi384EEv26Group_norm_nhwc_bwd_params
        .type           _Z35group_norm_nhwc_bwd_one_pass_kernelI11Bf16IOFp16WLi256ELi12ELi384EEv26Group_norm_nhwc_bwd_params,@function
        .size           _Z35group_norm_nhwc_bwd_one_pass_kernelI11Bf16IOFp16WLi256ELi12ELi384EEv26Group_norm_nhwc_bwd_params,(.L_x_2469 - _Z35group_norm_nhwc_bwd_one_pass_kernelI11Bf16IOFp16WLi256ELi12ELi384EEv26Group_norm_nhwc_bwd_params)
        .other          _Z35group_norm_nhwc_bwd_one_pass_kernelI11Bf16IOFp16WLi256ELi12ELi384EEv26Group_norm_nhwc_bwd_params,@"STO_CUDA_ENTRY STV_DEFAULT"
_Z35group_norm_nhwc_bwd_one_pass_kernelI11Bf16IOFp16WLi256ELi12ELi384EEv26Group_norm_nhwc_bwd_params:
.text._Z35group_norm_nhwc_bwd_one_pass_kernelI11Bf16IOFp16WLi256ELi12ELi384EEv26Group_norm_nhwc_bwd_params:
        /* <DEDUP_REMOVED lines=30> */
.L_x_421:
        /* <DEDUP_REMOVED lines=164> */
[----:B------:R-:W-:Y:S01]  /*0c20*/  PRMT R14, R32, 0x7632, R14 ;  /* 0x00007632200e7816 */ /* 0x000fe2000000000e */
[----:B----4-:R-:W-:Y:S02]  /*0c30*/  @P4 HADD2.F32 R42, -RZ, R21.H0_H0 ;  /* 0x20000015ff2a4230 */ /* 0x010fe40000004100 */
[----:B-----5:R-:W-:Y:S02]  /*0c40*/  @P4 HADD2.F32 R41, -RZ, R22.H0_H0 ;  /* 0x20000016ff294230 */ /* 0x020fe40000004100 */
[----:B------:R-:W-:-:S02]  /*0c50*/  HADD2.F32 R40, -RZ, R40.H0_H0 ;  /* 0x20000028ff287230 */ /* 0x000fc40000004100 */
[----:B------:R-:W-:Y:S01]  /*0c60*/  HADD2.F32 R9, -RZ, R20.H0_H0 ;  /* 0x20000014ff097230 */ /* 0x000fe20000004100 */
        /* <DEDUP_REMOVED lines=77> */
.L_x_391:
        /* <DEDUP_REMOVED lines=145> */
.L_x_392:
        /* <DEDUP_REMOVED lines=46> */
.L_x_394:
[----:B------:R-:W-:Y:S05]  /*1d30*/  BSYNC.RECONVERGENT B0 ;  /* 0x0000000000007941 */ /* 0x000fea0003800200 */
.L_x_393:
        /* <DEDUP_REMOVED lines=32> */
.L_x_396:
[----:B------:R-:W-:Y:S05]  /*1f40*/  BSYNC.RECONVERGENT B0 ;  /* 0x0000000000007941 */ /* 0x000fea0003800200 */
.L_x_395:
        /* <DEDUP_REMOVED lines=318> */
.L_x_398:
[----:B------:R-:W-:Y:S05]  /*3330*/  BSYNC.RECONVERGENT B0 ;  /* 0x0000000000007941 */ /* 0x000fea0003800200 */
.L_x_397:
        /* <DEDUP_REMOVED lines=29> */
.L_x_400:
[----:B------:R-:W-:Y:S05]  /*3510*/  BSYNC.RECONVERGENT B0 ;  /* 0x0000000000007941 */ /* 0x000fea0003800200 */
.L_x_399:
        /* <DEDUP_REMOVED lines=24> */
.L_x_403:
[----:B----4-:R-:W3:Y:S04]  /*36a0*/  LDG.E.STRONG.GPU R14, desc[UR8][R12.64] ;  /* 0x000000080c0e7981 */ /* 0x010ee8000c1ef900 */
[----:B---3--:R-:W-:Y:S01]  /*36b0*/  CCTL.IVALL ;  /* 0x00000000ff00798f */ /* 0x008fe20002000000 */
[----:B------:R-:W-:Y:S05]  /*36c0*/  YIELD ;  /* 0x0000000000007946 */ /* 0x000fea0003800000 */
[----:B------:R-:W-:-:S13]  /*36d0*/  ISETP.NE.AND P1, PT, R14, R19, PT ;  /* 0x000000130e00720c */ /* 0x000fda0003f25270 */
[----:B------:R-:W-:Y:S05]  /*36e0*/  @P1 BRA `(.L_x_403) ;  /* 0xfffffffc00ec1947 */ /* 0x000fea000383ffff */
.L_x_402:
[----:B------:R-:W-:Y:S05]  /*36f0*/  WARPSYNC.ALL ;  /* 0x0000000000007948 */ /* 0x000fea0003800000 */
[----:B------:R-:W-:Y:S01]  /*3700*/  BAR.SYNC.DEFER_BLOCKING 0x0 ;  /* 0x0000000000007b1d */ /* 0x000fe20000010000 */
[----:B------:R-:W-:-:S05]  /*3710*/  HFMA2 R21, -RZ, RZ, 0, 0 ;  /* 0x00000000ff157431 */ /* 0x000fca00000001ff */
[----:B------:R-:W-:Y:S05]  /*3720*/  @!P3 BRA `(.L_x_404) ;  /* 0x0000000000f0b947 */ /* 0x000fea0003800000 */
[----:B--2---:R-:W-:Y:S02]  /*3730*/  MOV R20, RZ ;  /* 0x000000ff00147202 */ /* 0x004fe40000000f00 */
[----:B------:R-:W-:-:S07]  /*3740*/  LOP3.LUT R21, R4, 0x7ffffff8, RZ, 0xc0, !PT ;  /* 0x7ffffff804157812 */ /* 0x000fce00078ec0ff */
.L_x_405:
        /* <DEDUP_REMOVED lines=58> */
.L_x_404:
        /* <DEDUP_REMOVED lines=34> */
.L_x_406:
        /* <DEDUP_REMOVED lines=18> */
.L_x_407:
        /* <DEDUP_REMOVED lines=9> */
.L_x_408:
[----:B------:R-:W-:Y:S05]  /*3ec0*/  BSYNC.RECONVERGENT B0 ;  /* 0x0000000000007941 */ /* 0x000fea0003800200 */
.L_x_401:
        /* <DEDUP_REMOVED lines=60> */
.L_x_409:
        /* <DEDUP_REMOVED lines=18> */
.L_x_411:
[----:B------:R-:W-:Y:S05]  /*43b0*/  BSYNC.RECONVERGENT B0 ;  /* 0x0000000000007941 */ /* 0x000fea0003800200 */
.L_x_410:
        /* <DEDUP_REMOVED lines=24> */
.L_x_412:
        /* <DEDUP_REMOVED lines=21> */
.L_x_414:
[----:B------:R-:W-:Y:S05]  /*4690*/  BSYNC.RECONVERGENT B0 ;  /* 0x0000000000007941 */ /* 0x000fea0003800200 */
.L_x_413:
        /* <DEDUP_REMOVED lines=34> */
.L_x_415:
        /* <DEDUP_REMOVED lines=18> */
.L_x_417:
[----:B------:R-:W-:Y:S05]  /*49e0*/  BSYNC.RECONVERGENT B0 ;  /* 0x0000000000007941 */ /* 0x000fea0003800200 */
.L_x_416:
        /* <DEDUP_REMOVED lines=22> */
.L_x_418:
        /* <DEDUP_REMOVED lines=18> */
.L_x_420:
[----:B------:R-:W-:Y:S05]  /*4c70*/  BSYNC.RECONVERGENT B0 ;  /* 0x0000000000007941 */ /* 0x000fea0003800200 */
.L_x_419:
[----:B------:R-:W-:Y:S02]  /*4c80*/  IADD3 R36, PT, PT, R5, R36, RZ ;  /* 0x0000002405247210 */ /* 0x000fe40007ffe0ff */
[----:B------:R-:W-:Y:S02]  /*4c90*/  IADD3 R35, PT, PT, R35, 0x1, RZ ;  /* 0x0000000123237810 */ /* 0x000fe40007ffe0ff */
[----:B------:R-:W-:-:S13]  /*4ca0*/  ISETP.GE.AND P0, PT, R36, UR4, PT ;  /* 0x0000000424007c0c */ /* 0x000fda000bf06270 */
[----:B------:R-:W-:Y:S05]  /*4cb0*/  @!P0 BRA `(.L_x_421) ;  /* 0xffffffb400488947 */ /* 0x000fea000383ffff */
.L_x_390:
        /* <DEDUP_REMOVED lines=19> */
.L_x_423:
[----:B------:R-:W-:Y:S05]  /*4df0*/  BSYNC.RECONVERGENT B0 ;  /* 0x0000000000007941 */ /* 0x000fea0003800200 */
.L_x_422:
[----:B------:R-:W-:Y:S05]  /*4e00*/  @P0 EXIT ;  /* 0x000000000000094d */ /* 0x000fea0003800000 */
[----:B------:R-:W-:Y:S05]  /*4e10*/  @P2 BRA `(.L_x_424) ;  /* 0x0000000000202947 */ /* 0x000fea0003800000 */
[----:B------:R-:W-:-:S05]  /*4e20*/  IMAD R0, R6, R7, RZ ;  /* 0x0000000706007224 */ /* 0x000fca00078e02ff */
[----:B------:R-:W-:-:S13]  /*4e30*/  ISETP.NE.AND P0, PT, R0, -0x1, PT ;  /* 0xffffffff0000780c */ /* 0x000fda0003f05270 */
[----:B------:R-:W-:Y:S05]  /*4e40*/  @!P0 BRA `(.L_x_424) ;  /* 0x0000000000148947 */ /* 0x000fea0003800000 */
.L_x_425:
[----:B-1----:R-:W2:Y:S04]  /*4e50*/  LDG.E.STRONG.GPU R3, desc[UR8][R4.64] ;  /* 0x0000000804037981 */ /* 0x002ea8000c1ef900 */
[----:B--2---:R-:W-:Y:S01]  /*4e60*/  CCTL.IVALL ;  /* 0x00000000ff00798f */ /* 0x004fe20002000000 */
[----:B------:R-:W-:Y:S05]  /*4e70*/  YIELD ;  /* 0x0000000000007946 */ /* 0x000fea0003800000 */
[----:B------:R-:W-:-:S13]  /*4e80*/  ISETP.NE.AND P0, PT, R3, R0, PT ;  /* 0x000000000300720c */ /* 0x000fda0003f05270 */
[----:B------:R-:W-:Y:S05]  /*4e90*/  @P0 BRA `(.L_x_425) ;  /* 0xfffffffc00ec0947 */ /* 0x000fea000383ffff */
.L_x_424:
        /* <DEDUP_REMOVED lines=73> */
.L_x_428:
        /* <DEDUP_REMOVED lines=21> */
[----:B--2---:R-:W-:Y:S02]  /*5480*/  F2FP.F16.F32.PACK_AB R17, R11, R8 ;  /* 0x000000080b11723e */ /* 0x004fe400000000ff */
[----:B------:R-:W-:-:S02]  /*5490*/  MOV R8, R20 ;  /* 0x0000001400087202 */ /* 0x000fc40000000f00 */
[-C--:B------:R-:W-:Y:S02]  /*54a0*/  MOV R11, R25.reuse ;  /* 0x00000019000b7202 */ /* 0x080fe40000000f00 */
[----:B---3--:R-:W-:Y:S01]  /*54b0*/  F2FP.F16.F32.PACK_AB R21, R15, R12 ;  /* 0x0000000c0f15723e */ /* 0x008fe200000000ff */
[----:B------:R0:W-:Y:S04]  /*54c0*/  STG.E desc[UR8][R8.64], R17 ;  /* 0x0000001108007986 */ /* 0x0001e8000c101908 */
[----:B------:R0:W-:Y:S01]  /*54d0*/  STG.E desc[UR8][R10.64], R21 ;  /* 0x000000150a007986 */ /* 0x0001e2000c101908 */
[----:B------:R-:W-:Y:S02]  /*54e0*/  IADD3 R20, P4, PT, R20, 0x600, RZ ;  /* 0x0000060014147810 */ /* 0x000fe40007f9e0ff */
[----:B------:R-:W-:-:S02]  /*54f0*/  IADD3.X R25, PT, PT, RZ, R25, RZ, P3, !PT ;  /* 0x00000019ff197210 */ /* 0x000fc40001ffe4ff */
[----:B------:R-:W-:Y:S01]  /*5500*/  IADD3.X R23, PT, PT, RZ, R23, RZ, P4, !PT ;  /* 0x00000017ff177210 */ /* 0x000fe200027fe4ff */
[----:B------:R-:W-:Y:S08]  /*5510*/  @P1 BRA `(.L_x_428) ;  /* 0xfffffffc00841947 */ /* 0x000ff0000383ffff */
.L_x_427:
[----:B------:R-:W-:Y:S05]  /*5520*/  BSYNC.RECONVERGENT B0 ;  /* 0x0000000000007941 */ /* 0x000fea0003800200 */
.L_x_426:
        /* <DEDUP_REMOVED lines=10> */
.L_x_429:
        /* <DEDUP_REMOVED lines=20> */
[----:B---3--:R-:W-:Y:S02]  /*5710*/  F2FP.F16.F32.PACK_AB R25, R13, R10 ;  /* 0x0000000a0d19723e */ /* 0x008fe400000000ff */
        /* <DEDUP_REMOVED lines=60> */
[----:B----4-:R-:W-:Y:S02]  /*5ae0*/  F2FP.F16.F32.PACK_AB R17, R17, R10 ;  /* 0x0000000a1111723e */ /* 0x010fe400000000ff */
[----:B-----5:R-:W-:-:S03]  /*5af0*/  F2FP.F16.F32.PACK_AB R11, R15, R12 ;  /* 0x0000000c0f0b723e */ /* 0x020fc600000000ff */
[----:B------:R3:W-:Y:S04]  /*5b00*/  STG.E desc[UR8][R24.64], R17 ;  /* 0x0000001118007986 */ /* 0x0007e8000c101908 */
[----:B------:R3:W-:Y:S02]  /*5b10*/  STG.E desc[UR8][R22.64], R11 ;  /* 0x0000000b16007986 */ /* 0x0007e4000c101908 */
[----:B------:R-:W-:Y:S05]  /*5b20*/  @P0 BRA `(.L_x_429) ;  /* 0xfffffff800a80947 */ /* 0x000fea000383ffff */
[----:B------:R-:W-:Y:S05]  /*5b30*/  EXIT ;  /* 0x000000000000794d */ /* 0x000fea0003800000 */
.L_x_430:
        /* <DEDUP_REMOVED lines=12> */
.L_x_2469:


//--------------------- .text._Z35group_norm_nhwc_bwd_one_pass_kernelI11Bf16IOFp16WLi512ELi12ELi384EEv26Group_norm_nhwc_bwd_params --------------------------
	.section	.text._Z35group_norm_nhwc_bwd_one_pass_kernelI11Bf16IOFp16WLi512ELi12ELi384EEv26Group_norm_nhwc_bwd_params,"ax",@progbits
	.align	128
        .global         _Z35group_norm_nhwc_bwd_one_pass_kernelI11Bf16IOFp16WLi512ELi12ELi384EEv26Group_norm_nhwc_bwd_params
        .type           _Z35group_norm_nhwc_bwd_one_pass_kernelI11Bf16IOFp16WLi512ELi12ELi384EEv26Group_norm_nhwc_bwd_params,@function
        .size           _Z35group_norm_nhwc_bwd_one_pass_kernelI11Bf16IOFp16WLi512ELi12ELi384EEv26Group_norm_nhwc_bwd_params,(.L_x_2470 - _Z35group_norm_nhwc_bwd_one_pass_kernelI11Bf16IOFp16WLi512ELi12ELi384EEv26Group_norm_nhwc_bwd_params)
        .other          _Z35group_norm_nhwc_bwd_one_pass_kernelI11Bf16IOFp16WLi512ELi12ELi384EEv26Group_norm_nhwc_bwd_params,@"STO_CUDA_ENTRY STV_DEFAULT"
_Z35group_norm_nhwc_bwd_one_pass_kernelI11Bf16IOFp16WLi512ELi12ELi384EEv26Group_norm_nhwc_bwd_params:
.text._Z35group_norm_nhwc_bwd_one_pass_kernelI11Bf16IOFp16WLi512ELi12ELi384EEv26Group_norm_nhwc_bwd_params:
        /* <DEDUP_REMOVED lines=21> */
.L_x_474:
        /* <DEDUP_REMOVED lines=269> */
[----:B------:R-:W-:Y:S01]  /*1220*/  @P2 HADD2.F32 R3, -RZ, R18.H0_H0 ;  /* 0x20000012ff032230 */ /* 0x000fe20000004100 */
[----:B------:R-:W-:Y:S01]  /*1230*/  PRMT R18, R37, 0x7632, R18 ;  /* 0x0000763225127816 */ /* 0x000fe20000000012 */
[----:B------:R-:W-:Y:S02]  /*1240*/  @P2 HADD2.F32 R4, -RZ, R8.H0_H0 ;  /* 0x20000008ff042230 */ /* 0x000fe40000004100 */
[----:B-1----:R-:W-:Y:S01]  /*1250*/  HADD2.F32 R6, -RZ, R19.H0_H0 ;  /* 0x20000013ff067230 */ /* 0x002fe20000004100 */
[----:B------:R-:W-:Y:S01]  /*1260*/  PRMT R19, R41, 0x7632, R19 ;  /* 0x0000763229137816 */ /* 0x000fe20000000013 */
[----:B------:R-:W-:Y:S01]  /*1270*/  HADD2.F32 R5, -RZ, R25.H0_H0 ;  /* 0x20000019ff057230 */ /* 0x000fe20000004100 */
[----:B------:R-:W-:Y:S02]  /*1280*/  PRMT R29, R32, 0x7632, R29 ;  /* 0x00007632201d7816 */ /* 0x000fe4000000001d */
[----:B------:R-:W-:-:S02]  /*1290*/  PRMT R30, R31, 0x7632, R30 ;  /* 0x000076321f1e7816 */ /* 0x000fc4000000001e */
        /* <DEDUP_REMOVED lines=150> */
.L_x_432:
        /* <DEDUP_REMOVED lines=302> */
.L_x_433:
        /* <DEDUP_REMOVED lines=47> */
.L_x_435:
[----:B------:R-:W-:Y:S05]  /*31d0*/  BSYNC.RECONVERGENT B0 ;  /* 0x0000000000007941 */ /* 0x000fea0003800200 */
.L_x_434:
        /* <DEDUP_REMOVED lines=32> */
.L_x_437:
[----:B------:R-:W-:Y:S05]  /*33e0*/  BSYNC.RECONVERGENT B0 ;  /* 0x0000000000007941 */ /* 0x000fea0003800200 */
.L_x_436:
        /* <DEDUP_REMOVED lines=318> */
.L_x_439:
[----:B------:R-:W-:Y:S05]  /*47d0*/  BSYNC.RECONVERGENT B0 ;  /* 0x0000000000007941 */ /* 0x000fea0003800200 */
.L_x_438:
        /* <DEDUP_REMOVED lines=28> */
.L_x_441:
[----:B------:R-:W-:Y:S05]  /*49a0*/  BSYNC.RECONVERGENT B0 ;  /* 0x0000000000007941 */ /* 0x000fea0003800200 */
.L_x_440:
        /* <DEDUP_REMOVED lines=36> */
.L_x_444:
[----:B0-----:R-:W3:Y:S04]  /*4bf0*/  LDG.E.STRONG.GPU R12, desc[UR12][R14.64] ;  /* 0x0000000c0e0c7981 */ /* 0x001ee8000c1ef900 */
[----:B---3--:R-:W-:Y:S01]  /*4c00*/  CCTL.IVALL ;  /* 0x00000000ff00798f */ /* 0x008fe20002000000 */
[----:B------:R-:W-:Y:S05]  /*4c10*/  YIELD ;  /* 0x0000000000007946 */ /* 0x000fea0003800000 */
[----:B------:R-:W-:-:S13]  /*4c20*/  ISETP.NE.AND P0, PT, R12, R17, PT ;  /* 0x000000110c00720c */ /* 0x000fda0003f05270 */
[----:B------:R-:W-:Y:S05]  /*4c30*/  @P0 BRA `(.L_x_444) ;  /* 0xfffffffc00ec0947 */ /* 0x000fea000383ffff */
.L_x_443:
[----:B0-----:R-:W0:Y:S01]  /*4c40*/  LDC R12, c[0x0][0x370] ;  /* 0x0000dc00ff0c7b82 */ /* 0x001e220000000800 */
[----:B------:R-:W-:Y:S05]  /*4c50*/  WARPSYNC.ALL ;  /* 0x0000000000007948 */ /* 0x000fea0003800000 */
[----:B0-----:R-:W-:Y:S02]  /*4c60*/  ISETP.GE.U32.AND P0, PT, R12, 0x8, PT ;  /* 0x000000080c00780c */ /* 0x001fe40003f06070 */
[----:B------:R-:W-:Y:S01]  /*4c70*/  BAR.SYNC.DEFER_BLOCKING 0x0 ;  /* 0x0000000000007b1d */ /* 0x000fe20000010000 */
[----:B--2---:R-:W-:-:S10]  /*4c80*/  HFMA2 R20, -RZ, RZ, 0, 0 ;  /* 0x00000000ff147431 */ /* 0x004fd400000001ff */
[----:B------:R-:W-:Y:S05]  /*4c90*/  @!P0 BRA `(.L_x_445) ;  /* 0x0000000400348947 */ /* 0x000fea0003800000 */
[----:B------:R-:W-:-:S07]  /*4ca0*/  MOV R24, RZ ;  /* 0x000000ff00187202 */ /* 0x000fce0000000f00 */
.L_x_446:
        /* <DEDUP_REMOVED lines=76> */
.L_x_445:
        /* <DEDUP_REMOVED lines=45> */
.L_x_447:
        /* <DEDUP_REMOVED lines=23> */
.L_x_448:
        /* <DEDUP_REMOVED lines=11> */
.L_x_449:
[----:B------:R-:W-:Y:S05]  /*5660*/  BSYNC.RECONVERGENT B0 ;  /* 0x0000000000007941 */ /* 0x000fea0003800200 */
.L_x_442:
        /* <DEDUP_REMOVED lines=47> */
.L_x_450:
        /* <DEDUP_REMOVED lines=21> */
.L_x_452:
[----:B------:R-:W-:Y:S05]  /*5ab0*/  BSYNC.RECONVERGENT B0 ;  /* 0x0000000000007941 */ /* 0x000fea0003800200 */
.L_x_451:
        /* <DEDUP_REMOVED lines=36> */
.L_x_453:
        /* <DEDUP_REMOVED lines=22> */
.L_x_455:
[----:B------:R-:W-:Y:S05]  /*5e60*/  BSYNC.RECONVERGENT B0 ;  /* 0x0000000000007941 */ /* 0x000fea0003800200 */
.L_x_454:
        /* <DEDUP_REMOVED lines=27> */
.L_x_456:
        /* <DEDUP_REMOVED lines=21> */
.L_x_458:
[----:B------:R-:W-:Y:S05]  /*6170*/  BSYNC.RECONVERGENT B0 ;  /* 0x0000000000007941 */ /* 0x000fea0003800200 */
.L_x_457:
        /* <DEDUP_REMOVED lines=70> */
.L_x_459:
        /* <DEDUP_REMOVED lines=29> */
.L_x_461:
[----:B------:R-:W-:Y:S05]  /*67b0*/  BSYNC.RECONVERGENT B0 ;  /* 0x0000000000007941 */ /* 0x000fea0003800200 */
.L_x_460:
        /* <DEDUP_REMOVED lines=21> */
.L_x_462:
        /* <DEDUP_REMOVED lines=19> */
.L_x_464:
[----:B------:R-:W-:Y:S05]  /*6a40*/  BSYNC.RECONVERGENT B0 ;  /* 0x0000000000007941 */ /* 0x000fea0003800200 */
.L_x_463:
        /* <DEDUP_REMOVED lines=21> */
.L_x_465:
        /* <DEDUP_REMOVED lines=18> */
.L_x_467:
[----:B------:R-:W-:Y:S05]  /*6cc0*/  BSYNC.RECONVERGENT B0 ;  /* 0x0000000000007941 */ /* 0x000fea0003800200 */
.L_x_466:
        /* <DEDUP_REMOVED lines=21> */
.L_x_468:
        /* <DEDUP_REMOVED lines=18> */
.L_x_470:
[----:B------:R-:W-:Y:S05]  /*6f40*/  BSYNC.RECONVERGENT B0 ;  /* 0x0000000000007941 */ /* 0x000fea0003800200 */
.L_x_469:
        /* <DEDUP_REMOVED lines=22> */
.L_x_471:
        /* <DEDUP_REMOVED lines=18> */
.L_x_473:
[----:B------:R-:W-:Y:S05]  /*71d0*/  BSYNC.RECONVERGENT B0 ;  /* 0x0000000000007941 */ /* 0x000fea0003800200 */
.L_x_472:
[----:B------:R-:W4:Y:S01]  /*71e0*/  LDCU UR6, c[0x0][0x410] ;  /* 0x00008200ff0677ac */ /* 0x000f220008000800 */
[----:B------:R-:W4:Y:S01]  /*71f0*/  LDCU UR7, c[0x0][0x3e0] ;  /* 0x00007c00ff0777ac */ /* 0x000f220008000800 */
[----:B------:R-:W-:Y:S02]  /*7200*/  UIADD3 UR5, UPT, UPT, UR9, UR5, URZ ;  /* 0x0000000509057290 */ /* 0x000fe4000fffe0ff */
[----:B------:R-:W-:Y:S02]  /*7210*/  UIADD3 UR4, UPT, UPT, UR4, 0x1, URZ ;  /* 0x0000000104047890 */ /* 0x000fe4000fffe0ff */
[----:B----4-:R-:W-:-:S04]  /*7220*/  UIMAD UR6, UR6, UR7, URZ ;  /* 0x00000007060672a4 */ /* 0x010fc8000f8e02ff */
[----:B------:R-:W-:-:S09]  /*7230*/  UISETP.GE.AND UP0, UPT, UR5, UR6, UPT ;  /* 0x000000060500728c */ /* 0x000fd2000bf06270 */
[----:B------:R-:W-:Y:S05]  /*7240*/  BRA.U !UP0, `(.L_x_474) ;  /* 0xffffff8d08c07547 */ /* 0x000fea000b83ffff */
.L_x_431:
        /* <DEDUP_REMOVED lines=16> */
.L_x_476:
[----:B------:R-:W-:Y:S05]  /*7350*/  BSYNC.RECONVERGENT B0 ;  /* 0x0000000000007941 */ /* 0x000fea0003800200 */
.L_x_475:
        /* <DEDUP_REMOVED lines=11> */
.L_x_478:
[----:B------:R-:W2:Y:S04]  /*7410*/  LDG.E.STRONG.GPU R5, desc[UR12][R2.64] ;  /* 0x0000000c02057981 */ /* 0x000ea8000c1ef900 */
[----:B--2---:R-:W-:Y:S01]  /*7420*/  CCTL.IVALL ;  /* 0x00000000ff00798f */ /* 0x004fe20002000000 */
[----:B------:R-:W-:Y:S05]  /*7430*/  YIELD ;  /* 0x0000000000007946 */ /* 0x000fea0003800000 */
[----:B------:R-:W-:-:S13]  /*7440*/  ISETP.NE.AND P0, PT, R5, R0, PT ;  /* 0x000000000500720c */ /* 0x000fda0003f05270 */
[----:B------:R-:W-:Y:S05]  /*7450*/  @P0 BRA `(.L_x_478) ;  /* 0xfffffffc00ec0947 */ /* 0x000fea000383ffff */
.L_x_477:
        /* <DEDUP_REMOVED lines=74> */
.L_x_481:
        /* <DEDUP_REMOVED lines=31> */
.L_x_480:
[----:B------:R-:W-:Y:S05]  /*7af0*/  BSYNC.RECONVERGENT B0 ;  /* 0x0000000000007941 */ /* 0x000fea0003800200 */
.L_x_479:
        /* <DEDUP_REMOVED lines=10> */
.L_x_482:
        /* <DEDUP_REMOVED lines=87> */
.L_x_483:
        /* <DEDUP_REMOVED lines=15> */
.L_x_2470:


//--------------------- .text._Z35group_norm_nhwc_bwd_one_pass_kernelI11Fp16IOFp32WLi64ELi12ELi384EEv26Group_norm_nhwc_bwd_params --------------------------
	.section	.text._Z35group_norm_nhwc_bwd_one_pass_kernelI11Fp16IOFp32WLi64ELi12ELi384EEv26Group_norm_nhwc_bwd_params,"ax",@progbits
	.align	128
        .global         _Z35group_norm_nhwc_bwd_one_pass_kernelI11Fp16IOFp32WLi64ELi12ELi384EEv26Group_norm_nhwc_bwd_params
        .type           _Z35group_norm_nhwc_bwd_one_pass_kernelI11Fp16IOFp32WLi64ELi12ELi384EEv26Group_norm_nhwc_bwd_params,@function
        .size           _Z35group_norm_nhwc_bwd_one_pass_kernelI11Fp16IOFp32WLi64ELi12ELi384EEv26Group_norm_nhwc_bwd_params,(.L_x_2471 - _Z35group_norm_nhwc_bwd_one_pass_kernelI11Fp16IOFp32WLi64ELi12ELi384EEv26Group_norm_nhwc_bwd_params)
        .other          _Z35group_norm_nhwc_bwd_one_pass_kernelI11Fp16IOFp32WLi64ELi12ELi384EEv26Group_norm_nhwc_bwd_params,@"STO_CUDA_ENTRY STV_DEFAULT"
_Z35group_norm_nhwc_bwd_one_pass_kernelI11Fp16IOFp32WLi64ELi12ELi384EEv26Group_norm_nhwc_bwd_params:
.text._Z35group_norm_nhwc_bwd_one_pass_kernelI11Fp16IOFp32WLi64ELi12ELi384EEv26Group_norm_nhwc_bwd_params:
        /* <DEDUP_REMOVED lines=29> */
.L_x_505:
        /* <DEDUP_REMOVED lines=20> */
[----:B------:R-:W-:-:S04]  /*0310*/  LOP3.LUT R4, R10, UR7, RZ, 0x3c, !PT ;  /* 0x000000070a047c12 */ /* 0x000fc8000f8e3cff */
[----:B------:R-:W-:Y:S01]  /*0320*/  ISETP.GE.AND P2, PT, R4, RZ, PT ;  /* 0x000000ff0400720c */ /* 0x000fe20003f46270 */
[----:B------:R-:W-:-:S05]  /*0330*/  IMAD.HI.U32 R5, R5, R6, RZ ;  /* 0x0000000605057227 */ /* 0x000fca00078e00ff */
[----:B------:R-:W-:-:S05]  /*0340*/  IADD3 R0, PT, PT, -R5, RZ, RZ ;  /* 0x000000ff05007210 */ /* 0x000fca0007ffe1ff */
[C---:B------:R-:W-:Y:S02]  /*0350*/  IMAD R0, R3.reuse, R0, R6 ;  /* 0x0000000003007224 */ /* 0x040fe400078e0206 */
[----:B------:R-:W0:Y:S03]  /*0360*/  @!P0 LDC.64 R6, c[0x0][0x3f8] ;  /* 0x0000fe00ff068b82 */ /* 0x000e260000000a00 */
[----:B------:R-:W-:-:S13]  /*0370*/  ISETP.GT.U32.AND P4, PT, R3, R0, PT ;  /* 0x000000000300720c */ /* 0x000fda0003f84070 */
[----:B------:R-:W-:-:S04]  /*0380*/  @!P4 IADD3 R0, PT, PT, R0, -R3, RZ ;  /* 0x800000030000c210 */ /* 0x000fc80007ffe0ff */
[CC--:B------:R-:W-:Y:S02]  /*0390*/  ISETP.GE.U32.AND P3, PT, R0.reuse, R3.reuse, PT ;  /* 0x000000030000720c */ /* 0x0c0fe40003f66070 */
[----:B------:R-:W-:Y:S02]  /*03a0*/  @!P4 IADD3 R5, PT, PT, R5, 0x1, RZ ;  /* 0x000000010505c810 */ /* 0x000fe40007ffe0ff */
[----:B------:R-:W-:Y:S02]  /*03b0*/  ISETP.GT.U32.AND P4, PT, R3, R0, PT ;  /* 0x000000000300720c */ /* 0x000fe40003f84070 */
[----:B------:R-:W-:-:S04]  /*03c0*/  IADD3 R3, PT, PT, R0, -R3, RZ ;  /* 0x8000000300037210 */ /* 0x000fc80007ffe0ff */
[----:B------:R-:W-:Y:S02]  /*03d0*/  SEL R0, R3, R0, !P4 ;  /* 0x0000000003007207 */ /* 0x000fe40006000000 */
[----:B------:R-:W-:Y:S02]  /*03e0*/  LOP3.LUT R3, RZ, R10, RZ, 0x33, !PT ;  /* 0x0000000aff037212 */ /* 0x000fe400078e33ff */
[----:B------:R-:W-:Y:S02]  /*03f0*/  @P3 IADD3 R5, PT, PT, R5, 0x1, RZ ;  /* 0x0000000105053810 */ /* 0x000fe40007ffe0ff */
[----:B------:R-:W-:Y:S02]  /*0400*/  ISETP.NE.AND P3, PT, R10, RZ, PT ;  /* 0x000000ff0a00720c */ /* 0x000fe40003f65270 */
[----:B------:R-:W-:Y:S02]  /*0410*/  @!P1 IADD3 R0, PT, PT, -R0, RZ, RZ ;  /* 0x000000ff00009210 */ /* 0x000fe40007ffe1ff */
[----:B------:R-:W-:-:S02]  /*0420*/  @!P2 IADD3 R5, PT, PT, -R5, RZ, RZ ;  /* 0x000000ff0505a210 */ /* 0x000fc40007ffe1ff */
[C---:B------:R-:W-:Y:S02]  /*0430*/  SEL R32, R3.reuse, R0, !P3 ;  /* 0x0000000003207207 */ /* 0x040fe40005800000 */
[----:B------:R-:W-:Y:S02]  /*0440*/  SEL R3, R3, R5, !P3 ;  /* 0x0000000503037207 */ /* 0x000fe40005800000 */
[----:B------:R-:W1:Y:S01]  /*0450*/  @!P0 LDC.64 R4, c[0x0][0x3a0] ;  /* 0x0000e800ff048b82 */ /* 0x000e620000000a00 */
[----:B------:R-:W-:Y:S01]  /*0460*/  IMAD R11, R32, 0xc, RZ ;  /* 0x0000000c200b7824 */ /* 0x000fe200078e02ff */
[----:B------:R-:W-:-:S04]  /*0470*/  SHF.R.S32.HI R0, RZ, 0x1f, R3 ;  /* 0x0000001fff007819 */ /* 0x000fc80000011403 */
[----:B------:R-:W-:Y:S01]  /*0480*/  IADD3 R34, P1, PT, R11, R2, RZ ;  /* 0x000000020b227210 */ /* 0x000fe20007f3e0ff */
[----:B------:R-:W-:-:S03]  /*0490*/  IMAD R0, R0, UR18, RZ ;  /* 0x0000001200007c24 */ /* 0x000fc6000f8e02ff */
[----:B------:R-:W-:Y:S01]  /*04a0*/  LEA.HI.X.SX32 R35, R11, RZ, 0x1, P1 ;  /* 0x000000ff0b237211 */ /* 0x000fe200008f0eff */
[C---:B------:R-:W-:Y:S02]  /*04b0*/  IMAD R37, R3.reuse, UR19, R0 ;  /* 0x0000001303257c24 */ /* 0x040fe4000f8e0200 */
[----:B------:R-:W-:Y:S02]  /*04c0*/  IMAD.WIDE.U32 R34, R3, UR18, R34 ;  /* 0x0000001203227c25 */ /* 0x000fe4000f8e0022 */
[----:B---3--:R-:W3:Y:S02]  /*04d0*/  @!P0 LDC.64 R2, c[0x0][0x398] ;  /* 0x0000e600ff028b82 */ /* 0x008ee40000000a00 */
        /* <DEDUP_REMOVED lines=8> */
[----:B-1----:R-:W-:-:S04]  /*0560*/  @!P0 IADD3 R12, P1, PT, R15, R4, RZ ;  /* 0x000000040f0c8210 */ /* 0x002fc80007f3e0ff */
[C---:B------:R-:W-:Y:S02]  /*0570*/  @!P0 IADD3.X R13, PT, PT, R6.reuse, R5, RZ, P1, !PT ;  /* 0x00000005060d8210 */ /* 0x040fe40000ffe4ff */
[----:B------:R-:W0:Y:S01]  /*0580*/  LDC.64 R4, c[0x0][0x3a8] ;  /* 0x0000ea00ff047b82 */ /* 0x000e220000000a00 */
[----:B---3--:R-:W-:Y:S02]  /*0590*/  @!P0 IADD3 R14, P2, PT, R15, R2, RZ ;  /* 0x000000020f0e8210 */ /* 0x008fe40007f5e0ff */
[----:B------:R-:W3:Y:S02]  /*05a0*/  @!P0 LDG.E R12, desc[UR12][R12.64] ;  /* 0x0000000c0c0c8981 */ /* 0x000ee4000c1e1900 */
[----:B------:R-:W-:Y:S02]  /*05b0*/  @!P0 IADD3.X R15, PT, PT, R6, R3, RZ, P2, !PT ;  /* 0x00000003060f8210 */ /* 0x000fe400017fe4ff */
        /* <DEDUP_REMOVED lines=8> */
[----:B------:R-:W-:Y:S02]  /*0640*/  PRMT R26, RZ, 0x7610, R26 ;  /* 0x00007610ff1a7816 */ /* 0x000fe4000000001a */
[----:B------:R-:W-:Y:S01]  /*0650*/  CS2R R6, SRZ ;  /* 0x0000000000067805 */ /* 0x000fe2000001ff00 */
[----:B0-----:R-:W-:Y:S01]  /*0660*/  @P2 IMAD.WIDE R10, R3, 0x4, R10 ;  /* 0x00000004030a2825 */ /* 0x001fe200078e020a */
[----:B------:R-:W-:Y:S01]  /*0670*/  PRMT R3, RZ, 0x5410, RZ ;  /* 0x00005410ff037816 */ /* 0x000fe200000000ff */
[----:B------:R-:W-:-:S03]  /*0680*/  UMOV UR9, 0x3f800000 ;  /* 0x3f80000000097882 */ /* 0x000fc60000000000 */
[----:B------:R0:W5:Y:S01]  /*0690*/  @P2 LDG.E.64 R6, desc[UR12][R10.64] ;  /* 0x0000000c0a062981 */ /* 0x000162000c1e1b00 */
[----:B--2---:R-:W-:-:S05]  /*06a0*/  FFMA.FTZ R9, -R8, R8, R9 ;  /* 0x0000000808097223 */ /* 0x004fca0000010109 */
        /* <DEDUP_REMOVED lines=8> */
[----:B---3--:R-:W-:-:S04]  /*0730*/  @!P0 PRMT R3, R3, 0x5410, R12 ;  /* 0x0000541003038816 */ /* 0x008fc8000000000c */
[----:B------:R-:W-:Y:S02]  /*0740*/  @!P0 PRMT R3, R12, 0x7632, R3 ;  /* 0x000076320c038816 */ /* 0x000fe40000000003 */
[C---:B----4-:R-:W-:Y:S02]  /*0750*/  @!P0 PRMT R26, R14.reuse, 0x7632, R26 ;  /* 0x000076320e1a8816 */ /* 0x050fe4000000001a */
[----:B------:R-:W-:Y:S01]  /*0760*/  @!P0 PRMT R27, R14, 0x7610, R27 ;  /* 0x000076100e1b8816 */ /* 0x000fe2000000001b */
[--C-:B------:R-:W-:Y:S02]  /*0770*/  HADD2.F32 R9, -RZ, R3.reuse.H1_H1 ;  /* 0x30000003ff097230 */ /* 0x100fe40000004100 */
[----:B------:R-:W-:Y:S02]  /*0780*/  HADD2.F32 R3, -RZ, R3.H0_H0 ;  /* 0x20000003ff037230 */ /* 0x000fe40000004100 */
[----:B------:R-:W-:Y:S02]  /*0790*/  HADD2.F32 R26, -RZ, R26.H0_H0 ;  /* 0x2000001aff1a7230 */ /* 0x000fe40000004100 */
[----:B------:R-:W-:Y:S01]  /*07a0*/  FADD.FTZ R0, -R8, R9 ;  /* 0x0000000908007221 */ /* 0x000fe20000010100 */
[----:B------:R-:W-:-:S02]  /*07b0*/  HADD2.F32 R27, -RZ, R27.H0_H0 ;  /* 0x2000001bff1b7230 */ /* 0x000fc40000004100 */
[----:B0-----:R-:W-:Y:S01]  /*07c0*/  FADD.FTZ R10, -R8, R3 ;  /* 0x00000003080a7221 */ /* 0x001fe20000010100 */
[----:B------:R-:W-:Y:S01]  /*07d0*/  FMUL.FTZ R3, R0, UR9 ;  /* 0x0000000900037c20 */ /* 0x000fe20008410000 */
[----:B------:R-:W-:Y:S02]  /*07e0*/  MOV R9, R26 ;  /* 0x0000001a00097202 */ /* 0x000fe40000000f00 */
        /* <DEDUP_REMOVED lines=21> */
.L_x_485:
        /* <DEDUP_REMOVED lines=54> */
.L_x_487:
[----:B------:R-:W-:Y:S05]  /*0ca0*/  BSYNC.RECONVERGENT B0 ;  /* 0x0000000000007941 */ /* 0x000fea0003800200 */
.L_x_486:
        /* <DEDUP_REMOVED lines=32> */
.L_x_489:
[----:B------:R-:W-:Y:S05]  /*0eb0*/  BSYNC.RECONVERGENT B0 ;  /* 0x0000000000007941 */ /* 0x000fea0003800200 */
.L_x_488:
        /* <DEDUP_REMOVED lines=318> */
.L_x_491:
[----:B------:R-:W-:Y:S05]  /*22a0*/  BSYNC.RECONVERGENT B0 ;  /* 0x0000000000007941 */ /* 0x000fea0003800200 */
.L_x_490:
        /* <DEDUP_REMOVED lines=29> */
.L_x_493:
[----:B------:R-:W-:Y:S05]  /*2480*/  BSYNC.RECONVERGENT B0 ;  /* 0x0000000000007941 */ /* 0x000fea0003800200 */
.L_x_492:
        /* <DEDUP_REMOVED lines=25> */
.L_x_496:
[----:B0-----:R-:W2:Y:S04]  /*2620*/  LDG.E.STRONG.GPU R10, desc[UR12][R8.64] ;  /* 0x0000000c080a7981 */ /* 0x001ea8000c1ef900 */
[----:B--2---:R-:W-:Y:S01]  /*2630*/  CCTL.IVALL ;  /* 0x00000000ff00798f */ /* 0x004fe20002000000 */
[----:B------:R-:W-:Y:S05]  /*2640*/  YIELD ;  /* 0x0000000000007946 */ /* 0x000fea0003800000 */
[----:B------:R-:W-:-:S13]  /*2650*/  ISETP.NE.AND P1, PT, R10, R15, PT ;  /* 0x0000000f0a00720c */ /* 0x000fda0003f25270 */
[----:B------:R-:W-:Y:S05]  /*2660*/  @P1 BRA `(.L_x_496) ;  /* 0xfffffffc00ec1947 */ /* 0x000fea000383ffff */
.L_x_495:
[----:B------:R-:W-:Y:S05]  /*2670*/  WARPSYNC.ALL ;  /* 0x0000000000007948 */ /* 0x000fea0003800000 */
[----:B------:R-:W-:Y:S01]  /*2680*/  BAR.SYNC.DEFER_BLOCKING 0x0 ;  /* 0x0000000000007b1d */ /* 0x000fe20000010000 */
[----:B-1----:R-:W-:-:S05]  /*2690*/  HFMA2 R16, -RZ, RZ, 0, 0 ;  /* 0x00000000ff107431 */ /* 0x002fca00000001ff */
[----:B------:R-:W-:Y:S05]  /*26a0*/  @!P4 BRA `(.L_x_497) ;  /* 0x00000004000cc947 */ /* 0x000fea0003800000 */
[----:B------:R-:W-:Y:S02]  /*26b0*/  MOV R17, RZ ;  /* 0x000000ff00117202 */ /* 0x000fe40000000f00 */
[----:B------:R-:W-:-:S07]  /*26c0*/  LOP3.LUT R16, R22, 0x7ffffff8, RZ, 0xc0, !PT ;  /* 0x7ffffff816107812 */ /* 0x000fce00078ec0ff */
.L_x_498:
        /* <DEDUP_REMOVED lines=65> */
.L_x_497:
        /* <DEDUP_REMOVED lines=37> */
.L_x_499:
        /* <DEDUP_REMOVED lines=21> */
.L_x_500:
        /* <DEDUP_REMOVED lines=10> */
.L_x_501:
[----:B------:R-:W-:Y:S05]  /*2f20*/  BSYNC.RECONVERGENT B0 ;  /* 0x0000000000007941 */ /* 0x000fea0003800200 */
.L_x_494:
        /* <DEDUP_REMOVED lines=26> */
.L_x_502:
        /* <DEDUP_REMOVED lines=13> */
[----:B------:R-:W-:Y:S01]  /*31a0*/  F2FP.F16.F32.PACK_AB R3, R0, R3 ;  /* 0x000000030003723e */ /* 0x000fe200000000ff */
[----:B0-----:R-:W-:Y:S02]  /*31b0*/  IMAD R7, R23, UR16, RZ ;  /* 0x0000001017077c24 */ /* 0x001fe4000f8e02ff */
[----:B------:R-:W-:-:S04]  /*31c0*/  IMAD.WIDE.U32 R34, R30, UR16, R34 ;  /* 0x000000101e227c25 */ /* 0x000fc8000f8e0022 */
[----:B------:R-:W-:Y:S01]  /*31d0*/  IMAD R7, R30, UR17, R7 ;  /* 0x000000111e077c24 */ /* 0x000fe2000f8e0207 */
[----:B----4-:R-:W-:-:S04]  /*31e0*/  LEA R4, P0, R34, UR4, 0x1 ;  /* 0x0000000422047c11 */ /* 0x010fc8000f8008ff */
[----:B------:R-:W-:-:S04]  /*31f0*/  IADD3 R7, PT, PT, R35, R7, RZ ;  /* 0x0000000723077210 */ /* 0x000fc80007ffe0ff */
[----:B------:R-:W-:-:S05]  /*3200*/  LEA.HI.X R5, R34, UR5, R7, 0x1, P0 ;  /* 0x0000000522057c11 */ /* 0x000fca00080f0c07 */
[----:B------:R0:W-:Y:S02]  /*3210*/  STG.E desc[UR12][R4.64], R3 ;  /* 0x0000000304007986 */ /* 0x0001e4000c10190c */
.L_x_504:
[----:B------:R-:W-:Y:S05]  /*3220*/  BSYNC.RECONVERGENT B0 ;  /* 0x0000000000007941 */ /* 0x000fea0003800200 */
.L_x_503:
[----:B------:R-:W-:Y:S01]  /*3230*/  UIADD3 UR7, UPT, UPT, UR14, UR7, URZ ;  /* 0x000000070e077290 */ /* 0x000fe2000fffe0ff */
[----:B------:R-:W-:-:S03]  /*3240*/  IADD3 R28, PT, PT, R28, 0x1, RZ ;  /* 0x000000011c1c7810 */ /* 0x000fc60007ffe0ff */
[----:B------:R-:W-:-:S09]  /*3250*/  UISETP.GE.AND UP0, UPT, UR7, UR6, UPT ;  /* 0x000000060700728c */ /* 0x000fd2000bf06270 */
[----:B------:R-:W-:Y:S05]  /*3260*/  BRA.U !UP0, `(.L_x_505) ;  /* 0xffffffcd08d87547 */ /* 0x000fea000b83ffff */
.L_x_484:
        /* <DEDUP_REMOVED lines=19> */
.L_x_507:
[----:B------:R-:W-:Y:S05]  /*33a0*/  BSYNC.RECONVERGENT B0 ;  /* 0x0000000000007941 */ /* 0x000fea0003800200 */
.L_x_506:
[----:B------:R-:W-:Y:S05]  /*33b0*/  @P0 EXIT ;  /* 0x000000000000094d */ /* 0x000fea0003800000 */
[----:B------:R-:W-:Y:S05]  /*33c0*/  @P2 BRA `(.L_x_508) ;  /* 0x0000000000202947 */ /* 0x000fea0003800000 */
[----:B------:R-:W-:-:S05]  /*33d0*/  IMAD R0, R4, R7, RZ ;  /* 0x0000000704007224 */ /* 0x000fca00078e02ff */
[----:B------:R-:W-:-:S13]  /*33e0*/  ISETP.NE.AND P0, PT, R0, -0x1, PT ;  /* 0xffffffff0000780c */ /* 0x000fda0003f05270 */
[----:B------:R-:W-:Y:S05]  /*33f0*/  @!P0 BRA `(.L_x_508) ;  /* 0x0000000000148947 */ /* 0x000fea0003800000 */
.L_x_509:
[----:B0-----:R-:W4:Y:S04]  /*3400*/  LDG.E.STRONG.GPU R5, desc[UR12][R2.64] ;  /* 0x0000000c02057981 */ /* 0x001f28000c1ef900 */
[----:B----4-:R-:W-:Y:S01]  /*3410*/  CCTL.IVALL ;  /* 0x00000000ff00798f */ /* 0x010fe20002000000 */
[----:B------:R-:W-:Y:S05]  /*3420*/  YIELD ;  /* 0x0000000000007946 */ /* 0x000fea0003800000 */
[----:B------:R-:W-:-:S13]  /*3430*/  ISETP.NE.AND P0, PT, R5, R0, PT ;  /* 0x000000000500720c */ /* 0x000fda0003f05270 */
[----:B------:R-:W-:Y:S05]  /*3440*/  @P0 BRA `(.L_x_509) ;  /* 0xfffffffc00ec0947 */ /* 0x000fea000383ffff */
.L_x_508:
        /* <DEDUP_REMOVED lines=81> */
.L_x_512:
        /* <DEDUP_REMOVED lines=31> */
.L_x_511:
[----:B------:R-:W-:Y:S05]  /*3b50*/  BSYNC.RECONVERGENT B0 ;  /* 0x0000000000007941 */ /* 0x000fea0003800200 */
.L_x_510:
        /* <DEDUP_REMOVED lines=11> */
.L_x_514:
        /* <DEDUP_REMOVED lines=83> */
.L_x_513:
[----:B------:R-:W-:Y:S05]  /*4140*/  EXIT ;  /* 0x000000000000794d */ /* 0x000fea0003800000 */
.L_x_515:
        /* <DEDUP_REMOVED lines=11> */
.L_x_2471:


//--------------------- .text._Z35group_norm_nhwc_bwd_one_pass_kernelI11Fp16IOFp32WLi128ELi12ELi384EEv26Group_norm_nhwc_bwd_params --------------------------
	.section	.text._Z35group_norm_nhwc_bwd_one_pass_kernelI11Fp16IOFp32WLi128ELi12ELi384EEv26Group_norm_nhwc_bwd_params,"ax",@progbits
	.align	128
        .global         _Z35group_norm_nhwc_bwd_one_pass_kernelI11Fp16IOFp32WLi128ELi12ELi384EEv26Group_norm_nhwc_bwd_params
        .type           _Z35group_norm_nhwc_bwd_one_pass_kernelI11Fp16IOFp32WLi128ELi12ELi384EEv26Group_norm_nhwc_bwd_params,@function
        .size           _Z35group_norm_nhwc_bwd_one_pass_kernelI11Fp16IOFp32WLi128ELi12ELi384EEv26Group_norm_nhwc_bwd_params,(.L_x_2472 - _Z35group_norm_nhwc_bwd_one_pass_kernelI11Fp16IOFp32WLi128ELi12ELi384EEv26Group_norm_nhwc_bwd_params)
        .other          _Z35group_norm_nhwc_bwd_one_pass_kernelI11Fp16IOFp32WLi128ELi12ELi384EEv26Group_norm_nhwc_bwd_params,@"STO_CUDA_ENTRY STV_DEFAULT"
_Z35group_norm_nhwc_bwd_one_pass_kernelI11Fp16IOFp32WLi128ELi12ELi384EEv26Group_norm_nhwc_bwd_params:
.text._Z35group_norm_nhwc_bwd_one_pass_kernelI11Fp16IOFp32WLi128ELi12ELi384EEv26Group_norm_nhwc_bwd_params:
        /* <DEDUP_REMOVED lines=37> */
.L_x_541:
[----:B0-----:R-:W0:Y:S01]  /*0250*/  LDC R12, c[0x0][0x410] ;  /* 0x00010400ff0c7b82 */ /* 0x001e220000000800 */
[----:B------:R-:W1:Y:S01]  /*0260*/  LDCU.64 UR6, c[0x0][0x3b8] ;  /* 0x00007700ff0677ac */ /* 0x000e620008000a00 */
[----:B------:R-:W2:Y:S01]  /*0270*/  LDCU.128 UR24, c[0x0][0x400] ;  /* 0x00008000ff1877ac */ /* 0x000ea20008000c00 */
[----:B-1----:R-:W-:Y:S01]  /*0280*/  UIMAD.WIDE UR6, UR11, 0x8, UR6 ;  /* 0x000000080b0678a5 */ /* 0x002fe2000f8e0206 */
[----:B0-----:R-:W-:-:S05]  /*0290*/  IABS R7, R12 ;  /* 0x0000000c00077213 */ /* 0x001fca0000000000 */
        /* <DEDUP_REMOVED lines=11> */
[----:B------:R-:W-:Y:S02]  /*0350*/  ISETP.LE.AND P1, PT, RZ, UR11, PT ;  /* 0x0000000bff007c0c */ /* 0x000fe4000bf23270 */
[----:B--2---:R-:W-:Y:S01]  /*0360*/  ISETP.GE.U32.AND P0, PT, R44, UR24, PT ;  /* 0x000000182c007c0c */ /* 0x004fe2000bf06070 */
[----:B------:R-:W-:Y:S01]  /*0370*/  IMAD.HI.U32 R5, R5, R6, RZ ;  /* 0x0000000605057227 */ /* 0x000fe200078e00ff */
[----:B------:R-:W2:Y:S01]  /*0380*/  LDG.E.64 R8, desc[UR14][R8.64] ;  /* 0x0000000e08087981 */ /* 0x000ea2000c1e1b00 */
[----:B------:R-:W-:-:S03]  /*0390*/  LOP3.LUT R4, R12, UR11, RZ, 0x3c, !PT ;  /* 0x0000000b0c047c12 */ /* 0x000fc6000f8e3cff */
        /* <DEDUP_REMOVED lines=18> */
[----:B------:R-:W-:Y:S01]  /*04c0*/  SEL R2, R7, R2, !P3 ;  /* 0x0000000207027207 */ /* 0x000fe20005800000 */
[----:B------:R-:W3:Y:S01]  /*04d0*/  @!P0 LDC.64 R4, c[0x0][0x3f8] ;  /* 0x0000fe00ff048b82 */ /* 0x000ee20000000a00 */
        /* <DEDUP_REMOVED lines=11> */
[----:B------:R-:W4:Y:S03]  /*0590*/  @!P1 LDC.64 R20, c[0x0][0x3f8] ;  /* 0x0000fe00ff149b82 */ /* 0x000f260000000a00 */
[----:B---3--:R-:W-:Y:S01]  /*05a0*/  @!P0 IMAD R0, R11, R4, RZ ;  /* 0x000000040b008224 */ /* 0x008fe200078e02ff */
[----:B------:R-:W-:Y:S02]  /*05b0*/  IADD3 R49, PT, PT, R47, R49, RZ ;  /* 0x000000312f317210 */ /* 0x000fe40007ffe0ff */
[----:B------:R-:W-:Y:S01]  /*05c0*/  @!P0 MOV R48, R46 ;  /* 0x0000002e00308202 */ /* 0x000fe20000000f00 */
[----:B------:R-:W-:Y:S01]  /*05d0*/  @!P0 IMAD R7, R44, R5, R0 ;  /* 0x000000052c078224 */ /* 0x000fe200078e0200 */
[----:B------:R-:W-:-:S03]  /*05e0*/  ISETP.NE.AND P2, PT, RZ, UR22, PT ;  /* 0x00000016ff007c0c */ /* 0x000fc6000bf45270 */
[----:B------:R-:W-:Y:S02]  /*05f0*/  @!P0 IMAD.WIDE.U32 R12, R44, R4, R48 ;  /* 0x000000042c0c8225 */ /* 0x000fe400078e0030 */
[----:B------:R-:W3:Y:S03]  /*0600*/  @!P1 LDC.64 R4, c[0x0][0x3a0] ;  /* 0x0000e800ff049b82 */ /* 0x000ee60000000a00 */
[----:B------:R-:W-:-:S05]  /*0610*/  @!P0 IADD3 R13, PT, PT, R13, R7, RZ ;  /* 0x000000070d0d8210 */ /* 0x000fca0007ffe0ff */
[----:B------:R-:W3:Y:S01]  /*0620*/  @!P1 LDC.64 R6, c[0x0][0x398] ;  /* 0x0000e600ff069b82 */ /* 0x000ee20000000a00 */
[C---:B------:R-:W-:Y:S02]  /*0630*/  @!P0 SHF.L.U32 R27, R12.reuse, 0x1, RZ ;  /* 0x000000010c1b8819 */ /* 0x040fe400000006ff */
[----:B------:R-:W-:Y:S01]  /*0640*/  @!P0 SHF.L.U64.HI R0, R12, 0x1, R13 ;  /* 0x000000010c008819 */ /* 0x000fe2000001020d */
[----:B----4-:R-:W-:Y:S01]  /*0650*/  @!P1 IMAD R18, R3, R20, RZ ;  /* 0x0000001403129224 */ /* 0x010fe200078e02ff */
[----:B------:R-:W-:-:S03]  /*0660*/  @!P1 MOV R24, R46 ;  /* 0x0000002e00189202 */ /* 0x000fc60000000f00 */
[----:B------:R-:W4:Y:S01]  /*0670*/  LDC.64 R12, c[0x0][0x3a8] ;  /* 0x0000ea00ff0c7b82 */ /* 0x000f220000000a00 */
[----:B------:R-:W-:Y:S02]  /*0680*/  @!P1 MOV R25, R49 ;  /* 0x0000003100199202 */ /* 0x000fe40000000f00 */
[----:B0-----:R-:W-:-:S05]  /*0690*/  @!P0 IADD3 R22, P3, PT, R27, R22, RZ ;  /* 0x000000161b168210 */ /* 0x001fca0007f7e0ff */
[----:B------:R-:W0:Y:S01]  /*06a0*/  @P2 LDC.64 R14, c[0x0][0x3b0] ;  /* 0x0000ec00ff0e2b82 */ /* 0x000e220000000a00 */
[----:B------:R-:W-:Y:S01]  /*06b0*/  @!P1 IMAD R21, R42, R21, R18 ;  /* 0x000000152a159224 */ /* 0x000fe200078e0212 */
[----:B------:R-:W-:Y:S01]  /*06c0*/  @!P0 IADD3.X R23, PT, PT, R0, R23, RZ, P3, !PT ;  /* 0x0000001700178210 */ /* 0x000fe20001ffe4ff */
[----:B------:R-:W-:Y:S01]  /*06d0*/  @!P1 IMAD.WIDE.U32 R24, R42, R20, R24 ;  /* 0x000000142a189225 */ /* 0x000fe200078e0018 */
[----:B-1----:R-:W-:-:S04]  /*06e0*/  @!P0 IADD3 R20, P3, PT, R27, R16, RZ ;  /* 0x000000101b148210 */ /* 0x002fc80007f7e0ff */
[----:B------:R-:W-:Y:S02]  /*06f0*/  @!P1 IADD3 R25, PT, PT, R25, R21, RZ ;  /* 0x0000001519199210 */ /* 0x000fe40007ffe0ff */
[----:B------:R-:W-:Y:S02]  /*0700*/  @!P0 IADD3.X R21, PT, PT, R0, R17, RZ, P3, !PT ;  /* 0x0000001100158210 */ /* 0x000fe40001ffe4ff */
[C---:B------:R-:W-:Y:S02]  /*0710*/  @!P1 SHF.L.U32 R17, R24.reuse, 0x1, RZ ;  /* 0x0000000118119819 */ /* 0x040fe400000006ff */
[----:B------:R-:W-:Y:S02]  /*0720*/  LOP3.LUT R0, R41, 0xffff, RZ, 0xc0, !PT ;  /* 0x0000ffff29007812 */ /* 0x000fe400078ec0ff */
[----:B------:R-:W-:Y:S02]  /*0730*/  @!P1 SHF.L.U64.HI R24, R24, 0x1, R25 ;  /* 0x0000000118189819 */ /* 0x000fe40000010219 */
[----:B---3--:R-:W-:-:S02]  /*0740*/  @!P1 IADD3 R18, P3, PT, R17, R4, RZ ;  /* 0x0000000411129210 */ /* 0x008fc40007f7e0ff */
[----:B------:R-:W-:Y:S02]  /*0750*/  @!P1 IADD3 R16, P4, PT, R17, R6, RZ ;  /* 0x0000000611109210 */ /* 0x000fe40007f9e0ff */
[----:B------:R-:W-:Y:S01]  /*0760*/  IADD3 R25, PT, PT, R19, R0, RZ ;  /* 0x0000000013197210 */ /* 0x000fe20007ffe0ff */
[----:B------:R-:W-:Y:S01]  /*0770*/  HFMA2 R40, -RZ, RZ, 0, 0 ;  /* 0x00000000ff287431 */ /* 0x000fe200000001ff */
[C---:B------:R-:W-:Y:S02]  /*0780*/  @!P1 IADD3.X R19, PT, PT, R24.reuse, R5, RZ, P3, !PT ;  /* 0x0000000518139210 */ /* 0x040fe40001ffe4ff */
[----:B------:R-:W-:Y:S02]  /*0790*/  CS2R R38, SRZ ;  /* 0x0000000000267805 */ /* 0x000fe4000001ff00 */
[----:B------:R-:W-:Y:S01]  /*07a0*/  @!P1 IADD3.X R17, PT, PT, R24, R7, RZ, P4, !PT ;  /* 0x0000000718119210 */ /* 0x000fe200027fe4ff */
[C---:B----4-:R-:W-:Y:S01]  /*07b0*/  IMAD.WIDE R6, R25.reuse, 0x4, R12 ;  /* 0x0000000419067825 */ /* 0x050fe200078e020c */
[----:B------:R-:W-:Y:S01]  /*07c0*/  CS2R R4, SRZ ;  /* 0x0000000000047805 */ /* 0x000fe2000001ff00 */
[----:B------:R1:W5:Y:S02]  /*07d0*/  @!P0 LDG.E R40, desc[UR14][R22.64] ;  /* 0x0000000e16288981 */ /* 0x000364000c1e1900 */
[----:B0-----:R-:W-:-:S02]  /*07e0*/  @P2 IMAD.WIDE R14, R25, 0x4, R14 ;  /* 0x00000004190e2825 */ /* 0x001fc400078e020e */
[----:B------:R1:W5:Y:S04]  /*07f0*/  @!P0 LDG.E R39, desc[UR14][R20.64] ;  /* 0x0000000e14278981 */ /* 0x000368000c1e1900 */
[----:B------:R1:W5:Y:S04]  /*0800*/  @P2 LDG.E.64 R4, desc[UR14][R14.64] ;  /* 0x0000000e0e042981 */ /* 0x000368000c1e1b00 */
[----:B------:R-:W5:Y:S01]  /*0810*/  LDG.E.64 R6, desc[UR14][R6.64] ;  /* 0x0000000e06067981 */ /* 0x000f62000c1e1b00 */
[----:B------:R-:W-:-:S03]  /*0820*/  MOV R36, RZ ;  /* 0x000000ff00247202 */ /* 0x000fc60000000f00 */
[----:B------:R1:W5:Y:S04]  /*0830*/  @!P1 LDG.E R38, desc[UR14][R18.64] ;  /* 0x0000000e12269981 */ /* 0x000368000c1e1900 */
[----:B------:R1:W5:Y:S01]  /*0840*/  @!P1 LDG.E R36, desc[UR14][R16.64] ;  /* 0x0000000e10249981 */ /* 0x000362000c1e1900 */
[----:B------:R-:W-:Y:S01]  /*0850*/  UISETP.NE.AND UP1, UPT, UR22, URZ, UPT ;  /* 0x000000ff1600728c */ /* 0x000fe2000bf25270 */
        /* <DEDUP_REMOVED lines=12> */
[----:B-1----:R-:W-:Y:S05]  /*0920*/  BRA.U UP1, `(.L_x_517) ;  /* 0x0000000101947547 */ /* 0x002fea000b800000 */
[--C-:B-----5:R-:W-:Y:S02]  /*0930*/  HADD2.F32 R12, -RZ, R40.reuse.H0_H0 ;  /* 0x20000028ff0c7230 */ /* 0x120fe40000004100 */
[----:B------:R-:W-:Y:S02]  /*0940*/  HADD2.F32 R13, -RZ, R40.H1_H1 ;  /* 0x30000028ff0d7230 */ /* 0x000fe40000004100 */
[--C-:B------:R-:W-:Y:S02]  /*0950*/  HADD2.F32 R9, -RZ, R39.reuse.H0_H0 ;  /* 0x20000027ff097230 */ /* 0x100fe40000004100 */
[----:B------:R-:W-:Y:S01]  /*0960*/  FADD.FTZ R12, R12, -UR23 ;  /* 0x800000170c0c7e21 */ /* 0x000fe20008010000 */
[----:B------:R-:W-:Y:S02]  /*0970*/  HADD2.F32 R8, -RZ, R39.H1_H1 ;  /* 0x30000027ff087230 */ /* 0x000fe40000004100 */
[----:B------:R-:W-:Y:S01]  /*0980*/  FADD.FTZ R13, R13, -UR23 ;  /* 0x800000170d0d7e21 */ /* 0x000fe20008010000 */
[----:B------:R-:W-:-:S02]  /*0990*/  HADD2.F32 R18, -RZ, R38.H0_H0 ;  /* 0x20000026ff127230 */ /* 0x000fc40000004100 */
[----:B------:R-:W-:Y:S01]  /*09a0*/  FMUL.FTZ R15, R6, R9 ;  /* 0x00000009060f7220 */ /* 0x000fe20000410000 */
[----:B------:R-:W-:Y:S01]  /*09b0*/  FMUL.FTZ R12, R12, UR17 ;  /* 0x000000110c0c7c20 */ /* 0x000fe20008410000 */
[----:B------:R-:W-:Y:S01]  /*09c0*/  FMUL.FTZ R14, R7, R8 ;  /* 0x00000008070e7220 */ /* 0x000fe20000410000 */
[----:B------:R-:W-:Y:S01]  /*09d0*/  FMUL.FTZ R13, R13, UR17 ;  /* 0x000000110d0d7c20 */ /* 0x000fe20008410000 */
[----:B------:R-:W-:Y:S01]  /*09e0*/  FADD.FTZ R17, RZ, R15 ;  /* 0x0000000fff117221 */ /* 0x000fe20000010000 */
[----:B------:R-:W-:Y:S01]  /*09f0*/  FFMA.FTZ R16, R12, R15, RZ ;  /* 0x0000000f0c107223 */ /* 0x000fe200000100ff */
[----:B------:R-:W-:Y:S02]  /*0a00*/  HADD2.F32 R15, -RZ, R36.H0_H0 ;  /* 0x20000024ff0f7230 */ /* 0x000fe40000004100 */
[----:B------:R-:W-:Y:S01]  /*0a10*/  FADD.FTZ R18, R18, -UR23 ;  /* 0x8000001712127e21 */ /* 0x000fe20008010000 */
[----:B------:R-:W-:Y:S01]  /*0a20*/  FADD.FTZ R17, R14, R17 ;  /* 0x000000110e117221 */ /* 0x000fe20000010000 */
[----:B------:R-:W-:Y:S01]  /*0a30*/  FFMA.FTZ R16, R13, R14, R16 ;  /* 0x0000000e0d107223 */ /* 0x000fe20000010010 */
[----:B------:R-:W-:-:S02]  /*0a40*/  HADD2.F32 R14, -RZ, R38.H1_H1 ;  /* 0x30000026ff0e7230 */ /* 0x000fc40000004100 */
[----:B------:R-:W-:Y:S01]  /*0a50*/  FMUL.FTZ R22, R6, R15 ;  /* 0x0000000f06167220 */ /* 0x000fe20000410000 */
[----:B------:R-:W-:Y:S01]  /*0a60*/  FMUL.FTZ R19, R18, UR17 ;  /* 0x0000001112137c20 */ /* 0x000fe20008410000 */
[----:B------:R-:W-:Y:S02]  /*0a70*/  HADD2.F32 R20, -RZ, R36.H1_H1 ;  /* 0x30000024ff147230 */ /* 0x000fe40000004100 */
[----:B------:R-:W-:Y:S01]  /*0a80*/  FFMA.FTZ R12, R9, R12, RZ ;  /* 0x0000000c090c7223 */ /* 0x000fe200000100ff */
[----:B------:R-:W-:Y:S01]  /*0a90*/  FADD.FTZ R14, R14, -UR23 ;  /* 0x800000170e0e7e21 */ /* 0x000fe20008010000 */
[----:B------:R-:W-:Y:S01]  /*0aa0*/  FADD.FTZ R21, R17, R22 ;  /* 0x0000001611157221 */ /* 0x000fe20000010000 */
[----:B------:R-:W-:Y:S01]  /*0ab0*/  FFMA.FTZ R22, R19, R22, R16 ;  /* 0x0000001613167223 */ /* 0x000fe20000010010 */
[----:B------:R-:W-:Y:S01]  /*0ac0*/  FMUL.FTZ R16, R7, R20 ;  /* 0x0000001407107220 */ /* 0x000fe20000410000 */
[----:B------:R-:W-:Y:S01]  /*0ad0*/  FMUL.FTZ R17, R14, UR17 ;  /* 0x000000110e117c20 */ /* 0x000fe20008410000 */
[----:B------:R-:W-:Y:S01]  /*0ae0*/  FADD.FTZ R18, RZ, R9 ;  /* 0x00000009ff127221 */ /* 0x000fe20000010000 */
[----:B------:R-:W-:Y:S01]  /*0af0*/  FFMA.FTZ R13, R8, R13, RZ ;  /* 0x0000000d080d7223 */ /* 0x000fe200000100ff */
[----:B------:R-:W-:Y:S01]  /*0b00*/  FADD.FTZ R9, RZ, R8 ;  /* 0x00000008ff097221 */ /* 0x000fe20000010000 */
[----:B------:R-:W-:Y:S01]  /*0b10*/  FADD.FTZ R21, R16, R21 ;  /* 0x0000001510157221 */ /* 0x000fe20000010000 */
[----:B------:R-:W-:Y:S01]  /*0b20*/  FFMA.FTZ R22, R17, R16, R22 ;  /* 0x0000001011167223 */ /* 0x000fe20000010016 */
[C---:B------:R-:W-:Y:S01]  /*0b30*/  FFMA.FTZ R16, R15.reuse, R19, R12 ;  /* 0x000000130f107223 */ /* 0x040fe2000001000c */
[----:B------:R-:W-:Y:S01]  /*0b40*/  FADD.FTZ R18, R15, R18 ;  /* 0x000000120f127221 */ /* 0x000fe20000010000 */
[C---:B------:R-:W-:Y:S01]  /*0b50*/  FADD.FTZ R19, R20.reuse, R9 ;  /* 0x0000000914137221 */ /* 0x040fe20000010000 */
[----:B------:R-:W-:Y:S01]  /*0b60*/  FFMA.FTZ R17, R20, R17, R13 ;  /* 0x0000001114117223 */ /* 0x000fe2000001000d */
[----:B------:R-:W-:Y:S06]  /*0b70*/  BRA `(.L_x_518) ;  /* 0x0000000400207947 */ /* 0x000fec0003800000 */
.L_x_517:
[--C-:B-----5:R-:W-:Y:S02]  /*0b80*/  HADD2.F32 R8, -RZ, R40.reuse.H0_H0 ;  /* 0x20000028ff087230 */ /* 0x120fe40000004100 */
[----:B------:R-:W-:Y:S02]  /*0b90*/  HADD2.F32 R12, -RZ, R40.H1_H1 ;  /* 0x30000028ff0c7230 */ /* 0x000fe40000004100 */
[----:B------:R-:W-:Y:S02]  /*0ba0*/  HADD2.F32 R13, -RZ, R38.H0_H0 ;  /* 0x20000026ff0d7230 */ /* 0x000fe40000004100 */
[----:B------:R-:W-:Y:S01]  /*0bb0*/  FADD.FTZ R8, R8, -UR23 ;  /* 0x8000001708087e21 */ /* 0x000fe20008010000 */
[----:B------:R-:W-:Y:S02]  /*0bc0*/  HADD2.F32 R25, -RZ, R39.H1_H1 ;  /* 0x30000027ff197230 */ /* 0x000fe40000004100 */
[----:B------:R-:W-:Y:S02]  /*0bd0*/  HADD2.F32 R26, -RZ, R36.H0_H0 ;  /* 0x20000024ff1a7230 */ /* 0x000fe40000004100 */
[----:B------:R-:W-:Y:S01]  /*0be0*/  FMUL.FTZ R9, R8, UR17 ;  /* 0x0000001108097c20 */ /* 0x000fe20008410000 */
[----:B------:R-:W-:Y:S01]  /*0bf0*/  FADD.FTZ R8, R12, -UR23 ;  /* 0x800000170c087e21 */ /* 0x000fe20008010000 */
[----:B------:R-:W-:-:S02]  /*0c00*/  HADD2.F32 R12, -RZ, R38.H1_H1 ;  /* 0x30000026ff0c7230 */ /* 0x000fc40000004100 */
[----:B------:R-:W-:Y:S01]  /*0c10*/  FADD.FTZ R13, R13, -UR23 ;  /* 0x800000170d0d7e21 */ /* 0x000fe20008010000 */
[--C-:B------:R-:W-:Y:S01]  /*0c20*/  FFMA.FTZ R16, R6, R9, R4.reuse ;  /* 0x0000000906107223 */ /* 0x100fe20000010004 */
[----:B------:R-:W-:Y:S02]  /*0c30*/  FMUL.FTZ R8, R8, UR17 ;  /* 0x0000001108087c20 */ /* 0x000fe40008410000 */
[----:B------:R-:W-:Y:S01]  /*0c40*/  FMUL.FTZ R13, R13, UR17 ;  /* 0x000000110d0d7c20 */ /* 0x000fe20008410000 */
        /* <DEDUP_REMOVED lines=15> */
[----:B------:R-:W-:-:S04]  /*0d40*/  HADD2.F32 R20, -RZ, R39.H0_H0 ;  /* 0x20000027ff147230 */ /* 0x000fc80000004100 */
[----:B------:R-:W0:Y:S01]  /*0d50*/  MUFU.RCP R19, R19 ;  /* 0x0000001300137308 */ /* 0x000e220000001000 */
[----:B--2---:R-:W-:Y:S01]  /*0d60*/  FADD.FTZ R23, R21, 1 ;  /* 0x3f80000015177421 */ /* 0x004fe20000010000 */
[----:B---3--:R-:W-:-:S06]  /*0d70*/  FADD.FTZ R24, R22, 1 ;  /* 0x3f80000016187421 */ /* 0x008fcc0000010000 */
[----:B------:R-:W1:Y:S08]  /*0d80*/  MUFU.RCP R18, R18 ;  /* 0x0000001200127308 */ /* 0x000e700000001000 */
[----:B------:R-:W2:Y:S01]  /*0d90*/  MUFU.RCP R23, R23 ;  /* 0x0000001700177308 */ /* 0x000ea20000001000 */
[----:B0-----:R-:W-:Y:S01]  /*0da0*/  FADD.FTZ R21, -R19, 1 ;  /* 0x3f80000013157421 */ /* 0x001fe20000010100 */
[----:B------:R-:W-:-:S03]  /*0db0*/  FMUL.FTZ R20, R20, R19 ;  /* 0x0000001314147220 */ /* 0x000fc60000410000 */
[----:B------:R-:W-:-:S03]  /*0dc0*/  FFMA.FTZ R21, R16, R21, 1 ;  /* 0x3f80000010157423 */ /* 0x000fc60000010015 */
[----:B------:R-:W0:Y:S01]  /*0dd0*/  MUFU.RCP R24, R24 ;  /* 0x0000001800187308 */ /* 0x000e220000001000 */
[----:B-1----:R-:W-:Y:S01]  /*0de0*/  FADD.FTZ R22, -R18, 1 ;  /* 0x3f80000012167421 */ /* 0x002fe20000010100 */
[----:B------:R-:W-:Y:S01]  /*0df0*/  FMUL.FTZ R18, R25, R18 ;  /* 0x0000001219127220 */ /* 0x000fe20000410000 */
[----:B------:R-:W-:Y:S01]  /*0e00*/  FMUL.FTZ R16, R20, R21 ;  /* 0x0000001514107220 */ /* 0x000fe20000410000 */
[----:B------:R-:W-:Y:S02]  /*0e10*/  HADD2.F32 R25, -RZ, R36.H1_H1 ;  /* 0x30000024ff197230 */ /* 0x000fe40000004100 */
[----:B------:R-:W-:Y:S01]  /*0e20*/  FFMA.FTZ R17, R17, R22, 1 ;  /* 0x3f80000011117423 */ /* 0x000fe20000010016 */
[----:B--2---:R-:W-:Y:S01]  /*0e30*/  FADD.FTZ R22, -R23, 1 ;  /* 0x3f80000017167421 */ /* 0x004fe20000010100 */
[----:B------:R-:W-:Y:S02]  /*0e40*/  FMUL.FTZ R19, R26, R23 ;  /* 0x000000171a137220 */ /* 0x000fe40000410000 */
[----:B------:R-:W-:Y:S01]  /*0e50*/  FMUL.FTZ R17, R18, R17 ;  /* 0x0000001112117220 */ /* 0x000fe20000410000 */
[----:B------:R-:W-:Y:S01]  /*0e60*/  FMUL.FTZ R18, R6, R16 ;  /* 0x0000001006127220 */ /* 0x000fe20000410000 */
[----:B------:R-:W-:-:S02]  /*0e70*/  FFMA.FTZ R22, R15, R22, 1 ;  /* 0x3f8000000f167423 */ /* 0x000fc40000010016 */
[----:B------:R-:W-:Y:S01]  /*0e80*/  FMUL.FTZ R15, R7, R17 ;  /* 0x00000011070f7220 */ /* 0x000fe20000410000 */
[----:B0-----:R-:W-:Y:S01]  /*0e90*/  FADD.FTZ R21, -R24, 1 ;  /* 0x3f80000018157421 */ /* 0x001fe20000010100 */
[----:B------:R-:W-:Y:S01]  /*0ea0*/  FMUL.FTZ R23, R19, R22 ;  /* 0x0000001613177220 */ /* 0x000fe20000410000 */
[----:B------:R-:W-:Y:S01]  /*0eb0*/  FMUL.FTZ R20, R25, R24 ;  /* 0x0000001819147220 */ /* 0x000fe20000410000 */
[----:B------:R-:W-:Y:S01]  /*0ec0*/  FFMA.FTZ R19, R9, R18, RZ ;  /* 0x0000001209137223 */ /* 0x000fe200000100ff */
[----:B------:R-:W-:Y:S01]  /*0ed0*/  FFMA.FTZ R21, R14, R21, 1 ;  /* 0x3f8000000e157423 */ /* 0x000fe20000010015 */
[----:B------:R-:W-:Y:S02]  /*0ee0*/  FADD.FTZ R18, RZ, R18 ;  /* 0x00000012ff127221 */ /* 0x000fe40000010000 */
[----:B------:R-:W-:Y:S01]  /*0ef0*/  FFMA.FTZ R14, R8, R15, R19 ;  /* 0x0000000f080e7223 */ /* 0x000fe20000010013 */
[----:B------:R-:W-:Y:S01]  /*0f00*/  FMUL.FTZ R20, R20, R21 ;  /* 0x0000001514147220 */ /* 0x000fe20000410000 */
[----:B------:R-:W-:Y:S01]  /*0f10*/  FMUL.FTZ R21, R6, R23 ;  /* 0x0000001706157220 */ /* 0x000fe20000410000 */
[----:B------:R-:W-:-:S02]  /*0f20*/  FADD.FTZ R18, R15, R18 ;  /* 0x000000120f127221 */ /* 0x000fc40000010000 */
[----:B------:R-:W-:Y:S01]  /*0f30*/  FMUL.FTZ R15, R7, R20 ;  /* 0x00000014070f7220 */ /* 0x000fe20000410000 */
[----:B------:R-:W-:Y:S01]  /*0f40*/  FFMA.FTZ R19, R13, R21, R14 ;  /* 0x000000150d137223 */ /* 0x000fe2000001000e */
[----:B------:R-:W-:Y:S01]  /*0f50*/  FADD.FTZ R18, R18, R21 ;  /* 0x0000001512127221 */ /* 0x000fe20000010000 */
[----:B------:R-:W-:Y:S01]  /*0f60*/  FFMA.FTZ R14, R9, R16, RZ ;  /* 0x00000010090e7223 */ /* 0x000fe200000100ff */
[----:B------:R-:W-:Y:S01]  /*0f70*/  FFMA.FTZ R9, R8, R17, RZ ;  /* 0x0000001108097223 */ /* 0x000fe200000100ff */
[C---:B------:R-:W-:Y:S01]  /*0f80*/  FFMA.FTZ R22, R12.reuse, R15, R19 ;  /* 0x0000000f0c167223 */ /* 0x040fe20000010013 */
[----:B------:R-:W-:Y:S01]  /*0f90*/  FADD.FTZ R21, R15, R18 ;  /* 0x000000120f157221 */ /* 0x000fe20000010000 */
[----:B------:R-:W-:Y:S01]  /*0fa0*/  FADD.FTZ R18, RZ, R16 ;  /* 0x00000010ff127221 */ /* 0x000fe20000010000 */
[----:B------:R-:W-:Y:S01]  /*0fb0*/  FADD.FTZ R19, RZ, R17 ;  /* 0x00000011ff137221 */ /* 0x000fe20000010000 */
[----:B------:R-:W-:Y:S01]  /*0fc0*/  FFMA.FTZ R16, R13, R23, R14 ;  /* 0x000000170d107223 */ /* 0x000fe2000001000e */
[----:B------:R-:W-:Y:S01]  /*0fd0*/  FFMA.FTZ R17, R12, R20, R9 ;  /* 0x000000140c117223 */ /* 0x000fe20000010009 */
[----:B------:R-:W-:Y:S01]  /*0fe0*/  FADD.FTZ R18, R18, R23 ;  /* 0x0000001712127221 */ /* 0x000fe20000010000 */
[----:B------:R-:W-:-:S07]  /*0ff0*/  FADD.FTZ R19, R19, R20 ;  /* 0x0000001413137221 */ /* 0x000fce0000010000 */
.L_x_518:
        /* <DEDUP_REMOVED lines=39> */
.L_x_520:
[----:B------:R-:W-:Y:S05]  /*1270*/  BSYNC.RECONVERGENT B0 ;  /* 0x0000000000007941 */ /* 0x000fea0003800200 */
.L_x_519:
[----:B------:R-:W-:Y:S06]  /*1280*/  BAR.SYNC.DEFER_BLOCKING 0x0 ;  /* 0x0000000000007b1d */ /* 0x000fec0000010000 */
[----:B------:R-:W-:Y:S04]  /*1290*/  BSSY.RECONVERGENT B0, `(.L_x_521) ;  /* 0x000001f000007945 */ /* 0x000fe80003800200 */
[----:B------:R-:W-:Y:S05]  /*12a0*/  @P3 BRA `(.L_x_522) ;  /* 0x0000000000743947 */ /* 0x000fea0003800000 */
[----:B------:R-:W-:-:S09]  /*12b0*/  ULEA UR6, UR8, UR7, 0x18 ;  /* 0x0000000708067291 */ /* 0x000fd2000f8ec0ff */
[----:B------:R-:W4:Y:S04]  /*12c0*/  LDS.64 R32, [UR6+0x18] ;  /* 0x00001806ff207984 */ /* 0x000f280008000a00 */
[----:B------:R-:W5:Y:S04]  /*12d0*/  LDS.128 R28, [UR6+0x20] ;  /* 0x00002006ff1c7984 */ /* 0x000f680008000c00 */
[----:B------:R-:W5:Y:S04]  /*12e0*/  LDS.128 R24, [UR6+0x30] ;  /* 0x00003006ff187984 */ /* 0x000f680008000c00 */
[----:B------:R-:W5:Y:S04]  /*12f0*/  LDS.128 R20, [UR6+0x40] ;  /* 0x00004006ff147984 */ /* 0x000f680008000c00 */
[----:B-12---:R-:W1:Y:S01]  /*1300*/  LDS.128 R12, [UR6+0x50] ;  /* 0x00005006ff0c7984 */ /* 0x006e620008000c00 */
[----:B----4-:R-:W-:Y:S01]  /*1310*/  FADD.FTZ R51, R8, R32 ;  /* 0x0000002008337221 */ /* 0x010fe20000010000 */
[----:B0--3--:R-:W-:-:S02]  /*1320*/  FADD.FTZ R8, R9, R33 ;  /* 0x0000002109087221 */ /* 0x009fc40000010000 */
[----:B------:R-:W0:Y:S01]  /*1330*/  LDS.128 R32, [UR6+0x60] ;  /* 0x00006006ff207984 */ /* 0x000e220008000c00 */
[----:B-----5:R-:W-:Y:S01]  /*1340*/  FADD.FTZ R51, R51, R28 ;  /* 0x0000001c33337221 */ /* 0x020fe20000010000 */
[----:B------:R-:W-:-:S03]  /*1350*/  FADD.FTZ R8, R8, R29 ;  /* 0x0000001d08087221 */ /* 0x000fc60000010000 */
[----:B------:R-:W-:Y:S01]  /*1360*/  FADD.FTZ R51, R51, R30 ;  /* 0x0000001e33337221 */ /* 0x000fe20000010000 */
        /* <DEDUP_REMOVED lines=17> */
.L_x_522:
[----:B------:R-:W-:Y:S05]  /*1480*/  BSYNC.RECONVERGENT B0 ;  /* 0x0000000000007941 */ /* 0x000fea0003800200 */
.L_x_521:
[----:B------:R-:W-:Y:S06]  /*1490*/  BAR.SYNC.DEFER_BLOCKING 0x0 ;  /* 0x0000000000007b1d */ /* 0x000fec0000010000 */
[----:B------:R-:W-:Y:S04]  /*14a0*/  BSSY.RECONVERGENT B0, `(.L_x_523) ;  /* 0x000013d000007945 */ /* 0x000fe80003800200 */
[----:B------:R-:W-:Y:S05]  /*14b0*/  @P5 BRA `(.L_x_524) ;  /* 0x0000001000ec5947 */ /* 0x000fea0003800000 */
[----:B------:R-:W4:Y:S04]  /*14c0*/  LDS.128 R28, [R45+0x60] ;  /* 0x000060002d1c7984 */ /* 0x000f280000000c00 */
[----:B-12---:R-:W1:Y:S04]  /*14d0*/  LDS.128 R12, [R45+0xc0] ;  /* 0x0000c0002d0c7984 */ /* 0x006e680000000c00 */
[----:B------:R-:W2:Y:S04]  /*14e0*/  LDS.128 R24, [R45+0x120] ;  /* 0x000120002d187984 */ /* 0x000ea80000000c00 */
[----:B------:R-:W5:Y:S04]  /*14f0*/  LDS.128 R20, [R45+0x180] ;  /* 0x000180002d147984 */ /* 0x000f680000000c00 */
[----:B------:R-:W0:Y:S01]  /*1500*/  LDS.128 R32, [R45+0x1e0] ;  /* 0x0001e0002d207984 */ /* 0x000e220000000c00 */
[----:B----4-:R-:W-:Y:S01]  /*1510*/  FADD.FTZ R51, R16, R28 ;  /* 0x0000001c10337221 */ /* 0x010fe20000010000 */
[----:B------:R-:W-:Y:S01]  /*1520*/  FADD.FTZ R28, R17, R29 ;  /* 0x0000001d111c7221 */ /* 0x000fe20000010000 */
[----:B------:R-:W-:Y:S01]  /*1530*/  FADD.FTZ R53, R18, R30 ;  /* 0x0000001e12357221 */ /* 0x000fe20000010000 */
[----:B------:R-:W-:Y:S01]  /*1540*/  FADD.FTZ R50, R19, R31 ;  /* 0x0000001f13327221 */ /* 0x000fe20000010000 */
[----:B-1----:R-:W-:Y:S01]  /*1550*/  FADD.FTZ R29, R51, R12 ;  /* 0x0000000c331d7221 */ /* 0x002fe20000010000 */
[----:B------:R-:W1:Y:S01]  /*1560*/  LDS.128 R16, [R45+0x240] ;  /* 0x000240002d107984 */ /* 0x000e620000000c00 */
[----:B------:R-:W-:Y:S01]  /*1570*/  FADD.FTZ R28, R28, R13 ;  /* 0x0000000d1c1c7221 */ /* 0x000fe20000010000 */
[----:B------:R-:W-:Y:S01]  /*1580*/  FADD.FTZ R53, R53, R14 ;  /* 0x0000000e35357221 */ /* 0x000fe20000010000 */
[----:B------:R-:W-:Y:S01]  /*1590*/  FADD.FTZ R50, R50, R15 ;  /* 0x0000000f32327221 */ /* 0x000fe20000010000 */
[----:B--2---:R-:W-:Y:S01]  /*15a0*/  FADD.FTZ R51, R29, R24 ;  /* 0x000000181d337221 */ /* 0x004fe20000010000 */
[----:B------:R-:W2:Y:S01]  /*15b0*/  LDS.128 R12, [R45+0x2a0] ;  /* 0x0002a0002d0c7984 */ /* 0x000ea20000000c00 */
[----:B------:R-:W-:Y:S01]  /*15c0*/  FADD.FTZ R24, R28, R25 ;  /* 0x000000191c187221 */ /* 0x000fe20000010000 */
[----:B------:R-:W-:Y:S01]  /*15d0*/  FADD.FTZ R53, R53, R26 ;  /* 0x0000001a35357221 */ /* 0x000fe20000010000 */
[----:B-----5:R-:W-:Y:S01]  /*15e0*/  FADD.FTZ R51, R51, R20 ;  /* 0x0000001433337221 */ /* 0x020fe20000010000 */
[----:B------:R-:W4:Y:S01]  /*15f0*/  LDS.128 R28, [R45+0x300] ;  /* 0x000300002d1c7984 */ /* 0x000f220000000c00 */
[----:B------:R-:W-:Y:S01]  /*1600*/  FADD.FTZ R50, R50, R27 ;  /* 0x0000001b32327221 */ /* 0x000fe20000010000 */
[----:B------:R-:W-:Y:S01]  /*1610*/  FADD.FTZ R20, R24, R21 ;  /* 0x0000001518147221 */ /* 0x000fe20000010000 */
[----:B0-----:R-:W-:Y:S01]  /*1620*/  FADD.FTZ R51, R51, R32 ;  /* 0x0000002033337221 */ /* 0x001fe20000010000 */
[----:B------:R-:W0:Y:S01]  /*1630*/  LDS.128 R24, [R45+0x360] ;  /* 0x000360002d187984 */ /* 0x000e220000000c00 */
[----:B------:R-:W-:Y:S01]  /*1640*/  FADD.FTZ R53, R53, R22 ;  /* 0x0000001635357221 */ /* 0x000fe20000010000 */
[----:B------:R-:W-:Y:S01]  /*1650*/  FADD.FTZ R50, R50, R23 ;  /* 0x0000001732327221 */ /* 0x000fe20000010000 */
[----:B------:R-:W-:-:S02]  /*1660*/  FADD.FTZ R32, R20, R33 ;  /* 0x0000002114207221 */ /* 0x000fc40000010000 */
[----:B------:R-:W5:Y:S01]  /*1670*/  LDS.128 R20, [R45+0x3c0] ;  /* 0x0003c0002d147984 */ /* 0x000f620000000c00 */
[----:B------:R-:W-:Y:S01]  /*1680*/  FADD.FTZ R53, R53, R34 ;  /* 0x0000002235357221 */ /* 0x000fe20000010000 */
        /* <DEDUP_REMOVED lines=21> */
[----:B-----5:R-:W-:Y:S01]  /*17e0*/  FADD.FTZ R51, R51, R20 ;  /* 0x0000001433337221 */ /* 0x020fe20000010000 */
[----:B------:R-:W-:Y:S01]  /*17f0*/  FADD.FTZ R20, R24, R21 ;  /* 0x0000001518147221 */ /* 0x000fe20000010000 */
[----:B------:R-:W-:Y:S01]  /*1800*/  FADD.FTZ R53, R53, R22 ;  /* 0x0000001635357221 */ /* 0x000fe20000010000 */
[----:B------:R-:W5:Y:S01]  /*1810*/  LDS.128 R24, [R45+0x5a0] ;  /* 0x0005a0002d187984 */ /* 0x000f620000000c00 */
        /* <DEDUP_REMOVED lines=10> */
[----:B------:R-:W-:Y:S01]  /*18c0*/  FADD.FTZ R50, R50, R19 ;  /* 0x0000001332327221 */ /* 0x000fe20000010000 */
[----:B----4-:R-:W-:Y:S01]  /*18d0*/  FADD.FTZ R17, R51, R12 ;  /* 0x0000000c33117221 */ /* 0x010fe20000010000 */
        /* <DEDUP_REMOVED lines=17> */
[----:B------:R-:W1:Y:S01]  /*19f0*/  LDS.128 R24, [R45+0x7e0] ;  /* 0x0007e0002d187984 */ /* 0x000e620000000c00 */
[----:B--2---:R-:W-:Y:S01]  /*1a00*/  FADD.FTZ R51, R51, R20 ;  /* 0x0000001433337221 */ /* 0x004fe20000010000 */
[----:B------:R-:W-:Y:S01]  /*1a10*/  FADD.FTZ R50, R50, R35 ;  /* 0x0000002332327221 */ /* 0x000fe20000010000 */
[----:B------:R-:W-:Y:S01]  /*1a20*/  FADD.FTZ R20, R32, R21 ;  /* 0x0000001520147221 */ /* 0x000fe20000010000 */
[----:B------:R-:W-:Y:S01]  /*1a30*/  FADD.FTZ R53, R53, R22 ;  /* 0x0000001635357221 */ /* 0x000fe20000010000 */
[----:B------:R-:W2:Y:S01]  /*1a40*/  LDS.128 R32, [R45+0x840] ;  /* 0x000840002d207984 */ /* 0x000ea20000000c00 */
[----:B------:R-:W-:Y:S01]  /*1a50*/  FADD.FTZ R50, R50, R23 ;  /* 0x0000001732327221 */ /* 0x000fe20000010000 */
[----:B0-----:R-:W-:Y:S01]  /*1a60*/  FADD.FTZ R51, R51, R12 ;  /* 0x0000000c33337221 */ /* 0x001fe20000010000 */
[----:B------:R-:W-:Y:S01]  /*1a70*/  FADD.FTZ R12, R20, R13 ;  /* 0x0000000d140c7221 */ /* 0x000fe20000010000 */
[----:B------:R-:W-:Y:S01]  /*1a80*/  FADD.FTZ R53, R53, R14 ;  /* 0x0000000e35357221 */ /* 0x000fe20000010000 */
[----:B------:R-:W0:Y:S01]  /*1a90*/  LDS.128 R20, [R45+0x8a0] ;  /* 0x0008a0002d147984 */ /* 0x000e220000000c00 */
[----:B----4-:R-:W-:Y:S01]  /*1aa0*/  FADD.FTZ R51, R51, R16 ;  /* 0x0000001033337221 */ /* 0x010fe20000010000 */
[----:B------:R-:W-:Y:S01]  /*1ab0*/  FADD.FTZ R50, R50, R15 ;  /* 0x0000000f32327221 */ /* 0x000fe20000010000 */
[----:B------:R-:W-:Y:S01]  /*1ac0*/  FADD.FTZ R16, R12, R17 ;  /* 0x000000110c107221 */ /* 0x000fe20000010000 */
[----:B------:R-:W-:Y:S01]  /*1ad0*/  FADD.FTZ R53, R53, R18 ;  /* 0x0000001235357221 */ /* 0x000fe20000010000 */
[----:B------:R-:W4:Y:S01]  /*1ae0*/  LDS.128 R12, [R45+0x900] ;  /* 0x000900002d0c7984 */ /* 0x000f220000000c00 */
        /* <DEDUP_REMOVED lines=14> */
[----:B------:R-:W-:-:S02]  /*1bd0*/  FADD.FTZ R50, R50, R35 ;  /* 0x0000002332327221 */ /* 0x000fc40000010000 */
[----:B------:R-:W2:Y:S01]  /*1be0*/  LDS.128 R32, [R45+0xa20] ;  /* 0x000a20002d207984 */ /* 0x000ea20000000c00 */
[----:B0-----:R-:W-:Y:S01]  /*1bf0*/  FADD.FTZ R51, R51, R20 ;  /* 0x0000001433337221 */ /* 0x001fe20000010000 */
[----:B------:R-:W-:Y:S01]  /*1c00*/  FADD.FTZ R20, R24, R21 ;  /* 0x0000001518147221 */ /* 0x000fe20000010000 */
[----:B------:R-:W-:Y:S01]  /*1c10*/  FADD.FTZ R53, R53, R22 ;  /* 0x0000001635357221 */ /* 0x000fe20000010000 */
[----:B------:R-:W0:Y:S01]  /*1c20*/  LDS.128 R24, [R45+0xa80] ;  /* 0x000a80002d187984 */ /* 0x000e220000000c00 */
[----:B------:R-:W-:Y:S01]  /*1c30*/  FADD.FTZ R50, R50, R23 ;  /* 0x0000001732327221 */ /* 0x000fe20000010000 */
[----:B----4-:R-:W-:Y:S01]  /*1c40*/  FADD.FTZ R21, R51, R12 ;  /* 0x0000000c33157221 */ /* 0x010fe20000010000 */
[----:B------:R-:W-:Y:S01]  /*1c50*/  FADD.FTZ R20, R20, R13 ;  /* 0x0000000d14147221 */ /* 0x000fe20000010000 */
[----:B------:R-:W-:Y:S01]  /*1c60*/  FADD.FTZ R53, R53, R14 ;  /* 0x0000000e35357221 */ /* 0x000fe20000010000 */
[----:B------:R-:W-:Y:S02]  /*1c70*/  FADD.FTZ R50, R50, R15 ;  /* 0x0000000f32327221 */ /* 0x000fe40000010000 */
        /* <DEDUP_REMOVED lines=16> */
[----:B0-----:R-:W-:Y:S01]  /*1d80*/  FADD.FTZ R51, R51, R24 ;  /* 0x0000001833337221 */ /* 0x001fe20000010000 */
[----:B------:R-:W-:Y:S01]  /*1d90*/  FADD.FTZ R32, R32, R25 ;  /* 0x0000001920207221 */ /* 0x000fe20000010000 */
[----:B------:R-:W-:Y:S01]  /*1da0*/  FADD.FTZ R53, R53, R26 ;  /* 0x0000001a35357221 */ /* 0x000fe20000010000 */
[----:B------:R-:W-:-:S02]  /*1db0*/  FADD.FTZ R50, R50, R27 ;  /* 0x0000001b32327221 */ /* 0x000fc40000010000 */
[----:B------:R-:W0:Y:S01]  /*1dc0*/  LDS.128 R24, [R45+0xc60] ;  /* 0x000c60002d187984 */ /* 0x000e220000000c00 */
[----:B----4-:R-:W-:Y:S01]  /*1dd0*/  FADD.FTZ R51, R51, R12 ;  /* 0x0000000c33337221 */ /* 0x010fe20000010000 */
[----:B------:R-:W-:Y:S01]  /*1de0*/  FADD.FTZ R32, R32, R13 ;  /* 0x0000000d20207221 */ /* 0x000fe20000010000 */
[----:B------:R-:W-:Y:S01]  /*1df0*/  FADD.FTZ R33, R53, R14 ;  /* 0x0000000e35217221 */ /* 0x000fe20000010000 */
[----:B------:R-:W-:Y:S01]  /*1e00*/  FADD.FTZ R50, R50, R15 ;  /* 0x0000000f32327221 */ /* 0x000fe20000010000 */
[----:B-----5:R-:W-:Y:S01]  /*1e10*/  FADD.FTZ R53, R51, R20 ;  /* 0x0000001433357221 */ /* 0x020fe20000010000 */
[----:B------:R-:W4:Y:S01]  /*1e20*/  LDS.128 R12, [R45+0xcc0] ;  /* 0x000cc0002d0c7984 */ /* 0x000f220000000c00 */
[----:B------:R-:W-:Y:S01]  /*1e30*/  FADD.FTZ R20, R32, R21 ;  /* 0x0000001520147221 */ /* 0x000fe20000010000 */
[----:B------:R-:W-:Y:S01]  /*1e40*/  FADD.FTZ R51, R33, R22 ;  /* 0x0000001621337221 */ /* 0x000fe20000010000 */
[----:B------:R-:W-:Y:S01]  /*1e50*/  FADD.FTZ R50, R50, R23 ;  /* 0x0000001732327221 */ /* 0x000fe20000010000 */
[----:B------:R-:W5:Y:S01]  /*1e60*/  LDS.128 R32, [R45+0xd20] ;  /* 0x000d20002d207984 */ /* 0x000f620000000c00 */
        /* <DEDUP_REMOVED lines=23> */
[----:B------:R-:W-:Y:S02]  /*1fe0*/  FADD.FTZ R50, R50, R35 ;  /* 0x0000002332327221 */ /* 0x000fe40000010000 */
        /* <DEDUP_REMOVED lines=19> */
[----:B------:R-:W-:-:S02]  /*2120*/  FADD.FTZ R50, R50, R15 ;  /* 0x0000000f32327221 */ /* 0x000fc40000010000 */
[----:B------:R-:W4:Y:S01]  /*2130*/  LDS.128 R12, [R45+0x1080] ;  /* 0x001080002d0c7984 */ /* 0x000f220000000c00 */
[----:B-----5:R-:W-:Y:S01]  /*2140*/  FADD.FTZ R53, R53, R32 ;  /* 0x0000002035357221 */ /* 0x020fe20000010000 */
        /* <DEDUP_REMOVED lines=52> */
[----:B------:R-:W-:-:S02]  /*2490*/  FADD.FTZ R50, R50, R19 ;  /* 0x0000001332327221 */ /* 0x000fc40000010000 */
        /* <DEDUP_REMOVED lines=14> */
[----:B------:R-:W-:Y:S01]  /*2580*/  FADD.FTZ R50, R50, R31 ;  /* 0x0000001f32327221 */ /* 0x000fe20000010000 */
[----:B------:R-:W0:Y:S01]  /*2590*/  LDS.128 R24, [R45+0x15c0] ;  /* 0x0015c0002d187984 */ /* 0x000e220000000c00 */
[----:B----4-:R-:W-:Y:S01]  /*25a0*/  FADD.FTZ R53, R53, R12 ;  /* 0x0000000c35357221 */ /* 0x010fe20000010000 */
[----:B------:R-:W-:Y:S01]  /*25b0*/  FADD.FTZ R28, R28, R13 ;  /* 0x0000000d1c1c7221 */ /* 0x000fe20000010000 */
[----:B------:R-:W-:Y:S01]  /*25c0*/  FADD.FTZ R51, R51, R14 ;  /* 0x0000000e33337221 */ /* 0x000fe20000010000 */
[----:B------:R-:W-:Y:S01]  /*25d0*/  FADD.FTZ R50, R50, R15 ;  /* 0x0000000f32327221 */ /* 0x000fe20000010000 */
[----:B-----5:R-:W-:Y:S01]  /*25e0*/  FADD.FTZ R53, R53, R16 ;  /* 0x0000001035357221 */ /* 0x020fe20000010000 */
[----:B------:R-:W-:Y:S01]  /*25f0*/  FADD.FTZ R28, R28, R17 ;  /* 0x000000111c1c7221 */ /* 0x000fe20000010000 */
[----:B------:R-:W-:Y:S01]  /*2600*/  FADD.FTZ R51, R51, R18 ;  /* 0x0000001233337221 */ /* 0x000fe20000010000 */
[----:B------:R-:W-:Y:S01]  /*2610*/  FADD.FTZ R50, R50, R19 ;  /* 0x0000001332327221 */ /* 0x000fe20000010000 */
[----:B------:R-:W-:Y:S04]  /*2620*/  LDS.128 R12, [R45+0x1680] ;  /* 0x001680002d0c7984 */ /* 0x000fe80000000c00 */
[----:B------:R-:W4:Y:S01]  /*2630*/  LDS.128 R16, [R45+0x1620] ;  /* 0x001620002d107984 */ /* 0x000f220000000c00 */
[----:B-1----:R-:W-:Y:S01]  /*2640*/  FADD.FTZ R28, R28, R21 ;  /* 0x000000151c1c7221 */ /* 0x002fe20000010000 */
[----:B------:R-:W-:Y:S01]  /*2650*/  FADD.FTZ R53, R53, R20 ;  /* 0x0000001435357221 */ /* 0x000fe20000010000 */
[----:B------:R-:W-:Y:S01]  /*2660*/  FADD.FTZ R51, R51, R22 ;  /* 0x0000001633337221 */ /* 0x000fe20000010000 */
[----:B------:R-:W-:-:S02]  /*2670*/  FADD.FTZ R52, R50, R23 ;  /* 0x0000001732347221 */ /* 0x000fc40000010000 */
[----:B------:R-:W1:Y:S01]  /*2680*/  LDS.128 R20, [R45+0x16e0] ;  /* 0x0016e0002d147984 */ /* 0x000e620000000c00 */
[----:B--2---:R-:W-:Y:S01]  /*2690*/  FADD.FTZ R50, R28, R33 ;  /* 0x000000211c327221 */ /* 0x004fe20000010000 */
[----:B------:R-:W-:Y:S02]  /*26a0*/  FADD.FTZ R53, R53, R32 ;  /* 0x0000002035357221 */ /* 0x000fe40000010000 */
[----:B------:R-:W2:Y:S01]  /*26b0*/  LDS.128 R28, [R45+0x1740] ;  /* 0x001740002d1c7984 */ /* 0x000ea20000000c00 */
[----:B------:R-:W-:Y:S01]  /*26c0*/  FADD.FTZ R51, R51, R34 ;  /* 0x0000002233337221 */ /* 0x000fe20000010000 */
[----:B------:R-:W-:Y:S02]  /*26d0*/  FADD.FTZ R52, R52, R35 ;  /* 0x0000002334347221 */ /* 0x000fe40000010000 */
[----:B------:R-:W5:Y:S01]  /*26e0*/  LDS.128 R32, [R45+0x17a0] ;  /* 0x0017a0002d207984 */ /* 0x000f620000000c00 */
[----:B0-----:R-:W-:Y:S01]  /*26f0*/  FADD.FTZ R53, R53, R24 ;  /* 0x0000001835357221 */ /* 0x001fe20000010000 */
[----:B------:R-:W-:Y:S01]  /*2700*/  FADD.FTZ R50, R50, R25 ;  /* 0x0000001932327221 */ /* 0x000fe20000010000 */
[----:B------:R-:W-:Y:S01]  /*2710*/  FADD.FTZ R51, R51, R26 ;  /* 0x0000001a33337221 */ /* 0x000fe20000010000 */
[----:B------:R-:W-:Y:S01]  /*2720*/  FADD.FTZ R52, R52, R27 ;  /* 0x0000001b34347221 */ /* 0x000fe20000010000 */
[----:B----4-:R-:W-:Y:S01]  /*2730*/  FADD.FTZ R53, R53, R16 ;  /* 0x0000001035357221 */ /* 0x010fe20000010000 */
[----:B------:R-:W-:Y:S01]  /*2740*/  FADD.FTZ R50, R50, R17 ;  /* 0x0000001132327221 */ /* 0x000fe20000010000 */
[----:B------:R-:W-:Y:S01]  /*2750*/  FADD.FTZ R51, R51, R18 ;  /* 0x0000001233337221 */ /* 0x000fe20000010000 */
[----:B------:R-:W-:Y:S01]  /*2760*/  FADD.FTZ R52, R52, R19 ;  /* 0x0000001334347221 */ /* 0x000fe20000010000 */
[----:B------:R-:W-:Y:S01]  /*2770*/  FADD.FTZ R17, R12, R53 ;  /* 0x000000350c117221 */ /* 0x000fe20000010000 */
        /* <DEDUP_REMOVED lines=11> */
[----:B-----5:R-:W-:Y:S01]  /*2830*/  FADD.FTZ R16, R17, R32 ;  /* 0x0000002011107221 */ /* 0x020fe20000010000 */
[----:B------:R-:W-:Y:S01]  /*2840*/  FADD.FTZ R17, R12, R33 ;  /* 0x000000210c117221 */ /* 0x000fe20000010000 */
[----:B------:R-:W-:Y:S01]  /*2850*/  FADD.FTZ R18, R13, R34 ;  /* 0x000000220d127221 */ /* 0x000fe20000010000 */
[----:B------:R-:W-:-:S07]  /*2860*/  FADD.FTZ R19, R14, R35 ;  /* 0x000000230e137221 */ /* 0x000fce0000010000 */
.L_x_524:
[----:B------:R-:W-:Y:S05]  /*2870*/  BSYNC.RECONVERGENT B0 ;  /* 0x0000000000007941 */ /* 0x000fea0003800200 */
.L_x_523:
        /* <DEDUP_REMOVED lines=29> */
.L_x_526:
[----:B------:R-:W-:Y:S05]  /*2a50*/  BSYNC.RECONVERGENT B0 ;  /* 0x0000000000007941 */ /* 0x000fea0003800200 */
.L_x_525:
        /* <DEDUP_REMOVED lines=18> */
[----:B--2---:R-:W-:Y:S02]  /*2b80*/  MOV R15, UR18 ;  /* 0x00000012000f7c02 */ /* 0x004fe40008000f00 */
[----:B------:R-:W-:Y:S02]  /*2b90*/  ISETP.NE.AND P1, PT, R19, -0x1, PT ;  /* 0xffffffff1300780c */ /* 0x000fe40003f25270 */
[----:B-1----:R-:W-:Y:S02]  /*2ba0*/  MOV R14, UR6 ;  /* 0x00000006000e7c02 */ /* 0x002fe40008000f00 */
        /* <DEDUP_REMOVED lines=9> */
.L_x_529:
[----:B------:R-:W2:Y:S04]  /*2c40*/  LDG.E.STRONG.GPU R2, desc[UR14][R12.64] ;  /* 0x0000000e0c027981 */ /* 0x000ea8000c1ef900 */
[----:B--2---:R-:W-:Y:S01]  /*2c50*/  CCTL.IVALL ;  /* 0x00000000ff00798f */ /* 0x004fe20002000000 */
[----:B------:R-:W-:Y:S05]  /*2c60*/  YIELD ;  /* 0x0000000000007946 */ /* 0x000fea0003800000 */
[----:B------:R-:W-:-:S13]  /*2c70*/  ISETP.NE.AND P1, PT, R2, R19, PT ;  /* 0x000000130200720c */ /* 0x000fda0003f25270 */
[----:B------:R-:W-:Y:S05]  /*2c80*/  @P1 BRA `(.L_x_529) ;  /* 0xfffffffc00ec1947 */ /* 0x000fea000383ffff */
.L_x_528:
[----:B------:R-:W-:Y:S05]  /*2c90*/  WARPSYNC.ALL ;  /* 0x0000000000007948 */ /* 0x000fea0003800000 */
[----:B------:R-:W-:Y:S01]  /*2ca0*/  BAR.SYNC.DEFER_BLOCKING 0x0 ;  /* 0x0000000000007b1d */ /* 0x000fe20000010000 */
[----:B------:R-:W-:-:S05]  /*2cb0*/  HFMA2 R2, -RZ, RZ, 0, 0 ;  /* 0x00000000ff027431 */ /* 0x000fca00000001ff */
[----:B------:R-:W-:Y:S05]  /*2cc0*/  @!P4 BRA `(.L_x_530) ;  /* 0x000000040030c947 */ /* 0x000fea0003800000 */
[----:B------:R-:W-:Y:S01]  /*2cd0*/  MOV R2, RZ ;  /* 0x000000ff00027202 */ /* 0x000fe20000000f00 */
[----:B------:R-:W-:-:S12]  /*2ce0*/  ULOP3.LUT UR6, UR21, 0x7ffffff8, URZ, 0xc0, !UPT ;  /* 0x7ffffff815067892 */ /* 0x000fd8000f8ec0ff */
.L_x_531:
[C---:B-1--4-:R-:W-:Y:S02]  /*2cf0*/  IADD3 R14, PT, PT, R2.reuse, 0x1, RZ ;  /* 0x00000001020e7810 */ /* 0x052fe40007ffe0ff */
[C---:B------:R-:W-:Y:S02]  /*2d00*/  ISETP.EQ.OR P4, PT, R2.reuse, UR19, P3 ;  /* 0x0000001302007c0c */ /* 0x040fe40009f82670 */
[----:B------:R-:W-:Y:S02]  /*2d10*/  IADD3 R16, PT, PT, R2, 0x2, RZ ;  /* 0x0000000202107810 */ /* 0x000fe40007ffe0ff */
[----:B------:R-:W-:Y:S02]  /*2d20*/  ISETP.EQ.OR P5, PT, R14, UR19, P3 ;  /* 0x000000130e007c0c */ /* 0x000fe40009fa2670 */
[----:B------:R-:W-:Y:S02]  /*2d30*/  IADD3 R18, PT, PT, R2, 0x3, RZ ;  /* 0x0000000302127810 */ /* 0x000fe40007ffe0ff */
[----:B------:R-:W-:-:S02]  /*2d40*/  ISETP.EQ.OR P6, PT, R16, UR19, P3 ;  /* 0x0000001310007c0c */ /* 0x000fc40009fc2670 */
[----:B------:R-:W-:Y:S02]  /*2d50*/  MOV R13, UR20 ;  /* 0x00000014000d7c02 */ /* 0x000fe40008000f00 */
[----:B------:R-:W-:Y:S02]  /*2d60*/  MOV R17, UR20 ;  /* 0x0000001400117c02 */ /* 0x000fe40008000f00 */
[----:B------:R-:W-:Y:S01]  /*2d70*/  ISETP.EQ.OR P1, PT, R18, UR19, P3 ;  /* 0x0000001312007c0c */ /* 0x000fe20009f22670 */
[----:B------:R-:W-:Y:S01]  /*2d80*/  @!P4 IMAD R12, R2, R13, UR12 ;  /* 0x0000000c020cce24 */ /* 0x000fe2000f8e020d */
[----:B--2---:R-:W-:Y:S01]  /*2d90*/  MOV R15, 0x8 ;  /* 0x00000008000f7802 */ /* 0x004fe20000000f00 */
        /* <DEDUP_REMOVED lines=63> */
.L_x_530:
[----:B------:R-:W-:-:S09]  /*3190*/  UISETP.NE.AND UP0, UPT, UR16, URZ, UPT ;  /* 0x000000ff1000728c */ /* 0x000fd2000bf05270 */
[----:B------:R-:W-:Y:S05]  /*31a0*/  BRA.U !UP0, `(.L_x_527) ;  /* 0x00000005082c7547 */ /* 0x000fea000b800000 */
[----:B------:R-:W-:Y:S02]  /*31b0*/  UIADD3 UR6, UPT, UPT, UR16, -0x1, URZ ;  /* 0xffffffff10067890 */ /* 0x000fe4000fffe0ff */
[----:B------:R-:W-:Y:S02]  /*31c0*/  ULOP3.LUT UP1, UR7, UR21, 0x3, URZ, 0xc0, !UPT ;  /* 0x0000000315077892 */ /* 0x000fe4000f82c0ff */
[----:B------:R-:W-:-:S09]  /*31d0*/  UISETP.GE.U32.AND UP0, UPT, UR6, 0x3, UPT ;  /* 0x000000030600788c */ /* 0x000fd2000bf06070 */
[----:B------:R-:W-:Y:S05]  /*31e0*/  BRA.U !UP0, `(.L_x_532) ;  /* 0x0000000108907547 */ /* 0x000fea000b800000 */
[C---:B-1--4-:R-:W-:Y:S01]  /*31f0*/  IADD3 R14, PT, PT, R2.reuse, 0x1, RZ ;  /* 0x00000001020e7810 */ /* 0x052fe20007ffe0ff */
[----:B--2---:R-:W-:Y:S01]  /*3200*/  HFMA2 R15, -RZ, RZ, 0, 4.76837158203125e-07 ;  /* 0x00000008ff0f7431 */ /* 0x004fe200000001ff */
        /* <DEDUP_REMOVED lines=34> */
.L_x_532:
[----:B------:R-:W-:Y:S05]  /*3430*/  BRA.U !UP1, `(.L_x_527) ;  /* 0x0000000109887547 */ /* 0x000fea000b800000 */
[----:B------:R-:W-:Y:S02]  /*3440*/  UISETP.NE.AND UP0, UPT, UR7, 0x1, UPT ;  /* 0x000000010700788c */ /* 0x000fe4000bf05270 */
[----:B------:R-:W-:-:S06]  /*3450*/  ULOP3.LUT UR6, UR21, 0x1, URZ, 0xc0, !UPT ;  /* 0x0000000115067892 */ /* 0x000fcc000f8ec0ff */
[----:B----4-:R-:W-:Y:S01]  /*3460*/  MOV R16, UR6 ;  /* 0x0000000600107c02 */ /* 0x010fe20008000f00 */
[----:B------:R-:W-:Y:S06]  /*3470*/  BRA.U !UP0, `(.L_x_533) ;  /* 0x0000000108487547 */ /* 0x000fec000b800000 */
[C---:B-1----:R-:W-:Y:S01]  /*3480*/  IADD3 R12, PT, PT, R2.reuse, 0x1, RZ ;  /* 0x00000001020c7810 */ /* 0x042fe20007ffe0ff */
[----:B--2---:R-:W-:Y:S01]  /*3490*/  HFMA2 R15, -RZ, RZ, 0, 4.76837158203125e-07 ;  /* 0x00000008ff0f7431 */ /* 0x004fe200000001ff */
        /* <DEDUP_REMOVED lines=10> */
[----:B------:R-:W2:Y:S01]  /*3540*/  @!P1 LDG.E.64 R12, desc[UR14][R12.64] ;  /* 0x0000000e0c0c9981 */ /* 0x000ea2000c1e1b00 */
[----:B------:R-:W-:Y:S01]  /*3550*/  IADD3 R2, PT, PT, R2, 0x2, RZ ;  /* 0x0000000202027810 */ /* 0x000fe20007ffe0ff */
[----:B0--3--:R-:W-:Y:S01]  /*3560*/  @!P4 FADD.FTZ R8, R8, R14 ;  /* 0x0000000e0808c221 */ /* 0x009fe20000010000 */
[----:B------:R-:W-:-:S03]  /*3570*/  @!P4 FADD.FTZ R9, R9, R15 ;  /* 0x0000000f0909c221 */ /* 0x000fc60000010000 */
[----:B--2---:R-:W-:Y:S01]  /*3580*/  @!P1 FADD.FTZ R8, R8, R12 ;  /* 0x0000000c08089221 */ /* 0x004fe20000010000 */
[----:B------:R-:W-:-:S07]  /*3590*/  @!P1 FADD.FTZ R9, R9, R13 ;  /* 0x0000000d09099221 */ /* 0x000fce0000010000 */
.L_x_533:
[----:B------:R-:W-:Y:S01]  /*35a0*/  ISETP.EQ.OR P1, PT, R2, UR19, P3 ;  /* 0x0000001302007c0c */ /* 0x000fe20009f22670 */
[----:B------:R-:W-:Y:S03]  /*35b0*/  BSSY.RECONVERGENT B0, `(.L_x_527) ;  /* 0x000000a000007945 */ /* 0x000fe60003800200 */
[----:B------:R-:W-:-:S13]  /*35c0*/  ISETP.NE.U32.OR P1, PT, R16, 0x1, P1 ;  /* 0x000000011000780c */ /* 0x000fda0000f25470 */
[----:B------:R-:W-:Y:S05]  /*35d0*/  @P1 BRA `(.L_x_534) ;  /* 0x00000000001c1947 */ /* 0x000fea0003800000 */
[----:B-1----:R-:W-:Y:S01]  /*35e0*/  MOV R13, UR20 ;  /* 0x00000014000d7c02 */ /* 0x002fe20008000f00 */
[----:B--2---:R-:W-:-:S04]  /*35f0*/  HFMA2 R15, -RZ, RZ, 0, 4.76837158203125e-07 ;  /* 0x00000008ff0f7431 */ /* 0x004fc800000001ff */
[----:B------:R-:W-:-:S04]  /*3600*/  IMAD R12, R2, R13, UR12 ;  /* 0x0000000c020c7e24 */ /* 0x000fc8000f8e020d */
[----:B------:R-:W-:-:S06]  /*3610*/  IMAD.WIDE.U32 R12, R12, R15, UR8 ;  /* 0x000000080c0c7e25 */ /* 0x000fcc000f8e000f */
[----:B------:R-:W0:Y:S02]  /*3620*/  LDG.E.64 R12, desc[UR14][R12.64] ;  /* 0x0000000e0c0c7981 */ /* 0x000e24000c1e1b00 */
[----:B0--3--:R-:W-:Y:S01]  /*3630*/  FADD.FTZ R8, R8, R12 ;  /* 0x0000000c08087221 */ /* 0x009fe20000010000 */
[----:B------:R-:W-:-:S07]  /*3640*/  FADD.FTZ R9, R9, R13 ;  /* 0x0000000d09097221 */ /* 0x000fce0000010000 */
.L_x_534:
[----:B------:R-:W-:Y:S05]  /*3650*/  BSYNC.RECONVERGENT B0 ;  /* 0x0000000000007941 */ /* 0x000fea0003800200 */
.L_x_527:
[----:B------:R-:W5:Y:S01]  /*3660*/  S2UR UR7, SR_CgaCtaId ;  /* 0x00000000000779c3 */ /* 0x000f620000008800 */
[----:B------:R-:W-:Y:S01]  /*3670*/  UMOV UR6, 0x400 ;  /* 0x0000040000067882 */ /* 0x000fe20000000000 */
[--C-:B-1--4-:R-:W-:Y:S02]  /*3680*/  HADD2.F32 R14, -RZ, R40.reuse.H0_H0 ;  /* 0x20000028ff0e7230 */ /* 0x112fe40000004100 */
[----:B------:R-:W-:Y:S02]  /*3690*/  HADD2.F32 R40, -RZ, R40.H1_H1 ;  /* 0x30000028ff287230 */ /* 0x000fe40000004100 */
[--C-:B------:R-:W-:Y:S02]  /*36a0*/  HADD2.F32 R16, -RZ, R38.reuse.H0_H0 ;  /* 0x20000026ff107230 */ /* 0x100fe40000004100 */
[----:B------:R-:W-:Y:S01]  /*36b0*/  FADD.FTZ R14, R14, -UR23 ;  /* 0x800000170e0e7e21 */ /* 0x000fe20008010000 */
[----:B------:R-:W-:Y:S02]  /*36c0*/  HADD2.F32 R38, -RZ, R38.H1_H1 ;  /* 0x30000026ff267230 */ /* 0x000fe40000004100 */
[----:B------:R-:W-:Y:S01]  /*36d0*/  FADD.FTZ R40, R40, -UR23 ;  /* 0x8000001728287e21 */ /* 0x000fe20008010000 */
[----:B--2---:R-:W-:-:S02]  /*36e0*/  HADD2.F32 R15, -RZ, R39.H0_H0 ;  /* 0x20000027ff0f7230 */ /* 0x004fc40000004100 */
[----:B------:R-:W-:Y:S01]  /*36f0*/  FMUL.FTZ R27, R14, UR17 ;  /* 0x000000110e1b7c20 */ /* 0x000fe20008410000 */
[----:B------:R-:W-:Y:S01]  /*3700*/  FMUL.FTZ R40, R40, UR17 ;  /* 0x0000001128287c20 */ /* 0x000fe20008410000 */
        /* <DEDUP_REMOVED lines=9> */
[----:B------:R-:W-:Y:S01]  /*37a0*/  HADD2.F32 R12, -RZ, R39.H1_H1 ;  /* 0x30000027ff0c7230 */ /* 0x000fe20000004100 */
        /* <DEDUP_REMOVED lines=19> */
.L_x_535:
[----:B------:R-:W-:Y:S04]  /*38e0*/  BSSY.RECONVERGENT B0, `(.L_x_536) ;  /* 0x0000014000007945 */ /* 0x000fe80003800200 */
[----:B------:R-:W-:Y:S05]  /*38f0*/  @P0 BRA `(.L_x_537) ;  /* 0x0000000000480947 */ /* 0x000fea0003800000 */
[----:B------:R-:W0:Y:S01]  /*3900*/  LDCU.64 UR8, c[0x0][0x3f8] ;  /* 0x00007f00ff0877ac */ /* 0x000e220008000a00 */
[C-C-:B------:R-:W-:Y:S01]  /*3910*/  FFMA.FTZ R17, R2.reuse, R27, R13.reuse ;  /* 0x0000001b02117223 */ /* 0x140fe2000001000d */
[----:B------:R-:W-:Y:S01]  /*3920*/  FFMA.FTZ R14, R2, R40, R13 ;  /* 0x00000028020e7223 */ /* 0x000fe2000001000d */
[----:B------:R-:W1:Y:S02]  /*3930*/  LDCU.64 UR6, c[0x0][0x380] ;  /* 0x00007000ff0677ac */ /* 0x000e640008000a00 */
[----:B------:R-:W-:Y:S01]  /*3940*/  FFMA.FTZ R17, R6, R15, -R17 ;  /* 0x0000000f06117223 */ /* 0x000fe20000010811 */
[----:B------:R-:W-:Y:S01]  /*3950*/  FFMA.FTZ R12, R7, R12, -R14 ;  /* 0x0000000c070c7223 */ /* 0x000fe2000001080e */
[----:B------:R-:W-:Y:S02]  /*3960*/  MOV R14, R46 ;  /* 0x0000002e000e7202 */ /* 0x000fe40000000f00 */
[----:B------:R-:W-:Y:S01]  /*3970*/  MOV R15, R49 ;  /* 0x00000031000f7202 */ /* 0x000fe20000000f00 */
[----:B------:R-:W-:Y:S01]  /*3980*/  FMUL.FTZ R12, R12, UR17 ;  /* 0x000000110c0c7c20 */ /* 0x000fe20008410000 */
[----:B0-----:R-:W-:-:S02]  /*3990*/  IMAD R19, R11, UR8, RZ ;  /* 0x000000080b137c24 */ /* 0x001fc4000f8e02ff */
[----:B------:R-:W-:-:S04]  /*39a0*/  IMAD.WIDE.U32 R14, R44, UR8, R14 ;  /* 0x000000082c0e7c25 */ /* 0x000fc8000f8e000e */
[----:B------:R-:W-:Y:S02]  /*39b0*/  IMAD R21, R44, UR9, R19 ;  /* 0x000000092c157c24 */ /* 0x000fe4000f8e0213 */
[----:B------:R-:W-:Y:S01]  /*39c0*/  FMUL.FTZ R19, R17, UR17 ;  /* 0x0000001111137c20 */ /* 0x000fe20008410000 */
[----:B-1----:R-:W-:Y:S02]  /*39d0*/  LEA R16, P0, R14, UR6, 0x1 ;  /* 0x000000060e107c11 */ /* 0x002fe4000f8008ff */
[----:B------:R-:W-:Y:S02]  /*39e0*/  IADD3 R21, PT, PT, R15, R21, RZ ;  /* 0x000000150f157210 */ /* 0x000fe40007ffe0ff */
[----:B------:R-:W-:Y:S02]  /*39f0*/  F2FP.F16.F32.PACK_AB R15, R12, R19 ;  /* 0x000000130c0f723e */ /* 0x000fe400000000ff */
[----:B------:R-:W-:-:S05]  /*3a00*/  LEA.HI.X R17, R14, UR7, R21, 0x1, P0 ;  /* 0x000000070e117c11 */ /* 0x000fca00080f0c15 */
[----:B------:R0:W-:Y:S02]  /*3a10*/  STG.E desc[UR14][R16.64], R15 ;  /* 0x0000000f10007986 */ /* 0x0001e4000c10190e */
.L_x_537:
[----:B------:R-:W-:Y:S05]  /*3a20*/  BSYNC.RECONVERGENT B0 ;  /* 0x0000000000007941 */ /* 0x000fea0003800200 */
.L_x_536:
[----:B------:R-:W-:Y:S01]  /*3a30*/  UISETP.NE.AND UP0, UPT, UR22, URZ, UPT ;  /* 0x000000ff1600728c */ /* 0x000fe2000bf05270 */
[--C-:B0-----:R-:W-:Y:S02]  /*3a40*/  HADD2.F32 R15, -RZ, R36.reuse.H0_H0 ;  /* 0x20000024ff0f7230 */ /* 0x101fe40000004100 */
[----:B------:R-:W-:Y:S01]  /*3a50*/  FMUL.FTZ R21, R8, UR17 ;  /* 0x0000001108157c20 */ /* 0x000fe20008410000 */
[----:B------:R-:W-:Y:S02]  /*3a60*/  HADD2.F32 R36, -RZ, R36.H1_H1 ;  /* 0x30000024ff247230 */ /* 0x000fe40000004100 */
[----:B------:R-:W-:-:S03]  /*3a70*/  FMUL.FTZ R20, R9, UR17 ;  /* 0x0000001109147c20 */ /* 0x000fc60008410000 */
        /* <DEDUP_REMOVED lines=19> */
.L_x_538:
[----:B------:R-:W0:Y:S01]  /*3bb0*/  LDCU.64 UR6, c[0x0][0x400] ;  /* 0x00008000ff0677ac */ /* 0x000e220008000a00 */
[C-C-:B------:R-:W-:Y:S01]  /*3bc0*/  FFMA.FTZ R5, R2.reuse, R21, R13.reuse ;  /* 0x0000001502057223 */ /* 0x140fe2000001000d */
[----:B------:R-:W-:Y:S01]  /*3bd0*/  FFMA.FTZ R2, R2, R20, R13 ;  /* 0x0000001402027223 */ /* 0x000fe2000001000d */
[----:B------:R-:W-:Y:S02]  /*3be0*/  BSSY.RECONVERGENT B0, `(.L_x_539) ;  /* 0x0000013000007945 */ /* 0x000fe40003800200 */
[----:B------:R-:W-:Y:S01]  /*3bf0*/  FFMA.FTZ R5, R6, R15, -R5 ;  /* 0x0000000f06057223 */ /* 0x000fe20000010805 */
[----:B------:R-:W-:-:S03]  /*3c00*/  FFMA.FTZ R2, R7, R36, -R2 ;  /* 0x0000002407027223 */ /* 0x000fc60000010802 */
[----:B------:R-:W-:Y:S01]  /*3c10*/  FMUL.FTZ R7, R5, UR17 ;  /* 0x0000001105077c20 */ /* 0x000fe20008410000 */
[----:B------:R-:W-:Y:S01]  /*3c20*/  FMUL.FTZ R2, R2, UR17 ;  /* 0x0000001102027c20 */ /* 0x000fe20008410000 */
[----:B0-----:R-:W-:-:S04]  /*3c30*/  ISETP.GE.U32.AND P0, PT, R42, UR6, PT ;  /* 0x000000062a007c0c */ /* 0x001fc8000bf06070 */
[----:B------:R-:W-:-:S13]  /*3c40*/  ISETP.GE.AND.EX P0, PT, R3, UR7, PT, P0 ;  /* 0x0000000703007c0c */ /* 0x000fda000bf06300 */
[----:B------:R-:W-:Y:S05]  /*3c50*/  @P0 BRA `(.L_x_540) ;  /* 0x00000000002c0947 */ /* 0x000fea0003800000 */
[----:B------:R-:W0:Y:S01]  /*3c60*/  LDCU.64 UR6, c[0x0][0x3f8] ;  /* 0x00007f00ff0677ac */ /* 0x000e220008000a00 */
[----:B------:R-:W-:Y:S02]  /*3c70*/  MOV R47, R49 ;  /* 0x00000031002f7202 */ /* 0x000fe40000000f00 */
[----:B------:R-:W-:Y:S01]  /*3c80*/  F2FP.F16.F32.PACK_AB R7, R2, R7 ;  /* 0x000000070207723e */ /* 0x000fe200000000ff */
[----:B------:R-:W1:Y:S01]  /*3c90*/  LDCU.64 UR8, c[0x0][0x380] ;  /* 0x00007000ff0877ac */ /* 0x000e620008000a00 */
[----:B0-----:R-:W-:Y:S02]  /*3ca0*/  IMAD R5, R3, UR6, RZ ;  /* 0x0000000603057c24 */ /* 0x001fe4000f8e02ff */
[----:B------:R-:W-:-:S04]  /*3cb0*/  IMAD.WIDE.U32 R46, R42, UR6, R46 ;  /* 0x000000062a2e7c25 */ /* 0x000fc8000f8e002e */
[----:B------:R-:W-:Y:S01]  /*3cc0*/  IMAD R5, R42, UR7, R5 ;  /* 0x000000072a057c24 */ /* 0x000fe2000f8e0205 */
[----:B-1----:R-:W-:-:S04]  /*3cd0*/  LEA R4, P0, R46, UR8, 0x1 ;  /* 0x000000082e047c11 */ /* 0x002fc8000f8008ff */
[----:B------:R-:W-:-:S04]  /*3ce0*/  IADD3 R5, PT, PT, R47, R5, RZ ;  /* 0x000000052f057210 */ /* 0x000fc80007ffe0ff */
[----:B------:R-:W-:-:S05]  /*3cf0*/  LEA.HI.X R5, R46, UR9, R5, 0x1, P0 ;  /* 0x000000092e057c11 */ /* 0x000fca00080f0c05 */
[----:B------:R0:W-:Y:S02]  /*3d00*/  STG.E desc[UR14][R4.64], R7 ;  /* 0x0000000704007986 */ /* 0x0001e4000c10190e */
.L_x_540:
[----:B------:R-:W-:Y:S05]  /*3d10*/  BSYNC.RECONVERGENT B0 ;  /* 0x0000000000007941 */ /* 0x000fea0003800200 */
.L_x_539:
[----:B------:R-:W-:Y:S02]  /*3d20*/  UIADD3 UR11, UPT, UPT, UR20, UR11, URZ ;  /* 0x0000000b140b7290 */ /* 0x000fe4000fffe0ff */
[----:B------:R-:W-:Y:S02]  /*3d30*/  UIADD3 UR4, UPT, UPT, UR4, 0x1, URZ ;  /* 0x0000000104047890 */ /* 0x000fe4000fffe0ff */
[----:B------:R-:W-:-:S09]  /*3d40*/  UISETP.GE.AND UP0, UPT, UR11, UR5, UPT ;  /* 0x000000050b00728c */ /* 0x000fd2000bf06270 */
[----:B------:R-:W-:Y:S05]  /*3d50*/  BRA.U !UP0, `(.L_x_541) ;  /* 0xffffffc5083c7547 */ /* 0x000fea000b83ffff */
.L_x_516:
[----:B0-----:R-:W0:Y:S01]  /*3d60*/  LDC R4, c[0x0][0x370] ;  /* 0x0000dc00ff047b82 */ /* 0x001e220000000800 */
[----:B------:R-:W-:Y:S01]  /*3d70*/  ISETP.NE.AND P2, PT, R37, RZ, PT ;  /* 0x000000ff2500720c */ /* 0x000fe20003f45270 */
[----:B------:R-:W-:Y:S06]  /*3d80*/  BSSY.RECONVERGENT B0, `(.L_x_542) ;  /* 0x0000011000007945 */ /* 0x000fec0003800200 */
[----:B------:R-:W1:Y:S08]  /*3d90*/  LDC R7, c[0x0][0x374] ;  /* 0x0000dd00ff077b82 */ /* 0x000e700000000800 */
[----:B------:R-:W2:Y:S01]  /*3da0*/  LDC.64 R2, c[0x0][0x3c8] ;  /* 0x0000f200ff027b82 */ /* 0x000ea20000000a00 */
[----:B0-----:R-:W-:-:S02]  /*3db0*/  IADD3 R5, PT, PT, R4, -0x1, RZ ;  /* 0xffffffff04057810 */ /* 0x001fc40007ffe0ff */
[----:B------:R-:W-:Y:S02]  /*3dc0*/  ISETP.NE.AND P1, PT, R4, 0x1, PT ;  /* 0x000000010400780c */ /* 0x000fe40003f25270 */
[----:B-1----:R-:W-:-:S04]  /*3dd0*/  IADD3 R0, PT, PT, R7, -0x1, RZ ;  /* 0xffffffff07007810 */ /* 0x002fc80007ffe0ff */
[----:B------:R-:W-:Y:S02]  /*3de0*/  ISETP.NE.AND P0, PT, R0, UR12, PT ;  /* 0x0000000c00007c0c */ /* 0x000fe4000bf05270 */
[----:B------:R-:W-:Y:S02]  /*3df0*/  SHF.L.U32 R0, R7, 0x1, RZ ;  /* 0x0000000107007819 */ /* 0x000fe400000006ff */
[----:B------:R-:W-:Y:S02]  /*3e00*/  ISETP.NE.OR P0, PT, R5, UR19, P0 ;  /* 0x0000001305007c0c */ /* 0x000fe40008705670 */
[----:B------:R-:W-:-:S05]  /*3e10*/  SEL R5, R0, RZ, P1 ;  /* 0x000000ff00057207 */ /* 0x000fca0000800000 */
[----:B--2---:R-:W-:Y:S01]  /*3e20*/  IMAD.WIDE.U32 R2, R5, 0x4, R2 ;  /* 0x0000000405027825 */ /* 0x004fe200078e0002 */
[----:B------:R-:W-:Y:S06]  /*3e30*/  @P2 BRA `(.L_x_543) ;  /* 0x0000000000142947 */ /* 0x000fec0003800000 */
[----:B------:R-:W-:Y:S01]  /*3e40*/  HFMA2 R5, -RZ, RZ, 0, 5.9604644775390625e-08 ;  /* 0x00000001ff057431 */ /* 0x000fe200000001ff */
[----:B------:R-:W-:Y:S06]  /*3e50*/  MEMBAR.ALL.GPU ;  /* 0x0000000000007992 */ /* 0x000fec000000a000 */
[----:B------:R-:W-:-:S00]  /*3e60*/  ERRBAR ;  /* 0x00000000000079ab */ /* 0x000fc00000000000 */
[----:B------:R-:W-:Y:S06]  /*3e70*/  CGAERRBAR ;  /* 0x00000000000075ab */ /* 0x000fec0000000000 */
[----:B------:R0:W-:Y:S02]  /*3e80*/  REDG.E.ADD.S32.STRONG.GPU desc[UR14][R2.64], R5 ;  /* 0x000000050200798e */ /* 0x0001e4000c12e30e */
.L_x_543:
[----:B------:R-:W-:Y:S05]  /*3e90*/  BSYNC.RECONVERGENT B0 ;  /* 0x0000000000007941 */ /* 0x000fea0003800200 */
.L_x_542:
[----:B------:R-:W-:Y:S05]  /*3ea0*/  @P0 EXIT ;  /* 0x000000000000094d */ /* 0x000fea0003800000 */
[----:B------:R-:W-:Y:S05]  /*3eb0*/  @P2 BRA `(.L_x_544) ;  /* 0x0000000000202947 */ /* 0x000fea0003800000 */
[----:B------:R-:W-:-:S05]  /*3ec0*/  IMAD R0, R4, R7, RZ ;  /* 0x0000000704007224 */ /* 0x000fca00078e02ff */
[----:B------:R-:W-:-:S13]  /*3ed0*/  ISETP.NE.AND P0, PT, R0, -0x1, PT ;  /* 0xffffffff0000780c */ /* 0x000fda0003f05270 */
[----:B------:R-:W-:Y:S05]  /*3ee0*/  @!P0 BRA `(.L_x_544) ;  /* 0x0000000000148947 */ /* 0x000fea0003800000 */
.L_x_545:
[----:B0-----:R-:W2:Y:S04]  /*3ef0*/  LDG.E.STRONG.GPU R5, desc[UR14][R2.64] ;  /* 0x0000000e02057981 */ /* 0x001ea8000c1ef900 */
[----:B--2---:R-:W-:Y:S01]  /*3f00*/  CCTL.IVALL ;  /* 0x00000000ff00798f */ /* 0x004fe20002000000 */
[----:B------:R-:W-:Y:S05]  /*3f10*/  YIELD ;  /* 0x0000000000007946 */ /* 0x000fea0003800000 */
[----:B------:R-:W-:-:S13]  /*3f20*/  ISETP.NE.AND P0, PT, R5, R0, PT ;  /* 0x000000000500720c */ /* 0x000fda0003f05270 */
[----:B------:R-:W-:Y:S05]  /*3f30*/  @P0 BRA `(.L_x_545) ;  /* 0xfffffffc00ec0947 */ /* 0x000fea000383ffff */
.L_x_544:
[----:B------:R-:W-:Y:S05]  /*3f40*/  WARPSYNC.ALL ;  /* 0x0000000000007948 */ /* 0x000fea0003800000 */
[----:B------:R-:W1:Y:S08]  /*3f50*/  LDC.64 R6, c[0x0][0x3f8] ;  /* 0x0000fe00ff067b82 */ /* 0x000e700000000a00 */
[----:B------:R-:W-:Y:S01]  /*3f60*/  BAR.SYNC.DEFER_BLOCKING 0x0 ;  /* 0x0000000000007b1d */ /* 0x000fe20000010000 */
[----:B-1----:R-:W-:-:S04]  /*3f70*/  LEA.HI R0, P0, R7, R6, RZ, 0x1 ;  /* 0x0000000607007211 */ /* 0x002fc800078108ff */
[----:B0-----:R-:W-:-:S04]  /*3f80*/  IADD3.X R3, PT, PT, RZ, R7, RZ, P0, !PT ;  /* 0x00000007ff037210 */ /* 0x001fc800007fe4ff */
        /* <DEDUP_REMOVED lines=48> */
[----:B------:R-:W-:Y:S01]  /*4290*/  MOV R5, R2 ;  /* 0x0000000200057202 */ /* 0x000fe20000000f00 */
[----:B------:R-:W2:Y:S01]  /*42a0*/  LDCU.64 UR8, c[0x0][0x388] ;  /* 0x00007100ff0877ac */ /* 0x000ea20008000a00 */
[C---:B------:R-:W-:Y:S02]  /*42b0*/  SHF.L.U32 R22, R37.reuse, 0x3, RZ ;  /* 0x0000000325167819 */ /* 0x040fe400000006ff */
[----:B------:R-:W-:Y:S01]  /*42c0*/  SHF.L.U64.HI R23, R37, 0x3, R2 ;  /* 0x0000000325177819 */ /* 0x000fe20000010202 */
        /* <DEDUP_REMOVED lines=17> */
.L_x_548:
        /* <DEDUP_REMOVED lines=29> */
.L_x_547:
[----:B------:R-:W-:Y:S05]  /*45b0*/  BSYNC.RECONVERGENT B0 ;  /* 0x0000000000007941 */ /* 0x000fea0003800200 */
.L_x_546:
        /* <DEDUP_REMOVED lines=10> */
.L_x_549:
        /* <DEDUP_REMOVED lines=19> */
[C---:B0-----:R-:W-:Y:S02]  /*4790*/  IADD3 R24, P0, PT, R26.reuse, UR6, RZ ;  /* 0x000000061a187c10 */ /* 0x041fe4000ff1e0ff */
[----:B-1----:R-:W-:Y:S02]  /*47a0*/  LOP3.LUT R11, R25, 0x3, RZ, 0xc0, !PT ;  /* 0x00000003190b7812 */ /* 0x002fe400078ec0ff */
[----:B--2---:R-:W-:Y:S02]  /*47b0*/  IADD3 R26, P1, PT, R26, UR8, RZ ;  /* 0x000000081a1a7c10 */ /* 0x004fe4000ff3e0ff */
        /* <DEDUP_REMOVED lines=57> */
[----:B----4-:R3:W-:Y:S07]  /*4b50*/  STG.E.64 desc[UR14][R22.64], R28 ;  /* 0x0000001c16007986 */ /* 0x0107ee000c101b0e */
[----:B------:R-:W-:Y:S05]  /*4b60*/  @P0 BRA `(.L_x_549) ;  /* 0xfffffff800bc0947 */ /* 0x000fea000383ffff */
[----:B------:R-:W-:Y:S05]  /*4b70*/  EXIT ;  /* 0x000000000000794d */ /* 0x000fea0003800000 */
.L_x_550:
        /* <DEDUP_REMOVED lines=16> */
.L_x_2472:


//--------------------- .text._Z35group_norm_nhwc_bwd_one_pass_kernelI11Fp16IOFp32WLi256ELi12ELi384EEv26Group_norm_nhwc_bwd_params --------------------------
	.section	.text._Z35group_norm_nhwc_bwd_one_pass_kernelI11Fp16IOFp32WLi256ELi12ELi384EEv26Group_norm_nhwc_bwd_params,"ax",@progbits
	.align	128
        .global         _Z35group_norm_nhwc_bwd_one_pass_kernelI11Fp16IOFp32WLi256ELi12ELi384EEv26Group_norm_nhwc_bwd_params
        .type           _Z35group_norm_nhwc_bwd_one_pass_kernelI11Fp16IOFp32WLi256ELi12ELi384EEv26Group_norm_nhwc_bwd_params,@function
        .size           _Z35group_norm_nhwc_bwd_one_pass_kernelI11Fp16IOFp32WLi256ELi12ELi384EEv26Group_norm_nhwc_bwd_params,(.L_x_2473 - _Z35group_norm_nhwc_bwd_one_pass_kernelI11Fp16IOFp32WLi256ELi12ELi384EEv26Group_norm_nhwc_bwd_params)
        .other          _Z35group_norm_nhwc_bwd_one_pass_kernelI11Fp16IOFp32WLi256ELi12ELi384EEv26Group_norm_nhwc_bwd_params,@"STO_CUDA_ENTRY STV_DEFAULT"
_Z35group_norm_nhwc_bwd_one_pass_kernelI11Fp16IOFp32WLi256ELi12ELi384EEv26Group_norm_nhwc_bwd_params:
.text._Z35group_norm_nhwc_bwd_one_pass_kernelI11Fp16IOFp32WLi256ELi12ELi384EEv26Group_norm_nhwc_bwd_params:
        /* <DEDUP_REMOVED lines=12> */
[----:B------:R-:W1:Y:S01]  /*00c0*/  LDCU UR14, c[0x0][0x374] ;  /* 0x00006e80ff0e77ac */ /* 0x000e620008000800 */
[----:B------:R-:W2:Y:S01]  /*00d0*/  S2R R4, SR_LANEID ;  /* 0x0000000000047919 */ /* 0x000ea20000000000 */
[----:B------:R-:W-:Y:S02]  /*00e0*/  HFMA2 R42, -RZ, RZ, 0, 0 ;  /* 0x00000000ff2a7431 */ /* 0x000fe400000001ff */
[----:B------:R-:W-:Y:S01]  /*00f0*/  IMAD R0, R0, 0x2aab, RZ ;  /* 0x00002aab00007824 */ /* 0x000fe200078e02ff */
[----:B------:R-:W3:Y:S04]  /*0100*/  LDCU.U8 UR15, c[0x0][0x414] ;  /* 0x00008280ff0f77ac */ /* 0x000ee80008000000 */
[----:B------:R-:W-:Y:S01]  /*0110*/  SHF.R.U32.HI R46, RZ, 0x10, R0 ;  /* 0x00000010ff2e7819 */ /* 0x000fe20000011600 */
[----:B------:R-:W-:Y:S01]  /*0120*/  UMOV UR7, UR8 ;  /* 0x0000000800077c82 */ /* 0x000fe20008000000 */
[----:B------:R-:W4:Y:S02]  /*0130*/  LDC R0, c[0x0][0x370] ;  /* 0x0000dc00ff007b82 */ /* 0x000f240000000800 */
[----:B------:R-:W-:-:S05]  /*0140*/  PRMT R2, R46, 0x9910, RZ ;  /* 0x000099102e027816 */ /* 0x000fca00000000ff */
[----:B------:R-:W-:-:S05]  /*0150*/  IMAD R2, R2, 0x6, RZ ;  /* 0x0000000602027824 */ /* 0x000fca00078e02ff */
[----:B------:R-:W-:Y:S01]  /*0160*/  IADD3 R2, PT, PT, RZ, -R2, RZ ;  /* 0x80000002ff027210 */ /* 0x000fe20007ffe0ff */
[----:B0-----:R-:W-:-:S03]  /*0170*/  IMAD R44, R3, UR13, R46 ;  /* 0x0000000d032c7c24 */ /* 0x001fc6000f8e022e */
[----:B------:R-:W-:Y:S02]  /*0180*/  PRMT R43, R2, 0x7710, RZ ;  /* 0x00007710022b7816 */ /* 0x000fe400000000ff */
[C---:B------:R-:W-:Y:S02]  /*0190*/  IADD3 R45, PT, PT, R44.reuse, 0x80, RZ ;  /* 0x000000802c2d7810 */ /* 0x040fe40007ffe0ff */
[----:B------:R-:W-:Y:S02]  /*01a0*/  IADD3 R43, PT, PT, R43, R6, RZ ;  /* 0x000000062b2b7210 */ /* 0x000fe40007ffe0ff */
[----:B------:R-:W-:Y:S02]  /*01b0*/  IADD3 R44, PT, PT, R44, 0xc0, RZ ;  /* 0x000000c02c2c7810 */ /* 0x000fe40007ffe0ff */
[----:B------:R-:W-:Y:S02]  /*01c0*/  SHF.L.U32 R43, R43, 0x1, RZ ;  /* 0x000000012b2b7819 */ /* 0x000fe400000006ff */
[----:B------:R-:W-:-:S02]  /*01d0*/  SHF.R.S32.HI R3, RZ, 0x1f, R45 ;  /* 0x0000001fff037819 */ /* 0x000fc4000001142d */
[----:B------:R-:W-:Y:S02]  /*01e0*/  SHF.R.S32.HI R5, RZ, 0x1f, R44 ;  /* 0x0000001fff057819 */ /* 0x000fe4000001142c */
[----:B-1234-:R-:W-:-:S07]  /*01f0*/  LOP3.LUT R2, R43, 0xffff, RZ, 0xc0, !PT ;  /* 0x0000ffff2b027812 */ /* 0x01efce00078ec0ff */
.L_x_582:
[----:B0-----:R-:W0:Y:S01]  /*0200*/  LDC R12, c[0x0][0x410] ;  /* 0x00010400ff0c7b82 */ /* 0x001e220000000800 */
[----:B------:R-:W-:Y:S01]  /*0210*/  IABS R13, UR7 ;  /* 0x00000007000d7c13 */ /* 0x000fe20008000000 */
[----:B------:R-:W1:Y:S01]  /*0220*/  LDCU.128 UR16, c[0x0][0x400] ;  /* 0x00008000ff1077ac */ /* 0x000e620008000c00 */
[----:B------:R-:W-:Y:S01]  /*0230*/  ISETP.LE.AND P3, PT, RZ, UR7, PT ;  /* 0x00000007ff007c0c */ /* 0x000fe2000bf63270 */
[----:B------:R-:W2:Y:S01]  /*0240*/  LDCU.64 UR4, c[0x0][0x3b8] ;  /* 0x00007700ff0477ac */ /* 0x000ea20008000a00 */
[----:B0-----:R-:W-:Y:S01]  /*0250*/  IABS R10, R12 ;  /* 0x0000000c000a7213 */ /* 0x001fe20000000000 */
[----:B--2---:R-:W-:-:S03]  /*0260*/  UIMAD.WIDE UR4, UR7, 0x8, UR4 ;  /* 0x00000008070478a5 */ /* 0x004fc6000f8e0204 */
        /* <DEDUP_REMOVED lines=9> */
[----:B------:R-:W0:Y:S01]  /*0300*/  LDC R13, c[0x0][0x41c] ;  /* 0x00010700ff0d7b82 */ /* 0x000e220000000800 */
[----:B------:R-:W-:Y:S02]  /*0310*/  LOP3.LUT R8, R12, UR7, RZ, 0x3c, !PT ;  /* 0x000000070c087c12 */ /* 0x000fe4000f8e3cff */
[----:B------:R-:W-:Y:S02]  /*0320*/  IMAD.HI.U32 R9, R9, R11, RZ ;  /* 0x0000000b09097227 */ /* 0x000fe400078e00ff */
[----:B------:R-:W-:-:S03]  /*0330*/  ISETP.GE.AND P0, PT, R8, RZ, PT ;  /* 0x000000ff0800720c */ /* 0x000fc60003f06270 */
[----:B------:R-:W-:-:S05]  /*0340*/  IADD3 R7, PT, PT, -R9, RZ, RZ ;  /* 0x000000ff09077210 */ /* 0x000fca0007ffe1ff */
[----:B------:R-:W-:-:S05]  /*0350*/  IMAD R7, R10, R7, R11 ;  /* 0x000000070a077224 */ /* 0x000fca00078e020b */
[----:B------:R-:W-:Y:S01]  /*0360*/  ISETP.GT.U32.AND P4, PT, R10, R7, PT ;  /* 0x000000070a00720c */ /* 0x000fe20003f84070 */
[----:B0-----:R-:W-:Y:S01]  /*0370*/  IMAD R25, R13, UR13, R46 ;  /* 0x0000000d0d197c24 */ /* 0x001fe2000f8e022e */
[----:B------:R-:W-:-:S04]  /*0380*/  MOV R13, UR5 ;  /* 0x00000005000d7c02 */ /* 0x000fc80008000f00 */
[----:B-1----:R-:W-:-:S07]  /*0390*/  ISETP.GE.U32.AND P1, PT, R25, UR16, PT ;  /* 0x0000001019007c0c */ /* 0x002fce000bf26070 */
        /* <DEDUP_REMOVED lines=8> */
[----:B------:R-:W-:Y:S02]  /*0420*/  IADD3 R20, PT, PT, R25, 0x40, RZ ;  /* 0x0000004019147810 */ /* 0x000fe40007ffe0ff */
[----:B------:R-:W-:Y:S02]  /*0430*/  @P2 IADD3 R9, PT, PT, R9, 0x1, RZ ;  /* 0x0000000109092810 */ /* 0x000fe40007ffe0ff */
[----:B------:R-:W-:Y:S02]  /*0440*/  ISETP.NE.AND P4, PT, R12, RZ, PT ;  /* 0x000000ff0c00720c */ /* 0x000fe40003f85270 */
[----:B------:R-:W-:Y:S01]  /*0450*/  LOP3.LUT R10, RZ, R12, RZ, 0x33, !PT ;  /* 0x0000000cff0a7212 */ /* 0x000fe200078e33ff */
[----:B------:R-:W0:Y:S01]  /*0460*/  @!P1 LDC.64 R16, c[0x0][0x3a0] ;  /* 0x0000e800ff109b82 */ /* 0x000e220000000a00 */
[----:B------:R-:W-:-:S02]  /*0470*/  @!P3 IADD3 R7, PT, PT, -R7, RZ, RZ ;  /* 0x000000ff0707b210 */ /* 0x000fc40007ffe1ff */
[----:B------:R-:W-:Y:S02]  /*0480*/  ISETP.GE.U32.AND P2, PT, R20, UR16, PT ;  /* 0x0000001014007c0c */ /* 0x000fe4000bf46070 */
[----:B------:R-:W-:Y:S02]  /*0490*/  MOV R11, R9 ;  /* 0x00000009000b7202 */ /* 0x000fe40000000f00 */
[----:B------:R-:W-:Y:S01]  /*04a0*/  SHF.R.S32.HI R21, RZ, 0x1f, R20 ;  /* 0x0000001fff157819 */ /* 0x000fe20000011414 */
[----:B------:R-:W1:Y:S01]  /*04b0*/  @!P1 LDC.64 R8, c[0x0][0x3f8] ;  /* 0x0000fe00ff089b82 */ /* 0x000e620000000a00 */
[----:B------:R-:W-:Y:S02]  /*04c0*/  SEL R7, R10, R7, !P4 ;  /* 0x000000070a077207 */ /* 0x000fe40006000000 */
[----:B------:R-:W-:Y:S02]  /*04d0*/  @!P0 IADD3 R11, PT, PT, -R11, RZ, RZ ;  /* 0x000000ff0b0b8210 */ /* 0x000fe40007ffe1ff */
[----:B------:R-:W-:Y:S01]  /*04e0*/  ISETP.GE.AND.EX P2, PT, R21, UR17, PT, P2 ;  /* 0x0000001115007c0c */ /* 0x000fe2000bf46320 */
[----:B------:R-:W-:Y:S01]  /*04f0*/  IMAD R15, R7, 0xc, RZ ;  /* 0x0000000c070f7824 */ /* 0x000fe200078e02ff */
[----:B------:R-:W-:-:S02]  /*0500*/  MOV R12, UR4 ;  /* 0x00000004000c7c02 */ /* 0x000fc40008000f00 */
[----:B------:R-:W-:Y:S02]  /*0510*/  SEL R11, R10, R11, !P4 ;  /* 0x0000000b0a0b7207 */ /* 0x000fe40006000000 */
[----:B------:R-:W-:Y:S02]  /*0520*/  IADD3 R48, P3, PT, R15, R2, RZ ;  /* 0x000000020f307210 */ /* 0x000fe40007f7e0ff */
[----:B------:R-:W-:Y:S01]  /*0530*/  SHF.R.S32.HI R2, RZ, 0x1f, R11 ;  /* 0x0000001fff027819 */ /* 0x000fe2000001140b */
[----:B------:R-:W2:Y:S01]  /*0540*/  LDG.E.64 R12, desc[UR10][R12.64] ;  /* 0x0000000a0c0c7981 */ /* 0x000ea2000c1e1b00 */
[----:B------:R-:W-:Y:S02]  /*0550*/  ISETP.GE.U32.AND P0, PT, R45, UR16, PT ;  /* 0x000000102d007c0c */ /* 0x000fe4000bf06070 */
[----:B------:R-:W-:Y:S01]  /*0560*/  LEA.HI.X.SX32 R49, R15, RZ, 0x1, P3 ;  /* 0x000000ff0f317211 */ /* 0x000fe200018f0eff */
[----:B------:R-:W-:Y:S01]  /*0570*/  IMAD R2, R2, UR18, RZ ;  /* 0x0000001202027c24 */ /* 0x000fe2000f8e02ff */
[----:B------:R-:W3:Y:S01]  /*0580*/  @!P2 LDC.64 R18, c[0x0][0x3f8] ;  /* 0x0000fe00ff12ab82 */ /* 0x000ee20000000a00 */
[----:B------:R-:W-:-:S02]  /*0590*/  ISETP.GE.AND.EX P0, PT, R3, UR17, PT, P0 ;  /* 0x0000001103007c0c */ /* 0x000fc4000bf06300 */
[C---:B------:R-:W-:Y:S02]  /*05a0*/  IMAD R51, R11.reuse, UR19, R2 ;  /* 0x000000130b337c24 */ /* 0x040fe4000f8e0202 */
[----:B------:R-:W-:-:S03]  /*05b0*/  IMAD.WIDE.U32 R48, R11, UR18, R48 ;  /* 0x000000120b307c25 */ /* 0x000fc6000f8e0030 */
[----:B------:R-:W4:Y:S01]  /*05c0*/  @!P1 LDC.64 R14, c[0x0][0x398] ;  /* 0x0000e600ff0e9b82 */ /* 0x000f220000000a00 */
[----:B-1----:R-:W-:Y:S01]  /*05d0*/  @!P1 IMAD R2, R23, R8, RZ ;  /* 0x0000000817029224 */ /* 0x002fe200078e02ff */
[----:B------:R-:W-:Y:S02]  /*05e0*/  IADD3 R51, PT, PT, R49, R51, RZ ;  /* 0x0000003331337210 */ /* 0x000fe40007ffe0ff */
[----:B------:R-:W-:Y:S01]  /*05f0*/  @!P1 MOV R50, R48 ;  /* 0x0000003000329202 */ /* 0x000fe20000000f00 */
[C---:B------:R-:W-:Y:S01]  /*0600*/  @!P1 IMAD R27, R25.reuse, R9, R2 ;  /* 0x00000009191b9224 */ /* 0x040fe200078e0202 */
[----:B------:R-:W-:Y:S02]  /*0610*/  ISETP.GE.U32.AND P3, PT, R44, UR16, PT ;  /* 0x000000102c007c0c */ /* 0x000fe4000bf66070 */
[----:B------:R-:W1:Y:S01]  /*0620*/  @!P2 LDC.64 R10, c[0x0][0x3a0] ;  /* 0x0000e800ff0aab82 */ /* 0x000e620000000a00 */
[----:B------:R-:W-:Y:S01]  /*0630*/  @!P1 IMAD.WIDE.U32 R22, R25, R8, R50 ;  /* 0x0000000819169225 */ /* 0x000fe200078e0032 */
[----:B------:R-:W-:-:S06]  /*0640*/  ISETP.GE.AND.EX P3, PT, R5, UR17, PT, P3 ;  /* 0x0000001105007c0c */ /* 0x000fcc000bf66330 */
[----:B------:R-:W1:Y:S01]  /*0650*/  @!P0 LDC.64 R8, c[0x0][0x3f8] ;  /* 0x0000fe00ff088b82 */ /* 0x000e620000000a00 */
[----:B------:R-:W-:Y:S01]  /*0660*/  @!P1 IADD3 R23, PT, PT, R23, R27, RZ ;  /* 0x0000001b17179210 */ /* 0x000fe20007ffe0ff */
[----:B---3--:R-:W-:Y:S01]  /*0670*/  @!P2 IMAD R21, R21, R18, RZ ;  /* 0x000000121515a224 */ /* 0x008fe200078e02ff */
[C---:B------:R-:W-:Y:S02]  /*0680*/  @!P1 SHF.L.U32 R27, R22.reuse, 0x1, RZ ;  /* 0x00000001161b9819 */ /* 0x040fe400000006ff */
[----:B------:R-:W-:-:S03]  /*0690*/  @!P1 SHF.L.U64.HI R2, R22, 0x1, R23 ;  /* 0x0000000116029819 */ /* 0x000fc60000010217 */
[----:B------:R-:W3:Y:S01]  /*06a0*/  @!P2 LDC.64 R24, c[0x0][0x398] ;  /* 0x0000e600ff18ab82 */ /* 0x000ee20000000a00 */
[----:B------:R-:W-:Y:S02]  /*06b0*/  @!P2 MOV R22, R48 ;  /* 0x000000300016a202 */ /* 0x000fe40000000f00 */
[----:B------:R-:W-:Y:S01]  /*06c0*/  @!P2 MOV R23, R51 ;  /* 0x000000330017a202 */ /* 0x000fe20000000f00 */
[C---:B------:R-:W-:Y:S01]  /*06d0*/  @!P2 IMAD R29, R20.reuse, R19, R21 ;  /* 0x00000013141da224 */ /* 0x040fe200078e0215 */
[C---:B0-----:R-:W-:Y:S01]  /*06e0*/  @!P1 IADD3 R16, P4, PT, R27.reuse, R16, RZ ;  /* 0x000000101b109210 */ /* 0x041fe20007f9e0ff */
[----:B------:R-:W-:Y:S02]  /*06f0*/  @!P2 IMAD.WIDE.U32 R18, R20, R18, R22 ;  /* 0x000000121412a225 */ /* 0x000fe400078e0016 */
[----:B------:R-:W0:Y:S01]  /*0700*/  @!P3 LDC.64 R20, c[0x0][0x3f8] ;  /* 0x0000fe00ff14bb82 */ /* 0x000e220000000a00 */
[----:B------:R-:W-:Y:S02]  /*0710*/  @!P1 IADD3.X R17, PT, PT, R2, R17, RZ, P4, !PT ;  /* 0x0000001102119210 */ /* 0x000fe400027fe4ff */
[----:B----4-:R-:W-:-:S02]  /*0720*/  @!P1 IADD3 R14, P4, PT, R27, R14, RZ ;  /* 0x0000000e1b0e9210 */ /* 0x010fc40007f9e0ff */
[----:B------:R-:W-:Y:S02]  /*0730*/  @!P2 IADD3 R23, PT, PT, R19, R29, RZ ;  /* 0x0000001d1317a210 */ /* 0x000fe40007ffe0ff */
[----:B------:R-:W-:Y:S02]  /*0740*/  @!P2 SHF.L.U32 R19, R18, 0x1, RZ ;  /* 0x000000011213a819 */ /* 0x000fe400000006ff */
[----:B------:R-:W-:Y:S02]  /*0750*/  CS2R R40, SRZ ;  /* 0x0000000000287805 */ /* 0x000fe4000001ff00 */
[----:B------:R-:W-:Y:S02]  /*0760*/  @!P1 IADD3.X R15, PT, PT, R2, R15, RZ, P4, !PT ;  /* 0x0000000f020f9210 */ /* 0x000fe400027fe4ff */
[----:B------:R-:W-:Y:S01]  /*0770*/  @!P2 SHF.L.U64.HI R2, R18, 0x1, R23 ;  /* 0x000000011202a819 */ /* 0x000fe20000010217 */
[----:B-1----:R-:W-:Y:S01]  /*0780*/  @!P0 IMAD R18, R3, R8, RZ ;  /* 0x0000000803128224 */ /* 0x002fe200078e02ff */
[----:B------:R-:W-:Y:S01]  /*0790*/  @!P2 IADD3 R26, P4, PT, R19, R10, RZ ;  /* 0x0000000a131aa210 */ /* 0x000fe20007f9e0ff */
[----:B------:R-:W1:Y:S01]  /*07a0*/  @!P0 LDC.64 R22, c[0x0][0x3a0] ;  /* 0x0000e800ff168b82 */ /* 0x000e620000000a00 */
[----:B------:R-:W5:Y:S01]  /*07b0*/  @!P1 LDG.E R41, desc[UR10][R16.64] ;  /* 0x0000000a10299981 */ /* 0x000f62000c1e1900 */
[----:B------:R-:W-:Y:S01]  /*07c0*/  @!P0 IMAD R29, R45, R9, R18 ;  /* 0x000000092d1d8224 */ /* 0x000fe200078e0212 */
[----:B------:R-:W-:-:S02]  /*07d0*/  @!P2 IADD3.X R27, PT, PT, R2, R11, RZ, P4, !PT ;  /* 0x0000000b021ba210 */ /* 0x000fc400027fe4ff */
[----:B------:R4:W5:Y:S01]  /*07e0*/  @!P1 LDG.E R40, desc[UR10][R14.64] ;  /* 0x0000000a0e289981 */ /* 0x000962000c1e1900 */
[----:B---3--:R-:W-:Y:S02]  /*07f0*/  @!P2 IADD3 R24, P1, PT, R19, R24, RZ ;  /* 0x000000181318a210 */ /* 0x008fe40007f3e0ff */
[----:B------:R-:W-:Y:S01]  /*0800*/  @!P0 MOV R10, R48 ;  /* 0x00000030000a8202 */ /* 0x000fe20000000f00 */
[----:B------:R-:W3:Y:S01]  /*0810*/  @!P0 LDC.64 R18, c[0x0][0x398] ;  /* 0x0000e600ff128b82 */ /* 0x000ee20000000a00 */
[----:B------:R-:W-:Y:S02]  /*0820*/  @!P0 MOV R11, R51 ;  /* 0x00000033000b8202 */ /* 0x000fe40000000f00 */
[----:B------:R-:W-:Y:S01]  /*0830*/  ISETP.NE.AND P4, PT, RZ, UR15, PT ;  /* 0x0000000fff007c0c */ /* 0x000fe2000bf85270 */
[----:B------:R-:W-:-:S04]  /*0840*/  @!P0 IMAD.WIDE.U32 R8, R45, R8, R10 ;  /* 0x000000082d088225 */ /* 0x000fc800078e000a */
[----:B----4-:R-:W4:Y:S01]  /*0850*/  @!P3 LDC.64 R14, c[0x0][0x3a0] ;  /* 0x0000e800ff0ebb82 */ /* 0x010f220000000a00 */
[----:B0-----:R-:W-:Y:S01]  /*0860*/  @!P3 IMAD R10, R5, R20, RZ ;  /* 0x00000014050ab224 */ /* 0x001fe200078e02ff */
[----:B------:R-:W-:Y:S02]  /*0870*/  @!P0 IADD3 R9, PT, PT, R9, R29, RZ ;  /* 0x0000001d09098210 */ /* 0x000fe40007ffe0ff */
[----:B------:R-:W-:-:S04]  /*0880*/  CS2R R38, SRZ ;  /* 0x0000000000267805 */ /* 0x000fc8000001ff00 */
[----:B------:R-:W0:Y:S01]  /*0890*/  @!P3 LDC.64 R16, c[0x0][0x398] ;  /* 0x0000e600ff10bb82 */ /* 0x000e220000000a00 */
[----:B------:R-:W-:Y:S01]  /*08a0*/  @!P2 IADD3.X R25, PT, PT, R2, R25, RZ, P1, !PT ;  /* 0x000000190219a210 */ /* 0x000fe20000ffe4ff */
[----:B------:R-:W-:Y:S01]  /*08b0*/  @!P3 IMAD R31, R44, R21, R10 ;  /* 0x000000152c1fb224 */ /* 0x000fe200078e020a */
[C---:B------:R-:W-:Y:S01]  /*08c0*/  @!P0 SHF.L.U32 R29, R8.reuse, 0x1, RZ ;  /* 0x00000001081d8819 */ /* 0x040fe200000006ff */
[----:B------:R1:W5:Y:S01]  /*08d0*/  @!P2 LDG.E R39, desc[UR10][R26.64] ;  /* 0x0000000a1a27a981 */ /* 0x000362000c1e1900 */
[----:B------:R-:W-:-:S03]  /*08e0*/  @!P0 SHF.L.U64.HI R2, R8, 0x1, R9 ;  /* 0x0000000108028819 */ /* 0x000fc60000010209 */
[----:B------:R-:W0:Y:S01]  /*08f0*/  LDC.64 R10, c[0x0][0x3a8] ;  /* 0x0000ea00ff0a7b82 */ /* 0x000e220000000a00 */
[----:B-1----:R-:W-:Y:S01]  /*0900*/  @!P0 IADD3 R22, P1, PT, R29, R22, RZ ;  /* 0x000000161d168210 */ /* 0x002fe20007f3e0ff */
[----:B------:R1:W5:Y:S06]  /*0910*/  @!P2 LDG.E R38, desc[UR10][R24.64] ;  /* 0x0000000a1826a981 */ /* 0x00036c000c1e1900 */
[----:B------:R-:W1:Y:S01]  /*0920*/  @P4 LDC.64 R8, c[0x0][0x3b0] ;  /* 0x0000ec00ff084b82 */ /* 0x000e620000000a00 */
[----:B------:R-:W-:Y:S02]  /*0930*/  @!P3 MOV R26, R48 ;  /* 0x00000030001ab202 */ /* 0x000fe40000000f00 */
[----:B------:R-:W-:-:S02]  /*0940*/  @!P3 MOV R27, R51 ;  /* 0x00000033001bb202 */ /* 0x000fc40000000f00 */
[----:B------:R-:W-:Y:S02]  /*0950*/  @!P0 IADD3.X R23, PT, PT, R2, R23, RZ, P1, !PT ;  /* 0x0000001702178210 */ /* 0x000fe40000ffe4ff */
[----:B---3--:R-:W-:Y:S01]  /*0960*/  @!P0 IADD3 R18, P1, PT, R29, R18, RZ ;  /* 0x000000121d128210 */ /* 0x008fe20007f3e0ff */
[----:B------:R-:W-:-:S03]  /*0970*/  @!P3 IMAD.WIDE.U32 R20, R44, R20, R26 ;  /* 0x000000142c14b225 */ /* 0x000fc600078e001a */
[----:B------:R-:W-:Y:S02]  /*0980*/  @!P0 IADD3.X R19, PT, PT, R2, R19, RZ, P1, !PT ;  /* 0x0000001302138210 */ /* 0x000fe40000ffe4ff */
[----:B------:R-:W-:Y:S02]  /*0990*/  @!P3 IADD3 R27, PT, PT, R21, R31, RZ ;  /* 0x0000001f151bb210 */ /* 0x000fe40007ffe0ff */
[C---:B------:R-:W-:Y:S02]  /*09a0*/  @!P3 SHF.L.U32 R21, R20.reuse, 0x1, RZ ;  /* 0x000000011415b819 */ /* 0x040fe400000006ff */
[----:B------:R-:W-:Y:S02]  /*09b0*/  LOP3.LUT R2, R43, 0xffff, RZ, 0xc0, !PT ;  /* 0x0000ffff2b027812 */ /* 0x000fe400078ec0ff */
[C---:B----4-:R-:W-:Y:S02]  /*09c0*/  @!P3 IADD3 R14, P1, PT, R21.reuse, R14, RZ ;  /* 0x0000000e150eb210 */ /* 0x050fe40007f3e0ff */
[----:B0-----:R-:W-:Y:S01]  /*09d0*/  @!P3 IADD3 R16, P2, PT, R21, R16, RZ ;  /* 0x000000101510b210 */ /* 0x001fe20007f5e0ff */
[----:B------:R-:W-:Y:S01]  /*09e0*/  IMAD R21, R7, 0xc, R2 ;  /* 0x0000000c07157824 */ /* 0x000fe200078e0202 */
[----:B------:R-:W-:-:S02]  /*09f0*/  @!P3 SHF.L.U64.HI R20, R20, 0x1, R27 ;  /* 0x000000011414b819 */ /* 0x000fc4000001021b */
[----:B------:R-:W-:Y:S01]  /*0a00*/  CS2R R36, SRZ ;  /* 0x0000000000247805 */ /* 0x000fe2000001ff00 */
[C---:B------:R-:W-:Y:S01]  /*0a10*/  IMAD.WIDE R10, R21.reuse, 0x4, R10 ;  /* 0x00000004150a7825 */ /* 0x040fe200078e020a */
[C---:B------:R-:W-:Y:S02]  /*0a20*/  @!P3 IADD3.X R15, PT, PT, R20.reuse, R15, RZ, P1, !PT ;  /* 0x0000000f140fb210 */ /* 0x040fe40000ffe4ff */
[----:B------:R-:W-:Y:S01]  /*0a30*/  @!P3 IADD3.X R17, PT, PT, R20, R17, RZ, P2, !PT ;  /* 0x000000111411b210 */ /* 0x000fe200017fe4ff */
[----:B-1----:R-:W-:Y:S01]  /*0a40*/  @P4 IMAD.WIDE R20, R21, 0x4, R8 ;  /* 0x0000000415144825 */ /* 0x002fe200078e0208 */
[----:B------:R-:W-:Y:S02]  /*0a50*/  CS2R R34, SRZ ;  /* 0x0000000000227805 */ /* 0x000fe4000001ff00 */
[----:B------:R-:W-:Y:S01]  /*0a60*/  CS2R R8, SRZ ;  /* 0x0000000000087805 */ /* 0x000fe2000001ff00 */
[----:B------:R0:W5:Y:S04]  /*0a70*/  @!P0 LDG.E R37, desc[UR10][R22.64] ;  /* 0x0000000a16258981 */ /* 0x000168000c1e1900 */
[----:B------:R0:W5:Y:S04]  /*0a80*/  @!P0 LDG.E R36, desc[UR10][R18.64] ;  /* 0x0000000a12248981 */ /* 0x000168000c1e1900 */
[----:B------:R0:W5:Y:S04]  /*0a90*/  @!P3 LDG.E R35, desc[UR10][R14.64] ;  /* 0x0000000a0e23b981 */ /* 0x000168000c1e1900 */
[----:B------:R0:W5:Y:S04]  /*0aa0*/  @!P3 LDG.E R34, desc[UR10][R16.64] ;  /* 0x0000000a1022b981 */ /* 0x000168000c1e1900 */
        /* <DEDUP_REMOVED lines=15> */
[----:B0-----:R-:W-:Y:S05]  /*0ba0*/  BRA.U UP1, `(.L_x_552) ;  /* 0x0000000501247547 */ /* 0x001fea000b800000 */
        /* <DEDUP_REMOVED lines=13> */
[--C-:B------:R-:W-:Y:S02]  /*0c80*/  HADD2.F32 R19, -RZ, R38.reuse.H0_H0 ;  /* 0x20000026ff137230 */ /* 0x100fe40000004100 */
[----:B------:R-:W-:Y:S01]  /*0c90*/  FADD.FTZ R22, R20, -UR16 ;  /* 0x8000001014167e21 */ /* 0x000fe20008010000 */
[----:B------:R-:W-:Y:S02]  /*0ca0*/  HADD2.F32 R20, -RZ, R39.H1_H1 ;  /* 0x30000027ff147230 */ /* 0x000fe40000004100 */
[----:B------:R-:W-:Y:S01]  /*0cb0*/  FADD.FTZ R21, R16, R21 ;  /* 0x0000001510157221 */ /* 0x000fe20000010000 */
[----:B------:R-:W-:Y:S01]  /*0cc0*/  FFMA.FTZ R17, R15, R16, R18 ;  /* 0x000000100f117223 */ /* 0x000fe20000010012 */
[----:B------:R-:W-:Y:S01]  /*0cd0*/  FMUL.FTZ R24, R10, R19 ;  /* 0x000000130a187220 */ /* 0x000fe20000410000 */
[----:B------:R-:W-:Y:S01]  /*0ce0*/  FMUL.FTZ R18, R22, UR9 ;  /* 0x0000000916127c20 */ /* 0x000fe20008410000 */
[----:B------:R-:W-:-:S02]  /*0cf0*/  HADD2.F32 R16, -RZ, R38.H1_H1 ;  /* 0x30000026ff107230 */ /* 0x000fc40000004100 */
[----:B------:R-:W-:Y:S01]  /*0d00*/  FADD.FTZ R20, R20, -UR16 ;  /* 0x8000001014147e21 */ /* 0x000fe20008010000 */
[--C-:B------:R-:W-:Y:S02]  /*0d10*/  HADD2.F32 R25, -RZ, R37.reuse.H0_H0 ;  /* 0x20000025ff197230 */ /* 0x100fe40000004100 */
[----:B------:R-:W-:Y:S01]  /*0d20*/  FADD.FTZ R23, R21, R24 ;  /* 0x0000001815177221 */ /* 0x000fe20000010000 */
[----:B------:R-:W-:Y:S01]  /*0d30*/  FFMA.FTZ R26, R18, R24, R17 ;  /* 0x00000018121a7223 */ /* 0x000fe20000010011 */
[----:B------:R-:W-:Y:S02]  /*0d40*/  HADD2.F32 R17, -RZ, R36.H0_H0 ;  /* 0x20000024ff117230 */ /* 0x000fe40000004100 */
[----:B------:R-:W-:Y:S01]  /*0d50*/  FMUL.FTZ R24, R11, R16 ;  /* 0x000000100b187220 */ /* 0x000fe20000410000 */
[----:B------:R-:W-:Y:S01]  /*0d60*/  FMUL.FTZ R21, R20, UR9 ;  /* 0x0000000914157c20 */ /* 0x000fe20008410000 */
[----:B------:R-:W-:Y:S01]  /*0d70*/  FFMA.FTZ R22, R13, R14, RZ ;  /* 0x0000000e0d167223 */ /* 0x000fe200000100ff */
[----:B------:R-:W-:Y:S01]  /*0d80*/  FADD.FTZ R20, R25, -UR16 ;  /* 0x8000001019147e21 */ /* 0x000fe20008010000 */
[----:B------:R-:W-:Y:S01]  /*0d90*/  FADD.FTZ R14, RZ, R13 ;  /* 0x0000000dff0e7221 */ /* 0x000fe20000010000 */
[----:B------:R-:W-:Y:S01]  /*0da0*/  FFMA.FTZ R13, R21, R24, R26 ;  /* 0x00000018150d7223 */ /* 0x000fe2000001001a */
[----:B------:R-:W-:Y:S01]  /*0db0*/  FADD.FTZ R23, R24, R23 ;  /* 0x0000001718177221 */ /* 0x000fe20000010000 */
[----:B------:R-:W-:Y:S01]  /*0dc0*/  FMUL.FTZ R26, R10, R17 ;  /* 0x000000110a1a7220 */ /* 0x000fe20000410000 */
[----:B------:R-:W-:Y:S01]  /*0dd0*/  FMUL.FTZ R20, R20, UR9 ;  /* 0x0000000914147c20 */ /* 0x000fe20008410000 */
[----:B------:R-:W-:-:S02]  /*0de0*/  HADD2.F32 R24, -RZ, R37.H1_H1 ;  /* 0x30000025ff187230 */ /* 0x000fc40000004100 */
[----:B------:R-:W-:Y:S01]  /*0df0*/  FFMA.FTZ R18, R19, R18, R22 ;  /* 0x0000001213127223 */ /* 0x000fe20000010016 */
[----:B------:R-:W-:Y:S01]  /*0e00*/  FADD.FTZ R23, R23, R26 ;  /* 0x0000001a17177221 */ /* 0x000fe20000010000 */
[----:B------:R-:W-:Y:S01]  /*0e10*/  FFMA.FTZ R26, R20, R26, R13 ;  /* 0x0000001a141a7223 */ /* 0x000fe2000001000d */
[----:B------:R-:W-:Y:S02]  /*0e20*/  HADD2.F32 R22, -RZ, R36.H1_H1 ;  /* 0x30000024ff167230 */ /* 0x000fe40000004100 */
[----:B------:R-:W-:Y:S01]  /*0e30*/  FADD.FTZ R14, R19, R14 ;  /* 0x0000000e130e7221 */ /* 0x000fe20000010000 */
[----:B------:R-:W-:Y:S01]  /*0e40*/  FADD.FTZ R13, R24, -UR16 ;  /* 0x80000010180d7e21 */ /* 0x000fe20008010000 */
[----:B------:R-:W-:Y:S01]  /*0e50*/  FFMA.FTZ R19, R12, R15, RZ ;  /* 0x0000000f0c137223 */ /* 0x000fe200000100ff */
[----:B------:R-:W-:Y:S02]  /*0e60*/  HADD2.F32 R24, -RZ, R35.H0_H0 ;  /* 0x20000023ff187230 */ /* 0x000fe40000004100 */
[----:B------:R-:W-:Y:S01]  /*0e70*/  FADD.FTZ R15, RZ, R12 ;  /* 0x0000000cff0f7221 */ /* 0x000fe20000010000 */
[----:B------:R-:W-:Y:S01]  /*0e80*/  FMUL.FTZ R12, R11, R22 ;  /* 0x000000160b0c7220 */ /* 0x000fe20000410000 */
[----:B------:R-:W-:Y:S01]  /*0e90*/  FMUL.FTZ R13, R13, UR9 ;  /* 0x000000090d0d7c20 */ /* 0x000fe20008410000 */
[----:B------:R-:W-:Y:S01]  /*0ea0*/  FFMA.FTZ R21, R16, R21, R19 ;  /* 0x0000001510157223 */ /* 0x000fe20000010013 */
[----:B------:R-:W-:-:S02]  /*0eb0*/  HADD2.F32 R19, -RZ, R34.H0_H0 ;  /* 0x20000022ff137230 */ /* 0x000fc40000004100 */
[----:B------:R-:W-:Y:S01]  /*0ec0*/  FADD.FTZ R28, R24, -UR16 ;  /* 0x80000010181c7e21 */ /* 0x000fe20008010000 */
[----:B------:R-:W-:Y:S01]  /*0ed0*/  FADD.FTZ R15, R16, R15 ;  /* 0x0000000f100f7221 */ /* 0x000fe20000010000 */
[----:B------:R-:W-:Y:S02]  /*0ee0*/  HADD2.F32 R24, -RZ, R35.H1_H1 ;  /* 0x30000023ff187230 */ /* 0x000fe40000004100 */
[----:B------:R-:W-:Y:S01]  /*0ef0*/  FADD.FTZ R16, R12, R23 ;  /* 0x000000170c107221 */ /* 0x000fe20000010000 */
[----:B------:R-:W-:Y:S01]  /*0f00*/  FFMA.FTZ R23, R13, R12, R26 ;  /* 0x0000000c0d177223 */ /* 0x000fe2000001001a */
[----:B------:R-:W-:Y:S02]  /*0f10*/  HADD2.F32 R12, -RZ, R34.H1_H1 ;  /* 0x30000022ff0c7230 */ /* 0x000fe40000004100 */
[----:B------:R-:W-:Y:S01]  /*0f20*/  FMUL.FTZ R25, R10, R19 ;  /* 0x000000130a197220 */ /* 0x000fe20000410000 */
[----:B------:R-:W-:Y:S01]  /*0f30*/  FMUL.FTZ R28, R28, UR9 ;  /* 0x000000091c1c7c20 */ /* 0x000fe20008410000 */
[----:B------:R-:W-:Y:S01]  /*0f40*/  FADD.FTZ R24, R24, -UR16 ;  /* 0x8000001018187e21 */ /* 0x000fe20008010000 */
[----:B------:R-:W-:Y:S01]  /*0f50*/  FADD.FTZ R14, R14, R17 ;  /* 0x000000110e0e7221 */ /* 0x000fe20000010000 */
[----:B------:R-:W-:Y:S01]  /*0f60*/  FFMA.FTZ R18, R17, R20, R18 ;  /* 0x0000001411127223 */ /* 0x000fe20000010012 */
[----:B------:R-:W-:Y:S01]  /*0f70*/  FADD.FTZ R16, R16, R25 ;  /* 0x0000001910107221 */ /* 0x000fe20000010000 */
[----:B------:R-:W-:Y:S01]  /*0f80*/  FMUL.FTZ R17, R11, R12 ;  /* 0x0000000c0b117220 */ /* 0x000fe20000410000 */
[----:B------:R-:W-:Y:S01]  /*0f90*/  FFMA.FTZ R23, R28, R25, R23 ;  /* 0x000000191c177223 */ /* 0x000fe20000010017 */
[----:B------:R-:W-:Y:S01]  /*0fa0*/  FMUL.FTZ R24, R24, UR9 ;  /* 0x0000000918187c20 */ /* 0x000fe20008410000 */
[----:B------:R-:W-:Y:S01]  /*0fb0*/  FADD.FTZ R15, R15, R22 ;  /* 0x000000160f0f7221 */ /* 0x000fe20000010000 */
[----:B------:R-:W-:Y:S01]  /*0fc0*/  FFMA.FTZ R21, R22, R13, R21 ;  /* 0x0000000d16157223 */ /* 0x000fe20000010015 */
[----:B------:R-:W-:Y:S01]  /*0fd0*/  FADD.FTZ R13, R17, R16 ;  /* 0x00000010110d7221 */ /* 0x000fe20000010000 */
[----:B------:R-:W-:Y:S01]  /*0fe0*/  FFMA.FTZ R17, R24, R17, R23 ;  /* 0x0000001118117223 */ /* 0x000fe20000010017 */
[----:B------:R-:W-:Y:S01]  /*0ff0*/  FADD.FTZ R30, R14, R19 ;  /* 0x000000130e1e7221 */ /* 0x000fe20000010000 */
[----:B------:R-:W-:Y:S01]  /*1000*/  FFMA.FTZ R28, R19, R28, R18 ;  /* 0x0000001c131c7223 */ /* 0x000fe20000010012 */
[----:B------:R-:W-:Y:S01]  /*1010*/  FADD.FTZ R31, R15, R12 ;  /* 0x0000000c0f1f7221 */ /* 0x000fe20000010000 */
[----:B------:R-:W-:Y:S01]  /*1020*/  FFMA.FTZ R29, R12, R24, R21 ;  /* 0x000000180c1d7223 */ /* 0x000fe20000010015 */
[----:B------:R-:W-:Y:S06]  /*1030*/  BRA `(.L_x_553) ;  /* 0x0000000800407947 */ /* 0x000fec0003800000 */
.L_x_552:
[--C-:B-----5:R-:W-:Y:S02]  /*1040*/  HADD2.F32 R12, -RZ, R41.reuse.H0_H0 ;  /* 0x20000029ff0c7230 */ /* 0x120fe40000004100 */
[----:B------:R-:W-:Y:S02]  /*1050*/  HADD2.F32 R14, -RZ, R41.H1_H1 ;  /* 0x30000029ff0e7230 */ /* 0x000fe40000004100 */
[----:B------:R-:W-:Y:S02]  /*1060*/  HADD2.F32 R21, -RZ, R39.H1_H1 ;  /* 0x30000027ff157230 */ /* 0x000fe40000004100 */
[----:B------:R-:W-:Y:S01]  /*1070*/  FADD.FTZ R12, R12, -UR16 ;  /* 0x800000100c0c7e21 */ /* 0x000fe20008010000 */
[--C-:B------:R-:W-:Y:S02]  /*1080*/  HADD2.F32 R25, -RZ, R37.reuse.H1_H1 ;  /* 0x30000025ff197230 */ /* 0x100fe40000004100 */
[----:B------:R-:W-:Y:S02]  /*1090*/  HADD2.F32 R24, -RZ, R37.H0_H0 ;  /* 0x20000025ff187230 */ /* 0x000fe40000004100 */
[----:B------:R-:W-:Y:S01]  /*10a0*/  FMUL.FTZ R13, R12, UR9 ;  /* 0x000000090c0d7c20 */ /* 0x000fe20008410000 */
[----:B------:R-:W-:Y:S01]  /*10b0*/  FADD.FTZ R12, R14, -UR16 ;  /* 0x800000100e0c7e21 */ /* 0x000fe20008010000 */
[----:B------:R-:W-:-:S02]  /*10c0*/  HADD2.F32 R14, -RZ, R39.H0_H0 ;  /* 0x20000027ff0e7230 */ /* 0x000fc40000004100 */
[--C-:B------:R-:W-:Y:S01]  /*10d0*/  FFMA.FTZ R19, R10, R13, R8.reuse ;  /* 0x0000000d0a137223 */ /* 0x100fe20000010008 */
[----:B------:R-:W-:Y:S01]  /*10e0*/  FMUL.FTZ R12, R12, UR9 ;  /* 0x000000090c0c7c20 */ /* 0x000fe20008410000 */
[----:B------:R-:W-:Y:S01]  /*10f0*/  FADD.FTZ R24, R24, -UR16 ;  /* 0x8000001018187e21 */ /* 0x000fe20008010000 */
[----:B------:R-:W-:Y:S01]  /*1100*/  FADD.FTZ R14, R14, -UR16 ;  /* 0x800000100e0e7e21 */ /* 0x000fe20008010000 */
[----:B------:R-:W-:Y:S01]  /*1110*/  FMUL.FTZ R17, R19, -1.4426950216293334961 ;  /* 0xbfb8aa3b13117820 */ /* 0x000fe20000410000 */
[----:B------:R-:W-:Y:S01]  /*1120*/  FFMA.FTZ R16, R11, R12, R9 ;  /* 0x0000000c0b107223 */ /* 0x000fe20000010009 */
[--C-:B------:R-:W-:Y:S02]  /*1130*/  HADD2.F32 R27, -RZ, R40.reuse.H0_H0 ;  /* 0x20000028ff1b7230 */ /* 0x100fe40000004100 */
[----:B------:R-:W-:Y:S01]  /*1140*/  FMUL.FTZ R15, R14, UR9 ;  /* 0x000000090e0f7c20 */ /* 0x000fe20008410000 */
[----:B------:R-:W-:Y:S02]  /*1150*/  HADD2.F32 R30, -RZ, R40.H1_H1 ;  /* 0x30000028ff1e7230 */ /* 0x000fe40000004100 */
[----:B------:R-:W-:Y:S01]  /*1160*/  FMUL.FTZ R18, R16, -1.4426950216293334961 ;  /* 0xbfb8aa3b10127820 */ /* 0x000fe20000410000 */
[----:B------:R-:W0:Y:S01]  /*1170*/  MUFU.EX2 R17, R17 ;  /* 0x0000001100117308 */ /* 0x000e220000000800 */
[----:B------:R-:W-:Y:S01]  /*1180*/  FFMA.FTZ R14, R10, R15, R8 ;  /* 0x0000000f0a0e7223 */ /* 0x000fe20000010008 */
[----:B------:R-:W-:-:S03]  /*1190*/  HADD2.F32 R29, -RZ, R35.H0_H0 ;  /* 0x20000023ff1d7230 */ /* 0x000fc60000004100 */
[----:B------:R-:W-:Y:S01]  /*11a0*/  FMUL.FTZ R20, R14, -1.4426950216293334961 ;  /* 0xbfb8aa3b0e147820 */ /* 0x000fe20000410000 */
[----:B------:R-:W1:Y:S01]  /*11b0*/  MUFU.EX2 R18, R18 ;  /* 0x0000001200127308 */ /* 0x000e620000000800 */
[----:B------:R-:W-:-:S04]  /*11c0*/  FADD.FTZ R33, R29, -UR16 ;  /* 0x800000101d217e21 */ /* 0x000fc80008010000 */
[----:B------:R-:W2:Y:S01]  /*11d0*/  MUFU.EX2 R20, R20 ;  /* 0x0000001400147308 */ /* 0x000ea20000000800 */
[----:B0-----:R-:W-:Y:S01]  /*11e0*/  FADD.FTZ R22, R17, 1 ;  /* 0x3f80000011167421 */ /* 0x001fe20000010000 */
[----:B------:R-:W-:Y:S01]  /*11f0*/  FADD.FTZ R17, R21, -UR16 ;  /* 0x8000001015117e21 */ /* 0x000fe20008010000 */
[----:B-1----:R-:W-:-:S04]  /*1200*/  FADD.FTZ R23, R18, 1 ;  /* 0x3f80000012177421 */ /* 0x002fc80000010000 */
[----:B------:R-:W0:Y:S01]  /*1210*/  MUFU.RCP R22, R22 ;  /* 0x0000001600167308 */ /* 0x000e220000001000 */
[----:B------:R-:W-:Y:S01]  /*1220*/  FMUL.FTZ R18, R17, UR9 ;  /* 0x0000000911127c20 */ /* 0x000fe20008410000 */
[----:B------:R-:W-:Y:S01]  /*1230*/  FMUL.FTZ R17, R24, UR9 ;  /* 0x0000000918117c20 */ /* 0x000fe20008410000 */
[----:B--2---:R-:W-:Y:S01]  /*1240*/  FADD.FTZ R21, R20, 1 ;  /* 0x3f80000014157421 */ /* 0x004fe20000010000 */
[----:B------:R-:W-:Y:S01]  /*1250*/  FADD.FTZ R20, R25, -UR16 ;  /* 0x8000001019147e21 */ /* 0x000fe20008010000 */
[----:B------:R-:W-:Y:S01]  /*1260*/  FFMA.FTZ R25, R11, R18, R9 ;  /* 0x000000120b197223 */ /* 0x000fe20000010009 */
[----:B------:R-:W-:Y:S02]  /*1270*/  FFMA.FTZ R24, R10, R17, R8 ;  /* 0x000000110a187223 */ /* 0x000fe40000010008 */
[----:B------:R-:W1:Y:S01]  /*1280*/  MUFU.RCP R23, R23 ;  /* 0x0000001700177308 */ /* 0x000e620000001000 */
[----:B------:R-:W-:Y:S01]  /*1290*/  FMUL.FTZ R20, R20, UR9 ;  /* 0x0000000914147c20 */ /* 0x000fe20008410000 */
[----:B------:R-:W-:-:S06]  /*12a0*/  FMUL.FTZ R26, R25, -1.4426950216293334961 ;  /* 0xbfb8aa3b191a7820 */ /* 0x000fcc0000410000 */
[----:B------:R-:W2:Y:S01]  /*12b0*/  MUFU.RCP R21, R21 ;  /* 0x0000001500157308 */ /* 0x000ea20000001000 */
[----:B0-----:R-:W-:Y:S01]  /*12c0*/  FMUL.FTZ R27, R27, R22 ;  /* 0x000000161b1b7220 */ /* 0x001fe20000410000 */
[----:B------:R-:W-:-:S04]  /*12d0*/  FADD.FTZ R28, -R22, 1 ;  /* 0x3f800000161c7421 */ /* 0x000fc80000010100 */
[----:B------:R-:W-:Y:S02]  /*12e0*/  FFMA.FTZ R28, R19, R28, 1 ;  /* 0x3f800000131c7423 */ /* 0x000fe4000001001c */
[----:B------:R-:W0:Y:S01]  /*12f0*/  MUFU.EX2 R26, R26 ;  /* 0x0000001a001a7308 */ /* 0x000e220000000800 */
[----:B------:R-:W-:Y:S01]  /*1300*/  FFMA.FTZ R19, R11, R20, R9 ;  /* 0x000000140b137223 */ /* 0x000fe20000010009 */
[----:B-1----:R-:W-:Y:S01]  /*1310*/  FMUL.FTZ R22, R30, R23 ;  /* 0x000000171e167220 */ /* 0x002fe20000410000 */
[----:B------:R-:W-:Y:S01]  /*1320*/  FADD.FTZ R31, -R23, 1 ;  /* 0x3f800000171f7421 */ /* 0x000fe20000010100 */
[----:B------:R-:W-:Y:S01]  /*1330*/  FMUL.FTZ R30, R24, -1.4426950216293334961 ;  /* 0xbfb8aa3b181e7820 */ /* 0x000fe20000410000 */
[----:B------:R-:W-:Y:S02]  /*1340*/  FMUL.FTZ R32, R19, -1.4426950216293334961 ;  /* 0xbfb8aa3b13207820 */ /* 0x000fe40000410000 */
[----:B------:R-:W-:Y:S02]  /*1350*/  FFMA.FTZ R31, R16, R31, 1 ;  /* 0x3f800000101f7423 */ /* 0x000fe4000001001f */
[----:B------:R1:W3:Y:S01]  /*1360*/  MUFU.EX2 R16, R30 ;  /* 0x0000001e00107308 */ /* 0x0002e20000000800 */
[----:B--2---:R-:W-:Y:S01]  /*1370*/  FADD.FTZ R23, -R21, 1 ;  /* 0x3f80000015177421 */ /* 0x004fe20000010100 */
[----:B------:R-:W-:-:S03]  /*1380*/  FMUL.FTZ R22, R22, R31 ;  /* 0x0000001f16167220 */ /* 0x000fc60000410000 */
[----:B------:R-:W-:Y:S01]  /*1390*/  FFMA.FTZ R23, R14, R23, 1 ;  /* 0x3f8000000e177423 */ /* 0x000fe20000010017 */
[----:B------:R-:W-:Y:S01]  /*13a0*/  FMUL.FTZ R14, R27, R28 ;  /* 0x0000001c1b0e7220 */ /* 0x000fe20000410000 */
[----:B0-----:R-:W-:Y:S01]  /*13b0*/  FADD.FTZ R29, R26, 1 ;  /* 0x3f8000001a1d7421 */ /* 0x001fe20000010000 */
[----:B------:R-:W-:Y:S01]  /*13c0*/  HADD2.F32 R28, -RZ, R38.H0_H0 ;  /* 0x20000026ff1c7230 */ /* 0x000fe20000004100 */
[----:B------:R0:W2:Y:S01]  /*13d0*/  MUFU.EX2 R27, R32 ;  /* 0x00000020001b7308 */ /* 0x0000a20000000800 */
[----:B------:R-:W-:-:S03]  /*13e0*/  HADD2.F32 R26, -RZ, R35.H1_H1 ;  /* 0x30000023ff1a7230 */ /* 0x000fc60000004100 */
[----:B------:R-:W-:Y:S01]  /*13f0*/  FMUL.FTZ R28, R28, R21 ;  /* 0x000000151c1c7220 */ /* 0x000fe20000410000 */
[----:B------:R-:W-:Y:S01]  /*1400*/  FMUL.FTZ R21, R33, UR9 ;  /* 0x0000000921157c20 */ /* 0x000fe20008410000 */
[----:B-1----:R-:W-:Y:S01]  /*1410*/  FADD.FTZ R30, R26, -UR16 ;  /* 0x800000101a1e7e21 */ /* 0x002fe20008010000 */
[----:B------:R-:W1:Y:S01]  /*1420*/  MUFU.RCP R29, R29 ;  /* 0x0000001d001d7308 */ /* 0x000e620000001000 */
[----:B---3--:R-:W-:Y:S01]  /*1430*/  FADD.FTZ R31, R16, 1 ;  /* 0x3f800000101f7421 */ /* 0x008fe20000010000 */
[----:B------:R-:W-:Y:S01]  /*1440*/  FFMA.FTZ R26, R10, R21, R8 ;  /* 0x000000150a1a7223 */ /* 0x000fe20000010008 */
[----:B------:R-:W-:Y:S01]  /*1450*/  FMUL.FTZ R16, R30, UR9 ;  /* 0x000000091e107c20 */ /* 0x000fe20008410000 */
[----:B------:R-:W-:Y:S01]  /*1460*/  FMUL.FTZ R23, R28, R23 ;  /* 0x000000171c177220 */ /* 0x000fe20000410000 */
[----:B------:R-:W-:Y:S02]  /*1470*/  HADD2.F32 R33, -RZ, R38.H1_H1 ;  /* 0x30000026ff217230 */ /* 0x000fe40000004100 */
[----:B0-----:R-:W-:Y:S01]  /*1480*/  FMUL.FTZ R32, R26, -1.4426950216293334961 ;  /* 0xbfb8aa3b1a207820 */ /* 0x001fe20000410000 */
[----:B------:R-:W-:Y:S01]  /*1490*/  FFMA.FTZ R28, R11, R16, R9 ;  /* 0x000000100b1c7223 */ /* 0x000fe20000010009 */
[----:B------:R-:W0:Y:S01]  /*14a0*/  MUFU.RCP R31, R31 ;  /* 0x0000001f001f7308 */ /* 0x000e220000001000 */
[----:B--2---:R-:W-:-:S02]  /*14b0*/  FADD.FTZ R27, R27, 1 ;  /* 0x3f8000001b1b7421 */ /* 0x004fc40000010000 */
[----:B------:R-:W-:-:S05]  /*14c0*/  FMUL.FTZ R30, R28, -1.4426950216293334961 ;  /* 0xbfb8aa3b1c1e7820 */ /* 0x000fca0000410000 */
[----:B------:R-:W2:Y:S01]  /*14d0*/  MUFU.EX2 R32, R32 ;  /* 0x0000002000207308 */ /* 0x000ea20000000800 */
[----:B-1----:R-:W-:-:S03]  /*14e0*/  FADD.FTZ R52, -R29, 1 ;  /* 0x3f8000001d347421 */ /* 0x002fc60000010100 */
[----:B------:R-:W1:Y:S01]  /*14f0*/  MUFU.EX2 R30, R30 ;  /* 0x0000001e001e7308 */ /* 0x000e620000000800 */
[----:B------:R-:W-:Y:S01]  /*1500*/  FFMA.FTZ R25, R25, R52, 1 ;  /* 0x3f80000019197423 */ /* 0x000fe20000010034 */
[----:B------:R-:W-:Y:S02]  /*1510*/  FMUL.FTZ R52, R33, R29 ;  /* 0x0000001d21347220 */ /* 0x000fe40000410000 */
[----:B------:R-:W3:Y:S01]  /*1520*/  MUFU.RCP R27, R27 ;  /* 0x0000001b001b7308 */ /* 0x000ee20000001000 */
[----:B0-----:R-:W-:Y:S01]  /*1530*/  FADD.FTZ R29, -R31, 1 ;  /* 0x3f8000001f1d7421 */ /* 0x001fe20000010100 */
[----:B------:R-:W-:Y:S01]  /*1540*/  FMUL.FTZ R25, R52, R25 ;  /* 0x0000001934197220 */ /* 0x000fe20000410000 */
[--C-:B------:R-:W-:Y:S02]  /*1550*/  HADD2.F32 R52, -RZ, R36.reuse.H1_H1 ;  /* 0x30000024ff347230 */ /* 0x100fe40000004100 */
[----:B--2---:R-:W-:Y:S01]  /*1560*/  FADD.FTZ R33, R32, 1 ;  /* 0x3f80000020217421 */ /* 0x004fe20000010000 */
[----:B------:R-:W-:Y:S01]  /*1570*/  FFMA.FTZ R24, R24, R29, 1 ;  /* 0x3f80000018187423 */ /* 0x000fe2000001001d */
[----:B------:R-:W-:-:S02]  /*1580*/  HADD2.F32 R32, -RZ, R36.H0_H0 ;  /* 0x20000024ff207230 */ /* 0x000fc40000004100 */
[----:B-1----:R-:W-:Y:S01]  /*1590*/  FADD.FTZ R30, R30, 1 ;  /* 0x3f8000001e1e7421 */ /* 0x002fe20000010000 */
[----:B------:R-:W0:Y:S02]  /*15a0*/  MUFU.RCP R29, R33 ;  /* 0x00000021001d7308 */ /* 0x000e240000001000 */
[----:B------:R-:W-:-:S04]  /*15b0*/  FMUL.FTZ R31, R32, R31 ;  /* 0x0000001f201f7220 */ /* 0x000fc80000410000 */
[----:B------:R-:W-:Y:S01]  /*15c0*/  FMUL.FTZ R24, R31, R24 ;  /* 0x000000181f187220 */ /* 0x000fe20000410000 */
[----:B---3--:R-:W-:Y:S01]  /*15d0*/  FADD.FTZ R32, -R27, 1 ;  /* 0x3f8000001b207421 */ /* 0x008fe20000010100 */
[----:B------:R-:W1:Y:S01]  /*15e0*/  MUFU.RCP R30, R30 ;  /* 0x0000001e001e7308 */ /* 0x000e620000001000 */
[--C-:B------:R-:W-:Y:S02]  /*15f0*/  HADD2.F32 R31, -RZ, R34.reuse.H1_H1 ;  /* 0x30000022ff1f7230 */ /* 0x100fe40000004100 */
[----:B------:R-:W-:Y:S01]  /*1600*/  FFMA.FTZ R19, R19, R32, 1 ;  /* 0x3f80000013137423 */ /* 0x000fe20000010020 */
[----:B------:R-:W-:Y:S01]  /*1610*/  FMUL.FTZ R32, R52, R27 ;  /* 0x0000001b34207220 */ /* 0x000fe20000410000 */
[----:B------:R-:W-:-:S03]  /*1620*/  HADD2.F32 R52, -RZ, R34.H0_H0 ;  /* 0x20000022ff347230 */ /* 0x000fc60000004100 */
[----:B------:R-:W-:Y:S01]  /*1630*/  FMUL.FTZ R19, R32, R19 ;  /* 0x0000001320137220 */ /* 0x000fe20000410000 */
[----:B------:R-:W-:Y:S01]  /*1640*/  FMUL.FTZ R32, R10, R14 ;  /* 0x0000000e0a207220 */ /* 0x000fe20000410000 */
[----:B0-----:R-:W-:Y:S01]  /*1650*/  FADD.FTZ R27, -R29, 1 ;  /* 0x3f8000001d1b7421 */ /* 0x001fe20000010100 */
[----:B------:R-:W-:-:S03]  /*1660*/  FMUL.FTZ R29, R52, R29 ;  /* 0x0000001d341d7220 */ /* 0x000fc60000410000 */
[----:B------:R-:W-:Y:S01]  /*1670*/  FFMA.FTZ R26, R26, R27, 1 ;  /* 0x3f8000001a1a7423 */ /* 0x000fe2000001001b */
[----:B-1----:R-:W-:Y:S01]  /*1680*/  FADD.FTZ R27, -R30, 1 ;  /* 0x3f8000001e1b7421 */ /* 0x002fe20000010100 */
[----:B------:R-:W-:Y:S02]  /*1690*/  FMUL.FTZ R31, R31, R30 ;  /* 0x0000001e1f1f7220 */ /* 0x000fe40000410000 */
[----:B------:R-:W-:Y:S01]  /*16a0*/  FMUL.FTZ R30, R29, R26 ;  /* 0x0000001a1d1e7220 */ /* 0x000fe20000410000 */
[----:B------:R-:W-:Y:S01]  /*16b0*/  FFMA.FTZ R29, R13, R32, RZ ;  /* 0x000000200d1d7223 */ /* 0x000fe200000100ff */
[----:B------:R-:W-:Y:S01]  /*16c0*/  FFMA.FTZ R28, R28, R27, 1 ;  /* 0x3f8000001c1c7423 */ /* 0x000fe2000001001b */
[----:B------:R-:W-:Y:S01]  /*16d0*/  FMUL.FTZ R27, R11, R22 ;  /* 0x000000160b1b7220 */ /* 0x000fe20000410000 */
[----:B------:R-:W-:Y:S01]  /*16e0*/  FADD.FTZ R32, RZ, R32 ;  /* 0x00000020ff207221 */ /* 0x000fe20000010000 */
[----:B------:R-:W-:Y:S01]  /*16f0*/  FADD.FTZ R26, RZ, R14 ;  /* 0x0000000eff1a7221 */ /* 0x000fe20000010000 */
[----:B------:R-:W-:Y:S01]  /*1700*/  FMUL.FTZ R31, R31, R28 ;  /* 0x0000001c1f1f7220 */ /* 0x000fe20000410000 */
[----:B------:R-:W-:Y:S01]  /*1710*/  FFMA.FTZ R28, R13, R14, RZ ;  /* 0x0000000e0d1c7223 */ /* 0x000fe200000100ff */
[----:B------:R-:W-:Y:S01]  /*1720*/  FFMA.FTZ R29, R12, R27, R29 ;  /* 0x0000001b0c1d7223 */ /* 0x000fe2000001001d */
[-C--:B------:R-:W-:Y:S01]  /*1730*/  FMUL.FTZ R14, R10, R23.reuse ;  /* 0x000000170a0e7220 */ /* 0x080fe20000410000 */
[----:B------:R-:W-:Y:S01]  /*1740*/  FADD.FTZ R27, R27, R32 ;  /* 0x000000201b1b7221 */ /* 0x000fe20000010000 */
[----:B------:R-:W-:Y:S01]  /*1750*/  FADD.FTZ R13, R26, R23 ;  /* 0x000000171a0d7221 */ /* 0x000fe20000010000 */
[C---:B------:R-:W-:Y:S01]  /*1760*/  FFMA.FTZ R23, R15.reuse, R23, R28 ;  /* 0x000000170f177223 */ /* 0x040fe2000001001c */
[----:B------:R-:W-:Y:S01]  /*1770*/  FFMA.FTZ R26, R15, R14, R29 ;  /* 0x0000000e0f1a7223 */ /* 0x000fe2000001001d */
[----:B------:R-:W-:Y:S01]  /*1780*/  FMUL.FTZ R29, R11, R25 ;  /* 0x000000190b1d7220 */ /* 0x000fe20000410000 */
[----:B------:R-:W-:Y:S01]  /*1790*/  FADD.FTZ R14, R27, R14 ;  /* 0x0000000e1b0e7221 */ /* 0x000fe20000010000 */
[----:B------:R-:W-:Y:S01]  /*17a0*/  FFMA.FTZ R15, R12, R22, RZ ;  /* 0x000000160c0f7223 */ /* 0x000fe200000100ff */
[----:B------:R-:W-:Y:S01]  /*17b0*/  FADD.FTZ R12, RZ, R22 ;  /* 0x00000016ff0c7221 */ /* 0x000fe20000010000 */
[----:B------:R-:W-:Y:S01]  /*17c0*/  FFMA.FTZ R26, R18, R29, R26 ;  /* 0x0000001d121a7223 */ /* 0x000fe2000001001a */
[-C--:B------:R-:W-:Y:S01]  /*17d0*/  FMUL.FTZ R27, R10, R24.reuse ;  /* 0x000000180a1b7220 */ /* 0x080fe20000410000 */
[----:B------:R-:W-:Y:S01]  /*17e0*/  FADD.FTZ R14, R29, R14 ;  /* 0x0000000e1d0e7221 */ /* 0x000fe20000010000 */
[----:B------:R-:W-:Y:S01]  /*17f0*/  FFMA.FTZ R15, R18, R25, R15 ;  /* 0x00000019120f7223 */ /* 0x000fe2000001000f */
[----:B------:R-:W-:Y:S01]  /*1800*/  FADD.FTZ R12, R12, R25 ;  /* 0x000000190c0c7221 */ /* 0x000fe20000010000 */
[----:B------:R-:W-:Y:S01]  /*1810*/  FMUL.FTZ R25, R11, R19 ;  /* 0x000000130b197220 */ /* 0x000fe20000410000 */
[C---:B------:R-:W-:Y:S01]  /*1820*/  FFMA.FTZ R29, R17.reuse, R27, R26 ;  /* 0x0000001b111d7223 */ /* 0x040fe2000001001a */
[----:B------:R-:W-:Y:S01]  /*1830*/  FADD.FTZ R18, R14, R27 ;  /* 0x0000001b0e127221 */ /* 0x000fe20000010000 */
[----:B------:R-:W-:Y:S01]  /*1840*/  FFMA.FTZ R28, R17, R24, R23 ;  /* 0x00000018111c7223 */ /* 0x000fe20000010017 */
[-C--:B------:R-:W-:Y:S01]  /*1850*/  FMUL.FTZ R17, R10, R30.reuse ;  /* 0x0000001e0a117220 */ /* 0x080fe20000410000 */
[C---:B------:R-:W-:Y:S01]  /*1860*/  FFMA.FTZ R14, R20.reuse, R25, R29 ;  /* 0x00000019140e7223 */ /* 0x040fe2000001001d */
[----:B------:R-:W-:Y:S01]  /*1870*/  FADD.FTZ R18, R25, R18 ;  /* 0x0000001219127221 */ /* 0x000fe20000010000 */
[----:B------:R-:W-:Y:S01]  /*1880*/  FADD.FTZ R23, R13, R24 ;  /* 0x000000180d177221 */ /* 0x000fe20000010000 */
[----:B------:R-:W-:Y:S01]  /*1890*/  FMUL.FTZ R13, R11, R31 ;  /* 0x0000001f0b0d7220 */ /* 0x000fe20000410000 */
[C---:B------:R-:W-:Y:S01]  /*18a0*/  FFMA.FTZ R25, R21.reuse, R17, R14 ;  /* 0x0000001115197223 */ /* 0x040fe2000001000e */
[----:B------:R-:W-:Y:S01]  /*18b0*/  FFMA.FTZ R15, R20, R19, R15 ;  /* 0x00000013140f7223 */ /* 0x000fe2000001000f */
[----:B------:R-:W-:Y:S01]  /*18c0*/  FADD.FTZ R18, R18, R17 ;  /* 0x0000001112127221 */ /* 0x000fe20000010000 */
[----:B------:R-:W-:Y:S01]  /*18d0*/  FADD.FTZ R12, R12, R19 ;  /* 0x000000130c0c7221 */ /* 0x000fe20000010000 */
[C---:B------:R-:W-:Y:S01]  /*18e0*/  FFMA.FTZ R17, R16.reuse, R13, R25 ;  /* 0x0000000d10117223 */ /* 0x040fe20000010019 */
[----:B------:R-:W-:Y:S01]  /*18f0*/  FFMA.FTZ R28, R21, R30, R28 ;  /* 0x0000001e151c7223 */ /* 0x000fe2000001001c */
[----:B------:R-:W-:Y:S01]  /*1900*/  FFMA.FTZ R29, R16, R31, R15 ;  /* 0x0000001f101d7223 */ /* 0x000fe2000001000f */
[----:B------:R-:W-:Y:S01]  /*1910*/  FADD.FTZ R13, R13, R18 ;  /* 0x000000120d0d7221 */ /* 0x000fe20000010000 */
[----:B------:R-:W-:Y:S01]  /*1920*/  FADD.FTZ R30, R23, R30 ;  /* 0x0000001e171e7221 */ /* 0x000fe20000010000 */
[----:B------:R-:W-:-:S07]  /*1930*/  FADD.FTZ R31, R12, R31 ;  /* 0x0000001f0c1f7221 */ /* 0x000fce0000010000 */
.L_x_553:
[----:B------:R-:W-:Y:S01]  /*1940*/  MOV R14, R13 ;  /* 0x0000000d000e7202 */ /* 0x000fe20000000f00 */
[----:B------:R-:W0:Y:S01]  /*1950*/  SHFL.DOWN PT, R12, R17, 0x1, 0x1f ;  /* 0x08201f00110c7f89 */ /* 0x000e2200000e0000 */
[C---:B------:R-:W-:Y:S01]  /*1960*/  ISETP.GT.AND P1, PT, R4.reuse, 0x1e, PT ;  /* 0x0000001e0400780c */ /* 0x040fe20003f24270 */
[----:B------:R-:W1:Y:S01]  /*1970*/  S2UR UR12, SR_CgaCtaId ;  /* 0x00000000000c79c3 */ /* 0x000e620000008800 */
[----:B------:R-:W-:Y:S01]  /*1980*/  UMOV UR5, 0x400 ;  /* 0x0000040000057882 */ /* 0x000fe20000000000 */
[----:B------:R-:W2:Y:S01]  /*1990*/  SHFL.DOWN PT, R13, R14, 0x1, 0x1f ;  /* 0x08201f000e0d7f89 */ /* 0x000ea200000e0000 */
[----:B------:R-:W-:Y:S01]  /*19a0*/  UIADD3 UR4, UPT, UPT, UR5, 0x80, URZ ;  /* 0x0000008005047890 */ /* 0x000fe2000fffe0ff */
[C---:B------:R-:W-:Y:S01]  /*19b0*/  ISETP.GT.AND P6, PT, R4.reuse, 0xf, PT ;  /* 0x0000000f0400780c */ /* 0x040fe20003fc4270 */
[----:B------:R-:W-:Y:S01]  /*19c0*/  BSSY.RECONVERGENT B0, `(.L_x_554) ;  /* 0x0000025000007945 */ /* 0x000fe20003800200 */
[----:B------:R-:W-:Y:S02]  /*19d0*/  ISETP.GT.AND P5, PT, R4, 0x17, PT ;  /* 0x000000170400780c */ /* 0x000fe40003fa4270 */
[----:B------:R-:W-:-:S02]  /*19e0*/  ISETP.NE.AND P2, PT, R6, RZ, PT ;  /* 0x000000ff0600720c */ /* 0x000fc40003f45270 */
[----:B------:R-:W-:Y:S02]  /*19f0*/  ISETP.GE.U32.AND P3, PT, R0, 0x2, PT ;  /* 0x000000020000780c */ /* 0x000fe40003f66070 */
        /* <DEDUP_REMOVED lines=33> */
.L_x_555:
[----:B------:R-:W-:Y:S05]  /*1c10*/  BSYNC.RECONVERGENT B0 ;  /* 0x0000000000007941 */ /* 0x000fea0003800200 */
.L_x_554:
[----:B------:R-:W-:Y:S06]  /*1c20*/  BAR.SYNC.DEFER_BLOCKING 0x0 ;  /* 0x0000000000007b1d */ /* 0x000fec0000010000 */
[----:B------:R-:W-:Y:S04]  /*1c30*/  BSSY.RECONVERGENT B0, `(.L_x_556) ;  /* 0x000001f000007945 */ /* 0x000fe80003800200 */
[----:B------:R-:W-:Y:S05]  /*1c40*/  @P2 BRA `(.L_x_557) ;  /* 0x0000000000742947 */ /* 0x000fea0003800000 */
[----:B------:R-:W-:-:S09]  /*1c50*/  ULEA UR4, UR12, UR5, 0x18 ;  /* 0x000000050c047291 */ /* 0x000fd2000f8ec0ff */
[----:B------:R-:W4:Y:S04]  /*1c60*/  LDS.64 R24, [UR4+0x18] ;  /* 0x00001804ff187984 */ /* 0x000f280008000a00 */
[----:B-123--:R-:W0:Y:S04]  /*1c70*/  LDS.128 R12, [UR4+0x20] ;  /* 0x00002004ff0c7984 */ /* 0x00ee280008000c00 */
[----:B------:R-:W1:Y:S04]  /*1c80*/  LDS.128 R16, [UR4+0x30] ;  /* 0x00003004ff107984 */ /* 0x000e680008000c00 */
[----:B------:R-:W2:Y:S01]  /*1c90*/  LDS.128 R20, [UR4+0x40] ;  /* 0x00004004ff147984 */ /* 0x000ea20008000c00 */
[----:B----4-:R-:W-:Y:S01]  /*1ca0*/  FADD.FTZ R27, R32, R24 ;  /* 0x00000018201b7221 */ /* 0x010fe20000010000 */
[----:B------:R-:W-:-:S03]  /*1cb0*/  FADD.FTZ R24, R33, R25 ;  /* 0x0000001921187221 */ /* 0x000fc60000010000 */
[----:B0-----:R-:W-:Y:S01]  /*1cc0*/  FADD.FTZ R33, R27, R12 ;  /* 0x0000000c1b217221 */ /* 0x001fe20000010000 */
[----:B------:R-:W-:Y:S02]  /*1cd0*/  FADD.FTZ R12, R24, R13 ;  /* 0x0000000d180c7221 */ /* 0x000fe40000010000 */
[----:B------:R-:W0:Y:S01]  /*1ce0*/  LDS.128 R24, [UR4+0x50] ;  /* 0x00005004ff187984 */ /* 0x000e220008000c00 */
[----:B------:R-:W-:Y:S01]  /*1cf0*/  FADD.FTZ R33, R33, R14 ;  /* 0x0000000e21217221 */ /* 0x000fe20000010000 */
[----:B------:R-:W-:Y:S02]  /*1d00*/  FADD.FTZ R32, R12, R15 ;  /* 0x0000000f0c207221 */ /* 0x000fe40000010000 */
[----:B------:R-:W3:Y:S01]  /*1d10*/  LDS.128 R12, [UR4+0x60] ;  /* 0x00006004ff0c7984 */ /* 0x000ee20008000c00 */
        /* <DEDUP_REMOVED lines=8> */
[----:B0-----:R-:W-:Y:S01]  /*1da0*/  FADD.FTZ R33, R33, R24 ;  /* 0x0000001821217221 */ /* 0x001fe20000010000 */
[----:B------:R-:W-:-:S03]  /*1db0*/  FADD.FTZ R32, R32, R25 ;  /* 0x0000001920207221 */ /* 0x000fc60000010000 */
[----:B------:R-:W-:Y:S01]  /*1dc0*/  FADD.FTZ R33, R33, R26 ;  /* 0x0000001a21217221 */ /* 0x000fe20000010000 */
[----:B------:R-:W-:-:S03]  /*1dd0*/  FADD.FTZ R32, R32, R27 ;  /* 0x0000001b20207221 */ /* 0x000fc60000010000 */
[----:B---3--:R-:W-:Y:S01]  /*1de0*/  FADD.FTZ R33, R33, R12 ;  /* 0x0000000c21217221 */ /* 0x008fe20000010000 */
[----:B------:R-:W-:-:S03]  /*1df0*/  FADD.FTZ R12, R32, R13 ;  /* 0x0000000d200c7221 */ /* 0x000fc60000010000 */
[----:B------:R-:W-:Y:S01]  /*1e00*/  FADD.FTZ R32, R33, R14 ;  /* 0x0000000e21207221 */ /* 0x000fe20000010000 */
[----:B------:R-:W-:-:S07]  /*1e10*/  FADD.FTZ R33, R12, R15 ;  /* 0x0000000f0c217221 */ /* 0x000fce0000010000 */
.L_x_557:
[----:B------:R-:W-:Y:S05]  /*1e20*/  BSYNC.RECONVERGENT B0 ;  /* 0x0000000000007941 */ /* 0x000fea0003800200 */
.L_x_556:
[----:B------:R-:W-:Y:S06]  /*1e30*/  BAR.SYNC.DEFER_BLOCKING 0x0 ;  /* 0x0000000000007b1d */ /* 0x000fec0000010000 */
[----:B------:R-:W-:Y:S04]  /*1e40*/  BSSY.RECONVERGENT B0, `(.L_x_558) ;  /* 0x000013d000007945 */ /* 0x000fe80003800200 */
[----:B------:R-:W-:Y:S05]  /*1e50*/  @P1 BRA `(.L_x_559) ;  /* 0x0000001000ec1947 */ /* 0x000fea0003800000 */
[----:B------:R-:W4:Y:S04]  /*1e60*/  LDS.128 R16, [R47+0x60] ;  /* 0x000060002f107984 */ /* 0x000f280000000c00 */
[----:B------:R-:W5:Y:S04]  /*1e70*/  LDS.128 R20, [R47+0xc0] ;  /* 0x0000c0002f147984 */ /* 0x000f680000000c00 */
[----:B-123--:R-:W1:Y:S01]  /*1e80*/  LDS.128 R12, [R47+0x120] ;  /* 0x000120002f0c7984 */ /* 0x00ee620000000c00 */
[----:B----4-:R-:W-:Y:S01]  /*1e90*/  FADD.FTZ R25, R28, R16 ;  /* 0x000000101c197221 */ /* 0x010fe20000010000 */
[----:B------:R-:W-:Y:S01]  /*1ea0*/  FADD.FTZ R24, R29, R17 ;  /* 0x000000111d187221 */ /* 0x000fe20000010000 */
[----:B------:R-:W-:Y:S01]  /*1eb0*/  FADD.FTZ R27, R30, R18 ;  /* 0x000000121e1b7221 */ /* 0x000fe20000010000 */
[----:B------:R-:W-:Y:S01]  /*1ec0*/  FADD.FTZ R30, R31, R19 ;  /* 0x000000131f1e7221 */ /* 0x000fe20000010000 */
[----:B-----5:R-:W-:Y:S01]  /*1ed0*/  FADD.FTZ R29, R25, R20 ;  /* 0x00000014191d7221 */ /* 0x020fe20000010000 */
[----:B------:R-:W2:Y:S01]  /*1ee0*/  LDS.128 R16, [R47+0x180] ;  /* 0x000180002f107984 */ /* 0x000ea20000000c00 */
[----:B------:R-:W-:Y:S01]  /*1ef0*/  FADD.FTZ R28, R24, R21 ;  /* 0x00000015181c7221 */ /* 0x000fe20000010000 */
[----:B------:R-:W-:Y:S01]  /*1f00*/  FADD.FTZ R31, R27, R22 ;  /* 0x000000161b1f7221 */ /* 0x000fe20000010000 */
[----:B------:R-:W-:Y:S01]  /*1f10*/  FADD.FTZ R30, R30, R23 ;  /* 0x000000171e1e7221 */ /* 0x000fe20000010000 */
[----:B------:R-:W3:Y:S01]  /*1f20*/  LDS.128 R24, [R47+0x1e0] ;  /* 0x0001e0002f187984 */ /* 0x000ee20000000c00 */
[----:B-1----:R-:W-:Y:S01]  /*1f30*/  FADD.FTZ R29, R29, R12 ;  /* 0x0000000c1d1d7221 */ /* 0x002fe20000010000 */
[----:B------:R-:W-:Y:S01]  /*1f40*/  FADD.FTZ R28, R28, R13 ;  /* 0x0000000d1c1c7221 */ /* 0x000fe20000010000 */
[----:B------:R-:W-:Y:S01]  /*1f50*/  FADD.FTZ R31, R31, R14 ;  /* 0x0000000e1f1f7221 */ /* 0x000fe20000010000 */
[----:B------:R-:W1:Y:S01]  /*1f60*/  LDS.128 R20, [R47+0x240] ;  /* 0x000240002f147984 */ /* 0x000e620000000c00 */
[----:B------:R-:W-:-:S03]  /*1f70*/  FADD.FTZ R30, R30, R15 ;  /* 0x0000000f1e1e7221 */ /* 0x000fc60000010000 */
[----:B------:R-:W4:Y:S01]  /*1f80*/  LDS.128 R12, [R47+0x2a0] ;  /* 0x0002a0002f0c7984 */ /* 0x000f220000000c00 */
        /* <DEDUP_REMOVED lines=14> */
[----:B----4-:R-:W-:Y:S01]  /*2070*/  FADD.FTZ R29, R29, R12 ;  /* 0x0000000c1d1d7221 */ /* 0x010fe20000010000 */
[----:B------:R-:W3:Y:S01]  /*2080*/  LDS.128 R20, [R47+0x3c0] ;  /* 0x0003c0002f147984 */ /* 0x000ee20000000c00 */
[----:B------:R-:W-:Y:S01]  /*2090*/  FADD.FTZ R28, R28, R13 ;  /* 0x0000000d1c1c7221 */ /* 0x000fe20000010000 */
[----:B------:R-:W-:Y:S01]  /*20a0*/  FADD.FTZ R31, R31, R14 ;  /* 0x0000000e1f1f7221 */ /* 0x000fe20000010000 */
[----:B------:R-:W-:-:S02]  /*20b0*/  FADD.FTZ R30, R30, R15 ;  /* 0x0000000f1e1e7221 */ /* 0x000fc40000010000 */
[----:B------:R-:W4:Y:S01]  /*20c0*/  LDS.128 R12, [R47+0x420] ;  /* 0x000420002f0c7984 */ /* 0x000f220000000c00 */
[----:B--2---:R-:W-:Y:S01]  /*20d0*/  FADD.FTZ R29, R29, R16 ;  /* 0x000000101d1d7221 */ /* 0x004fe20000010000 */
[----:B------:R-:W-:Y:S01]  /*20e0*/  FADD.FTZ R28, R28, R17 ;  /* 0x000000111c1c7221 */ /* 0x000fe20000010000 */
[----:B------:R-:W-:Y:S01]  /*20f0*/  FADD.FTZ R31, R31, R18 ;  /* 0x000000121f1f7221 */ /* 0x000fe20000010000 */
[----:B------:R-:W-:Y:S02]  /*2100*/  FADD.FTZ R30, R30, R19 ;  /* 0x000000131e1e7221 */ /* 0x000fe40000010000 */
[----:B------:R-:W2:Y:S01]  /*2110*/  LDS.128 R16, [R47+0x480] ;  /* 0x000480002f107984 */ /* 0x000ea20000000c00 */
[----:B-1----:R-:W-:Y:S01]  /*2120*/  FADD.FTZ R29, R29, R24 ;  /* 0x000000181d1d7221 */ /* 0x002fe20000010000 */
[----:B------:R-:W-:Y:S01]  /*2130*/  FADD.FTZ R28, R28, R25 ;  /* 0x000000191c1c7221 */ /* 0x000fe20000010000 */
[----:B------:R-:W-:Y:S01]  /*2140*/  FADD.FTZ R31, R31, R26 ;  /* 0x0000001a1f1f7221 */ /* 0x000fe20000010000 */
[----:B------:R-:W-:Y:S01]  /*2150*/  FADD.FTZ R30, R30, R27 ;  /* 0x0000001b1e1e7221 */ /* 0x000fe20000010000 */
[----:B---3--:R-:W-:Y:S01]  /*2160*/  FADD.FTZ R29, R29, R20 ;  /* 0x000000141d1d7221 */ /* 0x008fe20000010000 */
        /* <DEDUP_REMOVED lines=20> */
[----:B---3--:R-:W-:Y:S01]  /*22b0*/  FADD.FTZ R29, R29, R20 ;  /* 0x000000141d1d7221 */ /* 0x008fe20000010000 */
[----:B------:R-:W-:Y:S01]  /*22c0*/  FADD.FTZ R28, R28, R21 ;  /* 0x000000151c1c7221 */ /* 0x000fe20000010000 */
[----:B------:R-:W-:Y:S01]  /*22d0*/  FADD.FTZ R31, R31, R22 ;  /* 0x000000161f1f7221 */ /* 0x000fe20000010000 */
[----:B------:R-:W-:Y:S01]  /*22e0*/  FADD.FTZ R30, R30, R23 ;  /* 0x000000171e1e7221 */ /* 0x000fe20000010000 */
[----:B----4-:R-:W-:Y:S01]  /*22f0*/  FADD.FTZ R29, R29, R12 ;  /* 0x0000000c1d1d7221 */ /* 0x010fe20000010000 */
[----:B------:R-:W3:Y:S01]  /*2300*/  LDS.128 R20, [R47+0x6c0] ;  /* 0x0006c0002f147984 */ /* 0x000ee20000000c00 */
[----:B------:R-:W-:Y:S01]  /*2310*/  FADD.FTZ R28, R28, R13 ;  /* 0x0000000d1c1c7221 */ /* 0x000fe20000010000 */
[----:B------:R-:W-:Y:S01]  /*2320*/  FADD.FTZ R31, R31, R14 ;  /* 0x0000000e1f1f7221 */ /* 0x000fe20000010000 */
[----:B------:R-:W-:Y:S02]  /*2330*/  FADD.FTZ R30, R30, R15 ;  /* 0x0000000f1e1e7221 */ /* 0x000fe40000010000 */
[----:B------:R-:W4:Y:S01]  /*2340*/  LDS.128 R12, [R47+0x720] ;  /* 0x000720002f0c7984 */ /* 0x000f220000000c00 */
[----:B--2---:R-:W-:Y:S01]  /*2350*/  FADD.FTZ R29, R29, R16 ;  /* 0x000000101d1d7221 */ /* 0x004fe20000010000 */
[----:B------:R-:W-:Y:S01]  /*2360*/  FADD.FTZ R28, R28, R17 ;  /* 0x000000111c1c7221 */ /* 0x000fe20000010000 */
[----:B------:R-:W-:Y:S01]  /*2370*/  FADD.FTZ R31, R31, R18 ;  /* 0x000000121f1f7221 */ /* 0x000fe20000010000 */
[----:B------:R-:W-:-:S02]  /*2380*/  FADD.FTZ R30, R30, R19 ;  /* 0x000000131e1e7221 */ /* 0x000fc40000010000 */
[----:B------:R-:W2:Y:S01]  /*2390*/  LDS.128 R16, [R47+0x780] ;  /* 0x000780002f107984 */ /* 0x000ea20000000c00 */
[----:B-1----:R-:W-:Y:S01]  /*23a0*/  FADD.FTZ R29, R29, R24 ;  /* 0x000000181d1d7221 */ /* 0x002fe20000010000 */
[----:B------:R-:W-:Y:S01]  /*23b0*/  FADD.FTZ R28, R28, R25 ;  /* 0x000000191c1c7221 */ /* 0x000fe20000010000 */
[----:B------:R-:W-:Y:S01]  /*23c0*/  FADD.FTZ R31, R31, R26 ;  /* 0x0000001a1f1f7221 */ /* 0x000fe20000010000 */
[----:B------:R-:W-:Y:S02]  /*23d0*/  FADD.FTZ R30, R30, R27 ;  /* 0x0000001b1e1e7221 */ /* 0x000fe40000010000 */
[----:B------:R-:W1:Y:S01]  /*23e0*/  LDS.128 R24, [R47+0x7e0] ;  /* 0x0007e0002f187984 */ /* 0x000e620000000c00 */
[----:B---3--:R-:W-:Y:S01]  /*23f0*/  FADD.FTZ R29, R29, R20 ;  /* 0x000000141d1d7221 */ /* 0x008fe20000010000 */
[----:B------:R-:W-:Y:S01]  /*2400*/  FADD.FTZ R28, R28, R21 ;  /* 0x000000151c1c7221 */ /* 0x000fe20000010000 */
[----:B------:R-:W-:Y:S01]  /*2410*/  FADD.FTZ R31, R31, R22 ;  /* 0x000000161f1f7221 */ /* 0x000fe20000010000 */
[----:B------:R-:W-:-:S02]  /*2420*/  FADD.FTZ R30, R30, R23 ;  /* 0x000000171e1e7221 */ /* 0x000fc40000010000 */
[----:B------:R-:W3:Y:S01]  /*2430*/  LDS.128 R20, [R47+0x840] ;  /* 0x000840002f147984 */ /* 0x000ee20000000c00 */
[----:B----4-:R-:W-:Y:S01]  /*2440*/  FADD.FTZ R29, R29, R12 ;  /* 0x0000000c1d1d7221 */ /* 0x010fe20000010000 */
        /* <DEDUP_REMOVED lines=193> */
[----:B------:R-:W-:Y:S01]  /*3060*/  LDS.128 R24, [R47+0x1740] ;  /* 0x001740002f187984 */ /* 0x000fe20000000c00 */
[----:B---3--:R-:W-:Y:S01]  /*3070*/  FADD.FTZ R29, R29, R20 ;  /* 0x000000141d1d7221 */ /* 0x008fe20000010000 */
[----:B------:R-:W-:Y:S01]  /*3080*/  FADD.FTZ R28, R28, R21 ;  /* 0x000000151c1c7221 */ /* 0x000fe20000010000 */
[----:B------:R-:W-:Y:S01]  /*3090*/  FADD.FTZ R31, R31, R22 ;  /* 0x000000161f1f7221 */ /* 0x000fe20000010000 */
[----:B------:R-:W-:-:S02]  /*30a0*/  FADD.FTZ R52, R30, R23 ;  /* 0x000000171e347221 */ /* 0x000fc40000010000 */
[----:B------:R-:W1:Y:S01]  /*30b0*/  LDS.128 R20, [R47+0x16e0] ;  /* 0x0016e0002f147984 */ /* 0x000e620000000c00 */
[----:B----4-:R-:W-:Y:S01]  /*30c0*/  FADD.FTZ R53, R29, R12 ;  /* 0x0000000c1d357221 */ /* 0x010fe20000010000 */
[----:B------:R-:W-:Y:S01]  /*30d0*/  FADD.FTZ R12, R28, R13 ;  /* 0x0000000d1c0c7221 */ /* 0x000fe20000010000 */
[----:B------:R-:W-:Y:S01]  /*30e0*/  FADD.FTZ R13, R31, R14 ;  /* 0x0000000e1f0d7221 */ /* 0x000fe20000010000 */
[----:B------:R-:W-:Y:S01]  /*30f0*/  FADD.FTZ R14, R52, R15 ;  /* 0x0000000f340e7221 */ /* 0x000fe20000010000 */
[----:B------:R-:W3:Y:S01]  /*3100*/  LDS.128 R28, [R47+0x17a0] ;  /* 0x0017a0002f1c7984 */ /* 0x000ee20000000c00 */
        /* <DEDUP_REMOVED lines=12> */
[----:B---3--:R-:W-:Y:S01]  /*31d0*/  FADD.FTZ R28, R53, R28 ;  /* 0x0000001c351c7221 */ /* 0x008fe20000010000 */
[----:B------:R-:W-:Y:S01]  /*31e0*/  FADD.FTZ R29, R12, R29 ;  /* 0x0000001d0c1d7221 */ /* 0x000fe20000010000 */
[----:B------:R-:W-:Y:S01]  /*31f0*/  FADD.FTZ R30, R13, R30 ;  /* 0x0000001e0d1e7221 */ /* 0x000fe20000010000 */
[----:B------:R-:W-:-:S07]  /*3200*/  FADD.FTZ R31, R14, R31 ;  /* 0x0000001f0e1f7221 */ /* 0x000fce0000010000 */
.L_x_559:
[----:B------:R-:W-:Y:S05]  /*3210*/  BSYNC.RECONVERGENT B0 ;  /* 0x0000000000007941 */ /* 0x000fea0003800200 */
.L_x_558:
[----:B------:R-:W-:Y:S04]  /*3220*/  BSSY.RECONVERGENT B0, `(.L_x_560) ;  /* 0x000001d000007945 */ /* 0x000fe80003800200 */
[----:B------:R-:W-:Y:S05]  /*3230*/  @P1 BRA `(.L_x_561) ;  /* 0x00000000006c1947 */ /* 0x000fea0003800000 */
[----:B---3--:R-:W3:Y:S01]  /*3240*/  LDC.64 R12, c[0x0][0x3f8] ;  /* 0x0000fe00ff0c7b82 */ /* 0x008ee20000000a00 */
[----:B------:R-:W-:-:S07]  /*3250*/  IMAD R7, R7, 0x6, R6 ;  /* 0x0000000607077824 */ /* 0x000fce00078e0206 */
[----:B-12---:R-:W1:Y:S01]  /*3260*/  LDC.64 R14, c[0x0][0x3d8] ;  /* 0x0000f600ff0e7b82 */ /* 0x006e620000000a00 */
[----:B---3--:R-:W-:Y:S01]  /*3270*/  IMAD.WIDE.U32 R16, R12, 0x3, RZ ;  /* 0x000000030c107825 */ /* 0x008fe200078e00ff */
        /* <DEDUP_REMOVED lines=23> */
.L_x_561:
[----:B------:R-:W-:Y:S05]  /*33f0*/  BSYNC.RECONVERGENT B0 ;  /* 0x0000000000007941 */ /* 0x000fea0003800200 */
.L_x_560:
[----:B------:R-:W-:Y:S05]  /*3400*/  @!P3 BRA `(.L_x_562) ;  /* 0x0000000800a8b947 */ /* 0x000fea0003800000 */
[----:B------:R-:W5:Y:S01]  /*3410*/  LDC.64 R20, c[0x0][0x3d0] ;  /* 0x0000f400ff147b82 */ /* 0x000f620000000a00 */
[----:B------:R-:W-:Y:S02]  /*3420*/  LOP3.LUT R7, R42, 0x1, RZ, 0xc0, !PT ;  /* 0x000000012a077812 */ /* 0x000fe400078ec0ff */
[----:B------:R-:W-:-:S03]  /*3430*/  ISETP.GE.U32.AND P3, PT, R0, 0x8, PT ;  /* 0x000000080000780c */ /* 0x000fc60003f66070 */
[----:B-1--4-:R-:W-:-:S04]  /*3440*/  IMAD R15, R7, UR14, RZ ;  /* 0x0000000e070f7c24 */ /* 0x012fc8000f8e02ff */
[----:B------:R-:W-:-:S05]  /*3450*/  IMAD R7, R15, R0, RZ ;  /* 0x000000000f077224 */ /* 0x000fca00078e02ff */
[----:B------:R-:W-:-:S05]  /*3460*/  SHF.L.U32 R7, R7, 0x1, RZ ;  /* 0x0000000107077819 */ /* 0x000fca00000006ff */
[----:B-----5:R-:W-:Y:S01]  /*3470*/  IMAD.WIDE R20, R7, 0x4, R20 ;  /* 0x0000000407147825 */ /* 0x020fe200078e0214 */
[----:B------:R-:W-:Y:S06]  /*3480*/  @P2 BRA `(.L_x_563) ;  /* 0x0000000000542947 */ /* 0x000fec0003800000 */
[----:B---3--:R-:W1:Y:S01]  /*3490*/  LDC.64 R12, c[0x0][0x3c8] ;  /* 0x0000f200ff0c7b82 */ /* 0x008e620000000a00 */
[----:B------:R-:W-:Y:S01]  /*34a0*/  IADD3 R7, PT, PT, R15, UR8, RZ ;  /* 0x000000080f077c10 */ /* 0x000fe2000fffe0ff */
[----:B------:R-:W-:Y:S01]  /*34b0*/  UIMAD UR4, UR13, UR14, UR8 ;  /* 0x0000000e0d0472a4 */ /* 0x000fe2000f8e0208 */
[----:B------:R-:W-:-:S05]  /*34c0*/  LOP3.LUT P1, R16, R42, 0x2, RZ, 0xc0, !PT ;  /* 0x000000022a107812 */ /* 0x000fca000782c0ff */
[----:B------:R-:W-:-:S05]  /*34d0*/  MOV R15, UR4 ;  /* 0x00000004000f7c02 */ /* 0x000fca0008000f00 */
[----:B--2---:R-:W-:-:S05]  /*34e0*/  IMAD.WIDE.U32 R14, R15, 0x8, R20 ;  /* 0x000000080f0e7825 */ /* 0x004fca00078e0014 */
[----:B------:R4:W-:Y:S01]  /*34f0*/  STG.E.64 desc[UR10][R14.64], R32 ;  /* 0x000000200e007986 */ /* 0x0009e2000c101b0a */
[----:B-1----:R-:W-:Y:S01]  /*3500*/  IMAD.WIDE.U32 R12, R7, 0x4, R12 ;  /* 0x00000004070c7825 */ /* 0x002fe200078e000c */
[----:B------:R-:W-:Y:S02]  /*3510*/  IADD3 R7, PT, PT, -R16, 0x1, RZ ;  /* 0x0000000110077810 */ /* 0x000fe40007ffe1ff */
[----:B------:R-:W-:Y:S01]  /*3520*/  SEL R16, R0, RZ, !P1 ;  /* 0x000000ff00107207 */ /* 0x000fe20004800000 */
[----:B------:R-:W-:Y:S06]  /*3530*/  MEMBAR.ALL.GPU ;  /* 0x0000000000007992 */ /* 0x000fec000000a000 */
[----:B------:R-:W-:-:S00]  /*3540*/  ERRBAR ;  /* 0x00000000000079ab */ /* 0x000fc00000000000 */
[----:B------:R-:W-:Y:S06]  /*3550*/  CGAERRBAR ;  /* 0x00000000000075ab */ /* 0x000fec0000000000 */
[----:B------:R4:W-:Y:S01]  /*3560*/  REDG.E.ADD.S32.STRONG.GPU desc[UR10][R12.64], R7 ;  /* 0x000000070c00798e */ /* 0x0009e2000c12e30a */
[----:B------:R-:W-:-:S13]  /*3570*/  ISETP.NE.AND P1, PT, R16, -0x1, PT ;  /* 0xffffffff1000780c */ /* 0x000fda0003f25270 */
[----:B----4-:R-:W-:Y:S05]  /*3580*/  @!P1 BRA `(.L_x_563) ;  /* 0x0000000000149947 */ /* 0x010fea0003800000 */
.L_x_564:
[----:B------:R-:W2:Y:S04]  /*3590*/  LDG.E.STRONG.GPU R7, desc[UR10][R12.64] ;  /* 0x0000000a0c077981 */ /* 0x000ea8000c1ef900 */
[----:B--2---:R-:W-:Y:S01]  /*35a0*/  CCTL.IVALL ;  /* 0x00000000ff00798f */ /* 0x004fe20002000000 */
[----:B------:R-:W-:Y:S05]  /*35b0*/  YIELD ;  /* 0x0000000000007946 */ /* 0x000fea0003800000 */
[----:B------:R-:W-:-:S13]  /*35c0*/  ISETP.NE.AND P1, PT, R7, R16, PT ;  /* 0x000000100700720c */ /* 0x000fda0003f25270 */
[----:B------:R-:W-:Y:S05]  /*35d0*/  @P1 BRA `(.L_x_564) ;  /* 0xfffffffc00ec1947 */ /* 0x000fea000383ffff */
.L_x_563:
[----:B------:R-:W-:Y:S05]  /*35e0*/  WARPSYNC.ALL ;  /* 0x0000000000007948 */ /* 0x000fea0003800000 */
[----:B------:R-:W-:Y:S01]  /*35f0*/  BAR.SYNC.DEFER_BLOCKING 0x0 ;  /* 0x0000000000007b1d */ /* 0x000fe20000010000 */
[----:B------:R-:W-:-:S05]  /*3600*/  HFMA2 R7, -RZ, RZ, 0, 0 ;  /* 0x00000000ff077431 */ /* 0x000fca00000001ff */
[----:B------:R-:W-:Y:S05]  /*3610*/  @!P3 BRA `(.L_x_565) ;  /* 0x000000040010b947 */ /* 0x000fea0003800000 */
[----:B------:R-:W-:Y:S02]  /*3620*/  MOV R22, RZ ;  /* 0x000000ff00167202 */ /* 0x000fe40000000f00 */
[----:B------:R-:W-:-:S07]  /*3630*/  LOP3.LUT R7, R0, 0x7ffffff8, RZ, 0xc0, !PT ;  /* 0x7ffffff800077812 */ /* 0x000fce00078ec0ff */
.L_x_566:
[C---:B------:R-:W-:Y:S02]  /*3640*/  IADD3 R15, PT, PT, R22.reuse, 0x1, RZ ;  /* 0x00000001160f7810 */ /* 0x040fe40007ffe0ff */
[C---:B------:R-:W-:Y:S02]  /*3650*/  ISETP.EQ.OR P3, PT, R22.reuse, UR13, P2 ;  /* 0x0000000d16007c0c */ /* 0x040fe40009762670 */
[C---:B------:R-:W-:Y:S02]  /*3660*/  IADD3 R17, PT, PT, R22.reuse, 0x2, RZ ;  /* 0x0000000216117810 */ /* 0x040fe40007ffe0ff */
[----:B------:R-:W-:Y:S02]  /*3670*/  ISETP.EQ.OR P5, PT, R15, UR13, P2 ;  /* 0x0000000d0f007c0c */ /* 0x000fe400097a2670 */
[----:B------:R-:W-:Y:S02]  /*3680*/  IADD3 R19, PT, PT, R22, 0x3, RZ ;  /* 0x0000000316137810 */ /* 0x000fe40007ffe0ff */
[----:B------:R-:W-:-:S02]  /*3690*/  ISETP.EQ.OR P6, PT, R17, UR13, P2 ;  /* 0x0000000d11007c0c */ /* 0x000fc400097c2670 */
[----:B------:R-:W-:Y:S02]  /*36a0*/  MOV R13, UR14 ;  /* 0x0000000e000d7c02 */ /* 0x000fe40008000f00 */
[----:B---3--:R-:W-:Y:S02]  /*36b0*/  MOV R12, UR14 ;  /* 0x0000000e000c7c02 */ /* 0x008fe40008000f00 */
[----:B------:R-:W-:Y:S01]  /*36c0*/  ISETP.EQ.OR P1, PT, R19, UR13, P2 ;  /* 0x0000000d13007c0c */ /* 0x000fe20009722670 */
[----:B------:R-:W-:Y:S01]  /*36d0*/  @!P3 IMAD R13, R22, R13, UR8 ;  /* 0x00000008160dbe24 */ /* 0x000fe2000f8e020d */
[----:B--2---:R-:W-:Y:S01]  /*36e0*/  MOV R14, UR14 ;  /* 0x0000000e000e7c02 */ /* 0x004fe20008000f00 */
[----:B------:R-:W-:Y:S01]  /*36f0*/  @!P5 IMAD R15, R15, R12, UR8 ;  /* 0x000000080f0fde24 */ /* 0x000fe2000f8e020c */
[----:B------:R-:W-:Y:S01]  /*3700*/  MOV R16, UR14 ;  /* 0x0000000e00107c02 */ /* 0x000fe20008000f00 */
[----:B------:R-:W-:-:S04]  /*3710*/  @!P3 IMAD.WIDE.U32 R12, R13, 0x8, R20 ;  /* 0x000000080d0cb825 */ /* 0x000fc800078e0014 */
[----:B------:R-:W-:Y:S02]  /*3720*/  @!P6 IMAD R17, R17, R14, UR8 ;  /* 0x000000081111ee24 */ /* 0x000fe4000f8e020e */
[--C-:B------:R-:W-:Y:S01]  /*3730*/  @!P5 IMAD.WIDE.U32 R14, R15, 0x8, R20.reuse ;  /* 0x000000080f0ed825 */ /* 0x100fe200078e0014 */
[----:B------:R-:W0:Y:S03]  /*3740*/  @!P3 LDG.E.64 R12, desc[UR10][R12.64] ;  /* 0x0000000a0c0cb981 */ /* 0x000e26000c1e1b00 */
[----:B------:R-:W-:Y:S02]  /*3750*/  @!P1 IMAD R19, R19, R16, UR8 ;  /* 0x0000000813139e24 */ /* 0x000fe4000f8e0210 */
[--C-:B------:R-:W-:Y:S01]  /*3760*/  @!P6 IMAD.WIDE.U32 R16, R17, 0x8, R20.reuse ;  /* 0x000000081110e825 */ /* 0x100fe200078e0014 */
[----:B------:R-:W2:Y:S03]  /*3770*/  @!P5 LDG.E.64 R14, desc[UR10][R14.64] ;  /* 0x0000000a0e0ed981 */ /* 0x000ea6000c1e1b00 */
[----:B------:R-:W-:-:S02]  /*3780*/  @!P1 IMAD.WIDE.U32 R18, R19, 0x8, R20 ;  /* 0x0000000813129825 */ /* 0x000fc400078e0014 */
[----:B------:R-:W3:Y:S04]  /*3790*/  @!P6 LDG.E.64 R16, desc[UR10][R16.64] ;  /* 0x0000000a1010e981 */ /* 0x000ee8000c1e1b00 */
[----:B------:R-:W4:Y:S01]  /*37a0*/  @!P1 LDG.E.64 R18, desc[UR10][R18.64] ;  /* 0x0000000a12129981 */ /* 0x000f22000c1e1b00 */
[----:B------:R-:W-:Y:S01]  /*37b0*/  IADD3 R23, PT, PT, R22, 0x4, RZ ;  /* 0x0000000416177810 */ /* 0x000fe20007ffe0ff */
[----:B0-----:R-:W-:Y:S01]  /*37c0*/  @!P3 FADD.FTZ R32, R32, R12 ;  /* 0x0000000c2020b221 */ /* 0x001fe20000010000 */
[----:B------:R-:W-:Y:S01]  /*37d0*/  @!P3 FADD.FTZ R33, R33, R13 ;  /* 0x0000000d2121b221 */ /* 0x000fe20000010000 */
[----:B------:R-:W-:Y:S02]  /*37e0*/  IADD3 R12, PT, PT, R22, 0x5, RZ ;  /* 0x00000005160c7810 */ /* 0x000fe40007ffe0ff */
[----:B------:R-:W-:Y:S01]  /*37f0*/  ISETP.EQ.OR P3, PT, R23, UR13, P2 ;  /* 0x0000000d17007c0c */ /* 0x000fe20009762670 */
[----:B--2---:R-:W-:Y:S01]  /*3800*/  @!P5 FADD.FTZ R32, R32, R14 ;  /* 0x0000000e2020d221 */ /* 0x004fe20000010000 */
[----:B------:R-:W-:Y:S01]  /*3810*/  @!P5 FADD.FTZ R33, R33, R15 ;  /* 0x0000000f2121d221 */ /* 0x000fe20000010000 */
[----:B------:R-:W-:-:S02]  /*3820*/  ISETP.EQ.OR P5, PT, R12, UR13, P2 ;  /* 0x0000000d0c007c0c */ /* 0x000fc400097a2670 */
[----:B------:R-:W-:Y:S01]  /*3830*/  IADD3 R14, PT, PT, R22, 0x6, RZ ;  /* 0x00000006160e7810 */ /* 0x000fe20007ffe0ff */
[----:B---3--:R-:W-:Y:S01]  /*3840*/  @!P6 FADD.FTZ R32, R32, R16 ;  /* 0x000000102020e221 */ /* 0x008fe20000010000 */
[----:B------:R-:W-:Y:S01]  /*3850*/  @!P6 FADD.FTZ R33, R33, R17 ;  /* 0x000000112121e221 */ /* 0x000fe20000010000 */
[----:B------:R-:W-:Y:S02]  /*3860*/  IADD3 R16, PT, PT, R22, 0x7, RZ ;  /* 0x0000000716107810 */ /* 0x000fe40007ffe0ff */
[----:B----4-:R-:W-:Y:S01]  /*3870*/  @!P1 FADD.FTZ R32, R32, R18 ;  /* 0x0000001220209221 */ /* 0x010fe20000010000 */
[----:B------:R-:W-:Y:S01]  /*3880*/  MOV R18, UR14 ;  /* 0x0000000e00127c02 */ /* 0x000fe20008000f00 */
[----:B------:R-:W-:Y:S01]  /*3890*/  @!P1 FADD.FTZ R33, R33, R19 ;  /* 0x0000001321219221 */ /* 0x000fe20000010000 */
[----:B------:R-:W-:Y:S02]  /*38a0*/  ISETP.EQ.OR P6, PT, R14, UR13, P2 ;  /* 0x0000000d0e007c0c */ /* 0x000fe400097c2670 */
[----:B------:R-:W-:Y:S01]  /*38b0*/  MOV R15, UR14 ;  /* 0x0000000e000f7c02 */ /* 0x000fe20008000f00 */
[----:B------:R-:W-:Y:S01]  /*38c0*/  @!P3 IMAD R13, R23, R18, UR8 ;  /* 0x00000008170dbe24 */ /* 0x000fe2000f8e0212 */
[----:B------:R-:W-:-:S02]  /*38d0*/  ISETP.EQ.OR P1, PT, R16, UR13, P2 ;  /* 0x0000000d10007c0c */ /* 0x000fc40009722670 */
[----:B------:R-:W-:Y:S01]  /*38e0*/  MOV R17, UR14 ;  /* 0x0000000e00117c02 */ /* 0x000fe20008000f00 */
[----:B------:R-:W-:Y:S01]  /*38f0*/  @!P5 IMAD R15, R12, R15, UR8 ;  /* 0x000000080c0fde24 */ /* 0x000fe2000f8e020f */
[----:B------:R-:W-:Y:S01]  /*3900*/  MOV R19, UR14 ;  /* 0x0000000e00137c02 */ /* 0x000fe20008000f00 */
[----:B------:R-:W-:-:S04]  /*3910*/  @!P3 IMAD.WIDE.U32 R12, R13, 0x8, R20 ;  /* 0x000000080d0cb825 */ /* 0x000fc800078e0014 */
[----:B------:R-:W-:Y:S02]  /*3920*/  @!P6 IMAD R17, R14, R17, UR8 ;  /* 0x000000080e11ee24 */ /* 0x000fe4000f8e0211 */
[----:B------:R-:W2:Y:S01]  /*3930*/  @!P3 LDG.E.64 R12, desc[UR10][R12.64] ;  /* 0x0000000a0c0cb981 */ /* 0x000ea2000c1e1b00 */
[----:B------:R-:W-:-:S04]  /*3940*/  @!P5 IMAD.WIDE.U32 R14, R15, 0x8, R20 ;  /* 0x000000080f0ed825 */ /* 0x000fc800078e0014 */
[----:B------:R-:W-:Y:S02]  /*3950*/  @!P1 IMAD R19, R16, R19, UR8 ;  /* 0x0000000810139e24 */ /* 0x000fe4000f8e0213 */
        /* <DEDUP_REMOVED lines=16> */
.L_x_565:
[----:B---3--:R-:W-:-:S13]  /*3a60*/  LOP3.LUT P1, R12, R0, 0x7, RZ, 0xc0, !PT ;  /* 0x00000007000c7812 */ /* 0x008fda000782c0ff */
[----:B------:R-:W-:Y:S05]  /*3a70*/  @!P1 BRA `(.L_x_562) ;  /* 0x00000004000c9947 */ /* 0x000fea0003800000 */
[----:B------:R-:W-:Y:S02]  /*3a80*/  IADD3 R12, PT, PT, R12, -0x1, RZ ;  /* 0xffffffff0c0c7810 */ /* 0x000fe40007ffe0ff */
[----:B------:R-:W-:Y:S02]  /*3a90*/  LOP3.LUT P1, R18, R0, 0x3, RZ, 0xc0, !PT ;  /* 0x0000000300127812 */ /* 0x000fe4000782c0ff */
[----:B------:R-:W-:-:S13]  /*3aa0*/  ISETP.GE.U32.AND P3, PT, R12, 0x3, PT ;  /* 0x000000030c00780c */ /* 0x000fda0003f66070 */
[----:B------:R-:W-:Y:S05]  /*3ab0*/  @!P3 BRA `(.L_x_567) ;  /* 0x000000000080b947 */ /* 0x000fea0003800000 */
[----:B------:R-:W-:Y:S02]  /*3ac0*/  ISETP.EQ.OR P6, PT, R7, UR13, P2 ;  /* 0x0000000d07007c0c */ /* 0x000fe400097c2670 */
[----:B------:R-:W-:-:S11]  /*3ad0*/  MOV R12, UR14 ;  /* 0x0000000e000c7c02 */ /* 0x000fd60008000f00 */
[----:B------:R-:W-:-:S04]  /*3ae0*/  @!P6 IMAD R13, R7, R12, UR8 ;  /* 0x00000008070dee24 */ /* 0x000fc8000f8e020c */
[----:B------:R-:W-:-:S06]  /*3af0*/  @!P6 IMAD.WIDE.U32 R12, R13, 0x8, R20 ;  /* 0x000000080d0ce825 */ /* 0x000fcc00078e0014 */
[----:B------:R-:W0:Y:S01]  /*3b00*/  @!P6 LDG.E.64 R12, desc[UR10][R12.64] ;  /* 0x0000000a0c0ce981 */ /* 0x000e22000c1e1b00 */
[C---:B--2---:R-:W-:Y:S02]  /*3b10*/  IADD3 R14, PT, PT, R7.reuse, 0x1, RZ ;  /* 0x00000001070e7810 */ /* 0x044fe40007ffe0ff */
[C---:B------:R-:W-:Y:S02]  /*3b20*/  IADD3 R15, PT, PT, R7.reuse, 0x2, RZ ;  /* 0x00000002070f7810 */ /* 0x040fe40007ffe0ff */
[----:B------:R-:W-:Y:S02]  /*3b30*/  ISETP.EQ.OR P5, PT, R14, UR13, P2 ;  /* 0x0000000d0e007c0c */ /* 0x000fe400097a2670 */
[----:B------:R-:W-:Y:S02]  /*3b40*/  IADD3 R17, PT, PT, R7, 0x3, RZ ;  /* 0x0000000307117810 */ /* 0x000fe40007ffe0ff */
[----:B------:R-:W-:Y:S02]  /*3b50*/  ISETP.EQ.OR P3, PT, R15, UR13, P2 ;  /* 0x0000000d0f007c0c */ /* 0x000fe40009762670 */
[----:B------:R-:W-:-:S02]  /*3b60*/  MOV R19, UR14 ;  /* 0x0000000e00137c02 */ /* 0x000fc40008000f00 */
[----:B------:R-:W-:-:S09]  /*3b70*/  MOV R16, UR14 ;  /* 0x0000000e00107c02 */ /* 0x000fd20008000f00 */
[----:B------:R-:W-:Y:S02]  /*3b80*/  @!P3 IMAD R15, R15, R16, UR8 ;  /* 0x000000080f0fbe24 */ /* 0x000fe4000f8e0210 */
[----:B0-----:R-:W-:Y:S01]  /*3b90*/  @!P6 FADD.FTZ R32, R32, R12 ;  /* 0x0000000c2020e221 */ /* 0x001fe20000010000 */
[----:B------:R-:W-:Y:S01]  /*3ba0*/  @!P6 FADD.FTZ R33, R33, R13 ;  /* 0x0000000d2121e221 */ /* 0x000fe20000010000 */
[----:B------:R-:W-:Y:S01]  /*3bb0*/  ISETP.EQ.OR P6, PT, R17, UR13, P2 ;  /* 0x0000000d11007c0c */ /* 0x000fe200097c2670 */
[----:B------:R-:W-:Y:S01]  /*3bc0*/  @!P5 IMAD R13, R14, R19, UR8 ;  /* 0x000000080e0dde24 */ /* 0x000fe2000f8e0213 */
[----:B------:R-:W-:-:S03]  /*3bd0*/  MOV R14, UR14 ;  /* 0x0000000e000e7c02 */ /* 0x000fc60008000f00 */
[----:B------:R-:W-:-:S06]  /*3be0*/  @!P5 IMAD.WIDE.U32 R12, R13, 0x8, R20 ;  /* 0x000000080d0cd825 */ /* 0x000fcc00078e0014 */
[----:B------:R-:W2:Y:S02]  /*3bf0*/  @!P5 LDG.E.64 R12, desc[UR10][R12.64] ;  /* 0x0000000a0c0cd981 */ /* 0x000ea4000c1e1b00 */
[----:B------:R-:W-:Y:S02]  /*3c00*/  @!P6 IMAD R17, R17, R14, UR8 ;  /* 0x000000081111ee24 */ /* 0x000fe4000f8e020e */
[----:B------:R-:W-:-:S04]  /*3c10*/  @!P3 IMAD.WIDE.U32 R14, R15, 0x8, R20 ;  /* 0x000000080f0eb825 */ /* 0x000fc800078e0014 */
[----:B------:R-:W-:Y:S02]  /*3c20*/  @!P6 IMAD.WIDE.U32 R16, R17, 0x8, R20 ;  /* 0x000000081110e825 */ /* 0x000fe400078e0014 */
[----:B------:R-:W3:Y:S04]  /*3c30*/  @!P3 LDG.E.64 R14, desc[UR10][R14.64] ;  /* 0x0000000a0e0eb981 */ /* 0x000ee8000c1e1b00 */
        /* <DEDUP_REMOVED lines=8> */
.L_x_567:
[----:B------:R-:W-:Y:S05]  /*3cc0*/  @!P1 BRA `(.L_x_562) ;  /* 0x0000000000789947 */ /* 0x000fea0003800000 */
[----:B------:R-:W-:Y:S02]  /*3cd0*/  ISETP.NE.AND P1, PT, R18, 0x1, PT ;  /* 0x000000011200780c */ /* 0x000fe40003f25270 */
[----:B------:R-:W-:-:S11]  /*3ce0*/  LOP3.LUT R16, R0, 0x1, RZ, 0xc0, !PT ;  /* 0x0000000100107812 */ /* 0x000fd600078ec0ff */
[----:B------:R-:W-:Y:S05]  /*3cf0*/  @!P1 BRA `(.L_x_568) ;  /* 0x0000000000409947 */ /* 0x000fea0003800000 */
[C---:B------:R-:W-:Y:S02]  /*3d00*/  IADD3 R15, PT, PT, R7.reuse, 0x1, RZ ;  /* 0x00000001070f7810 */ /* 0x040fe40007ffe0ff */
[----:B------:R-:W-:Y:S02]  /*3d10*/  ISETP.EQ.OR P3, PT, R7, UR13, P2 ;  /* 0x0000000d07007c0c */ /* 0x000fe40009762670 */
[----:B------:R-:W-:Y:S02]  /*3d20*/  ISETP.EQ.OR P1, PT, R15, UR13, P2 ;  /* 0x0000000d0f007c0c */ /* 0x000fe40009722670 */
[----:B------:R-:W-:Y:S02]  /*3d30*/  MOV R12, UR14 ;  /* 0x0000000e000c7c02 */ /* 0x000fe40008000f00 */
[----:B--2---:R-:W-:-:S07]  /*3d40*/  MOV R14, UR14 ;  /* 0x0000000e000e7c02 */ /* 0x004fce0008000f00 */
[----:B------:R-:W-:Y:S02]  /*3d50*/  @!P3 IMAD R13, R7, R12, UR8 ;  /* 0x00000008070dbe24 */ /* 0x000fe4000f8e020c */
[----:B------:R-:W-:Y:S02]  /*3d60*/  @!P1 IMAD R15, R15, R14, UR8 ;  /* 0x000000080f0f9e24 */ /* 0x000fe4000f8e020e */
        /* <DEDUP_REMOVED lines=9> */
.L_x_568:
[----:B------:R-:W-:Y:S01]  /*3e00*/  ISETP.EQ.OR P1, PT, R7, UR13, P2 ;  /* 0x0000000d07007c0c */ /* 0x000fe20009722670 */
[----:B------:R-:W-:Y:S03]  /*3e10*/  BSSY.RECONVERGENT B0, `(.L_x_562) ;  /* 0x0000009000007945 */ /* 0x000fe60003800200 */
[----:B------:R-:W-:-:S13]  /*3e20*/  ISETP.NE.U32.OR P1, PT, R16, 0x1, P1 ;  /* 0x000000011000780c */ /* 0x000fda0000f25470 */
[----:B------:R-:W-:Y:S05]  /*3e30*/  @P1 BRA `(.L_x_569) ;  /* 0x0000000000181947 */ /* 0x000fea0003800000 */
[----:B------:R-:W-:-:S05]  /*3e40*/  MOV R12, UR14 ;  /* 0x0000000e000c7c02 */ /* 0x000fca0008000f00 */
[----:B------:R-:W-:-:S04]  /*3e50*/  IMAD R7, R7, R12, UR8 ;  /* 0x0000000807077e24 */ /* 0x000fc8000f8e020c */
[----:B------:R-:W-:-:S06]  /*3e60*/  IMAD.WIDE.U32 R20, R7, 0x8, R20 ;  /* 0x0000000807147825 */ /* 0x000fcc00078e0014 */
[----:B------:R-:W0:Y:S02]  /*3e70*/  LDG.E.64 R20, desc[UR10][R20.64] ;  /* 0x0000000a14147981 */ /* 0x000e24000c1e1b00 */
[----:B0-----:R-:W-:Y:S01]  /*3e80*/  FADD.FTZ R32, R32, R20 ;  /* 0x0000001420207221 */ /* 0x001fe20000010000 */
[----:B------:R-:W-:-:S07]  /*3e90*/  FADD.FTZ R33, R33, R21 ;  /* 0x0000001521217221 */ /* 0x000fce0000010000 */
.L_x_569:
[----:B------:R-:W-:Y:S05]  /*3ea0*/  BSYNC.RECONVERGENT B0 ;  /* 0x0000000000007941 */ /* 0x000fea0003800200 */
.L_x_562:
[----:B------:R-:W5:Y:S01]  /*3eb0*/  S2UR UR5, SR_CgaCtaId ;  /* 0x00000000000579c3 */ /* 0x000f620000008800 */
[----:B------:R-:W-:Y:S01]  /*3ec0*/  UMOV UR4, 0x400 ;  /* 0x0000040000047882 */ /* 0x000fe20000000000 */
[----:B------:R-:W0:Y:S01]  /*3ed0*/  LDCU.64 UR18, c[0x0][0x400] ;  /* 0x00008000ff1277ac */ /* 0x000e220008000a00 */
[--C-:B----4-:R-:W-:Y:S02]  /*3ee0*/  HADD2.F32 R19, -RZ, R40.reuse.H0_H0 ;  /* 0x20000028ff137230 */ /* 0x110fe40000004100 */
[----:B------:R-:W-:-:S03]  /*3ef0*/  HADD2.F32 R40, -RZ, R40.H1_H1 ;  /* 0x30000028ff287230 */ /* 0x000fc60000004100 */
[----:B------:R-:W4:Y:S01]  /*3f00*/  LDC R7, c[0x0][0x41c] ;  /* 0x00010700ff077b82 */ /* 0x000f220000000800 */
[----:B-----5:R-:W-:Y:S01]  /*3f10*/  ULEA UR4, UR5, UR4, 0x18 ;  /* 0x0000000405047291 */ /* 0x020fe2000f8ec0ff */
[----:B----4-:R-:W-:-:S08]  /*3f20*/  IMAD R16, R7, UR13, R46 ;  /* 0x0000000d07107c24 */ /* 0x010fd0000f8e022e */
[----:B------:R-:W-:Y:S01]  /*3f30*/  @!P2 STS.64 [UR4+0x78], R32 ;  /* 0x00007820ff00a988 */ /* 0x000fe20008000a04 */
[----:B------:R-:W-:Y:S01]  /*3f40*/  BAR.SYNC.DEFER_BLOCKING 0x0 ;  /* 0x0000000000007b1d */ /* 0x000fe20000010000 */
[C---:B-1----:R-:W-:Y:S02]  /*3f50*/  IADD3 R15, PT, PT, R16.reuse, 0x40, RZ ;  /* 0x00000040100f7810 */ /* 0x042fe40007ffe0ff */
[----:B0-----:R-:W-:Y:S02]  /*3f60*/  ISETP.GE.U32.AND P1, PT, R16, UR18, PT ;  /* 0x0000001210007c0c */ /* 0x001fe4000bf26070 */
[----:B------:R-:W-:Y:S02]  /*3f70*/  ISETP.GE.U32.AND P2, PT, R15, UR18, PT ;  /* 0x000000120f007c0c */ /* 0x000fe4000bf46070 */
[----:B------:R-:W-:-:S04]  /*3f80*/  SHF.R.S32.HI R17, RZ, 0x1f, R15 ;  /* 0x0000001fff117819 */ /* 0x000fc8000001140f */
[----:B------:R-:W-:Y:S01]  /*3f90*/  ISETP.GE.AND.EX P2, PT, R17, UR19, PT, P2 ;  /* 0x0000001311007c0c */ /* 0x000fe2000bf46320 */
[----:B---3--:R-:W2:Y:S01]  /*3fa0*/  LDS.64 R12, [UR4+0x78] ;  /* 0x00007804ff0c7984 */ /* 0x008ea20008000a00 */
[----:B------:R-:W2:Y:S02]  /*3fb0*/  LDCU UR4, c[0x0][0x42c] ;  /* 0x00008580ff0477ac */ /* 0x000ea40008000800 */
[----:B--2---:R-:W-:Y:S01]  /*3fc0*/  FMUL.FTZ R14, R13, UR4 ;  /* 0x000000040d0e7c20 */ /* 0x004fe20008410000 */
[--C-:B------:R-:W-:Y:S02]  /*3fd0*/  HADD2.F32 R13, -RZ, R41.reuse.H0_H0 ;  /* 0x20000029ff0d7230 */ /* 0x100fe40000004100 */
[----:B------:R-:W-:Y:S01]  /*3fe0*/  FMUL.FTZ R7, R12, UR4 ;  /* 0x000000040c077c20 */ /* 0x000fe20008410000 */
[----:B------:R-:W-:Y:S01]  /*3ff0*/  HADD2.F32 R41, -RZ, R41.H1_H1 ;  /* 0x30000029ff297230 */ /* 0x000fe20000004100 */
[----:B------:R-:W-:Y:S01]  /*4000*/  SHF.R.S32.HI R12, RZ, 0x1f, R16 ;  /* 0x0000001fff0c7819 */ /* 0x000fe20000011410 */
[----:B------:R-:W-:-:S03]  /*4010*/  FADD.FTZ R13, R13, -UR16 ;  /* 0x800000100d0d7e21 */ /* 0x000fc60008010000 */
[----:B------:R-:W-:Y:S01]  /*4020*/  FADD.FTZ R41, R41, -UR16 ;  /* 0x8000001029297e21 */ /* 0x000fe20008010000 */
[----:B------:R-:W-:Y:S01]  /*4030*/  ISETP.GE.AND.EX P1, PT, R12, UR19, PT, P1 ;  /* 0x000000130c007c0c */ /* 0x000fe2000bf26310 */
[----:B------:R-:W-:Y:S01]  /*4040*/  FMUL.FTZ R23, R13, UR9 ;  /* 0x000000090d177c20 */ /* 0x000fe20008410000 */
[----:B------:R-:W-:Y:S02]  /*4050*/  HADD2.F32 R13, -RZ, R39.H0_H0 ;  /* 0x20000027ff0d7230 */ /* 0x000fe40000004100 */
[----:B------:R-:W-:Y:S01]  /*4060*/  FMUL.FTZ R28, R41, UR9 ;  /* 0x00000009291c7c20 */ /* 0x000fe20008410000 */
[----:B------:R-:W-:Y:S01]  /*4070*/  FFMA.FTZ R21, R7, R23, R14 ;  /* 0x0000001707157223 */ /* 0x000fe2000001000e */
[----:B------:R-:W-:Y:S07]  /*4080*/  @!P4 BRA `(.L_x_570) ;  /* 0x000000000048c947 */ /* 0x000fee0003800000 */
        /* <DEDUP_REMOVED lines=18> */
.L_x_570:
[----:B------:R-:W-:Y:S01]  /*41b0*/  FFMA.FTZ R18, R7, R28, R14 ;  /* 0x0000001c07127223 */ /* 0x000fe2000001000e */
[----:B------:R-:W-:Y:S01]  /*41c0*/  BSSY.RECONVERGENT B0, `(.L_x_571) ;  /* 0x0000014000007945 */ /* 0x000fe20003800200 */
[----:B------:R-:W-:Y:S01]  /*41d0*/  FFMA.FTZ R21, R10, R19, -R21 ;  /* 0x000000130a157223 */ /* 0x000fe20000010815 */
[----:B------:R-:W-:Y:S02]  /*41e0*/  HADD2.F32 R39, -RZ, R39.H1_H1 ;  /* 0x30000027ff277230 */ /* 0x000fe40000004100 */
[----:B------:R-:W-:Y:S01]  /*41f0*/  FADD.FTZ R20, R13, -UR16 ;  /* 0x800000100d147e21 */ /* 0x000fe20008010000 */
        /* <DEDUP_REMOVED lines=8> */
[C---:B------:R-:W-:Y:S02]  /*4280*/  IMAD R19, R16.reuse, UR21, R19 ;  /* 0x0000001510137c24 */ /* 0x040fe4000f8e0213 */
[----:B------:R-:W-:-:S04]  /*4290*/  IMAD.WIDE.U32 R12, R16, UR20, R12 ;  /* 0x00000014100c7c25 */ /* 0x000fc8000f8e000c */
[----:B------:R-:W-:Y:S01]  /*42a0*/  FMUL.FTZ R16, R18, UR9 ;  /* 0x0000000912107c20 */ /* 0x000fe20008410000 */
[----:B-1----:R-:W-:Y:S02]  /*42b0*/  LEA R18, P1, R12, UR4, 0x1 ;  /* 0x000000040c127c11 */ /* 0x002fe4000f8208ff */
[----:B------:R-:W-:Y:S02]  /*42c0*/  IADD3 R19, PT, PT, R13, R19, RZ ;  /* 0x000000130d137210 */ /* 0x000fe40007ffe0ff */
[----:B------:R-:W-:Y:S02]  /*42d0*/  F2FP.F16.F32.PACK_AB R13, R16, R21 ;  /* 0x00000015100d723e */ /* 0x000fe400000000ff */
[----:B------:R-:W-:-:S05]  /*42e0*/  LEA.HI.X R19, R12, UR5, R19, 0x1, P1 ;  /* 0x000000050c137c11 */ /* 0x000fca00088f0c13 */
[----:B------:R0:W-:Y:S02]  /*42f0*/  STG.E desc[UR10][R18.64], R13 ;  /* 0x0000000d12007986 */ /* 0x0001e4000c10190a */
.L_x_572:
[----:B------:R-:W-:Y:S05]  /*4300*/  BSYNC.RECONVERGENT B0 ;  /* 0x0000000000007941 */ /* 0x000fea0003800200 */
.L_x_571:
[----:B0-----:R-:W-:Y:S01]  /*4310*/  FMUL.FTZ R19, R20, UR9 ;  /* 0x0000000914137c20 */ /* 0x001fe20008410000 */
[----:B------:R-:W-:Y:S01]  /*4320*/  FADD.FTZ R39, R39, -UR16 ;  /* 0x8000001027277e21 */ /* 0x000fe20008010000 */
[--C-:B------:R-:W-:Y:S02]  /*4330*/  HADD2.F32 R13, -RZ, R38.reuse.H0_H0 ;  /* 0x20000026ff0d7230 */ /* 0x100fe40000004100 */
[----:B------:R-:W-:Y:S02]  /*4340*/  HADD2.F32 R38, -RZ, R38.H1_H1 ;  /* 0x30000026ff267230 */ /* 0x000fe40000004100 */
[----:B------:R-:W-:Y:S01]  /*4350*/  FFMA.FTZ R29, R7, R19, R14 ;  /* 0x00000013071d7223 */ /* 0x000fe2000001000e */
[----:B------:R-:W-:Y:S01]  /*4360*/  FMUL.FTZ R24, R39, UR9 ;  /* 0x0000000927187c20 */ /* 0x000fe20008410000 */
        /* <DEDUP_REMOVED lines=19> */
.L_x_573:
[----:B------:R-:W-:Y:S01]  /*44a0*/  FFMA.FTZ R12, R7, R24, R14 ;  /* 0x00000018070c7223 */ /* 0x000fe2000001000e */
[----:B------:R-:W-:Y:S01]  /*44b0*/  BSSY.RECONVERGENT B0, `(.L_x_574) ;  /* 0x0000014000007945 */ /* 0x000fe20003800200 */
[--C-:B------:R-:W-:Y:S02]  /*44c0*/  HADD2.F32 R19, -RZ, R37.reuse.H0_H0 ;  /* 0x20000025ff137230 */ /* 0x100fe40000004100 */
[----:B------:R-:W-:Y:S01]  /*44d0*/  FFMA.FTZ R29, R10, R13, -R29 ;  /* 0x0000000d0a1d7223 */ /* 0x000fe2000001081d */
[----:B------:R-:W-:Y:S02]  /*44e0*/  HADD2.F32 R37, -RZ, R37.H1_H1 ;  /* 0x30000025ff257230 */ /* 0x000fe40000004100 */
[----:B------:R-:W-:Y:S01]  /*44f0*/  FFMA.FTZ R38, R11, R38, -R12 ;  /* 0x000000260b267223 */ /* 0x000fe2000001080c */
[----:B------:R-:W-:Y:S06]  /*4500*/  @P2 BRA `(.L_x_575) ;  /* 0x0000000000382947 */ /* 0x000fec0003800000 */
        /* <DEDUP_REMOVED lines=9> */
[C---:B-1----:R-:W-:Y:S02]  /*45a0*/  LEA R16, P1, R12.reuse, UR20, 0x1 ;  /* 0x000000140c107c11 */ /* 0x042fe4000f8208ff */
[----:B------:R-:W-:Y:S02]  /*45b0*/  IADD3 R17, PT, PT, R13, R17, RZ ;  /* 0x000000110d117210 */ /* 0x000fe40007ffe0ff */
[----:B------:R-:W-:Y:S02]  /*45c0*/  F2FP.F16.F32.PACK_AB R15, R15, R18 ;  /* 0x000000120f0f723e */ /* 0x000fe400000000ff */
[----:B------:R-:W-:-:S05]  /*45d0*/  LEA.HI.X R17, R12, UR21, R17, 0x1, P1 ;  /* 0x000000150c117c11 */ /* 0x000fca00088f0c11 */
[----:B------:R0:W-:Y:S02]  /*45e0*/  STG.E desc[UR10][R16.64], R15 ;  /* 0x0000000f10007986 */ /* 0x0001e4000c10190a */
.L_x_575:
[----:B------:R-:W-:Y:S05]  /*45f0*/  BSYNC.RECONVERGENT B0 ;  /* 0x0000000000007941 */ /* 0x000fea0003800200 */
.L_x_574:
[--C-:B------:R-:W-:Y:S02]  /*4600*/  HADD2.F32 R12, -RZ, R35.reuse.H0_H0 ;  /* 0x20000023ff0c7230 */ /* 0x100fe40000004100 */
[----:B------:R-:W-:Y:S01]  /*4610*/  FADD.FTZ R19, R19, -UR16 ;  /* 0x8000001013137e21 */ /* 0x000fe20008010000 */
[----:B------:R-:W-:Y:S02]  /*4620*/  HADD2.F32 R35, -RZ, R35.H1_H1 ;  /* 0x30000023ff237230 */ /* 0x000fe40000004100 */
[----:B------:R-:W-:Y:S01]  /*4630*/  FADD.FTZ R37, R37, -UR16 ;  /* 0x8000001025257e21 */ /* 0x000fe20008010000 */
[--C-:B0-----:R-:W-:Y:S02]  /*4640*/  HADD2.F32 R15, -RZ, R36.reuse.H0_H0 ;  /* 0x20000024ff0f7230 */ /* 0x101fe40000004100 */
[----:B------:R-:W-:Y:S01]  /*4650*/  FADD.FTZ R12, R12, -UR16 ;  /* 0x800000100c0c7e21 */ /* 0x000fe20008010000 */
[----:B------:R-:W-:Y:S02]  /*4660*/  HADD2.F32 R36, -RZ, R36.H1_H1 ;  /* 0x30000024ff247230 */ /* 0x000fe40000004100 */
[----:B------:R-:W-:Y:S01]  /*4670*/  FADD.FTZ R35, R35, -UR16 ;  /* 0x8000001023237e21 */ /* 0x000fe20008010000 */
[----:B------:R-:W-:Y:S01]  /*4680*/  ISETP.GE.U32.AND P1, PT, R44, UR18, PT ;  /* 0x000000122c007c0c */ /* 0x000fe2000bf26070 */
[----:B------:R-:W-:Y:S01]  /*4690*/  FMUL.FTZ R13, R12, UR9 ;  /* 0x000000090c0d7c20 */ /* 0x000fe20008410000 */
[----:B------:R-:W-:Y:S01]  /*46a0*/  FMUL.FTZ R27, R19, UR9 ;  /* 0x00000009131b7c20 */ /* 0x000fe20008410000 */
[----:B------:R-:W-:Y:S01]  /*46b0*/  FMUL.FTZ R12, R35, UR9 ;  /* 0x00000009230c7c20 */ /* 0x000fe20008410000 */
[----:B------:R-:W-:Y:S01]  /*46c0*/  FMUL.FTZ R37, R37, UR9 ;  /* 0x0000000925257c20 */ /* 0x000fe20008410000 */
[----:B------:R-:W-:Y:S08]  /*46d0*/  @!P4 BRA `(.L_x_576) ;  /* 0x000000000048c947 */ /* 0x000ff00003800000 */
        /* <DEDUP_REMOVED lines=18> */
.L_x_576:
        /* <DEDUP_REMOVED lines=11> */
[----:B------:R-:W-:-:S05]  /*48b0*/  FMUL.FTZ R15, R36, UR9 ;  /* 0x00000009240f7c20 */ /* 0x000fca0008410000 */
[----:B------:R-:W-:Y:S01]  /*48c0*/  F2FP.F16.F32.PACK_AB R15, R15, R20 ;  /* 0x000000140f0f723e */ /* 0x000fe200000000ff */
[----:B0-----:R-:W-:Y:S02]  /*48d0*/  IMAD R18, R3, UR4, RZ ;  /* 0x0000000403127c24 */ /* 0x001fe4000f8e02ff */
[----:B------:R-:W-:-:S04]  /*48e0*/  IMAD.WIDE.U32 R16, R45, UR4, R16 ;  /* 0x000000042d107c25 */ /* 0x000fc8000f8e0010 */
[----:B------:R-:W-:Y:S01]  /*48f0*/  IMAD R19, R45, UR5, R18 ;  /* 0x000000052d137c24 */ /* 0x000fe2000f8e0212 */
[----:B-1----:R-:W-:-:S04]  /*4900*/  LEA R18, P0, R16, UR20, 0x1 ;  /* 0x0000001410127c11 */ /* 0x002fc8000f8008ff */
[----:B------:R-:W-:-:S04]  /*4910*/  IADD3 R19, PT, PT, R17, R19, RZ ;  /* 0x0000001311137210 */ /* 0x000fc80007ffe0ff */
[----:B------:R-:W-:-:S05]  /*4920*/  LEA.HI.X R19, R16, UR21, R19, 0x1, P0 ;  /* 0x0000001510137c11 */ /* 0x000fca00080f0c13 */
[----:B------:R0:W-:Y:S02]  /*4930*/  STG.E desc[UR10][R18.64], R15 ;  /* 0x0000000f12007986 */ /* 0x0001e4000c10190a */
.L_x_578:
[----:B------:R-:W-:Y:S05]  /*4940*/  BSYNC.RECONVERGENT B0 ;  /* 0x0000000000007941 */ /* 0x000fea0003800200 */
.L_x_577:
[----:B------:R-:W-:Y:S01]  /*4950*/  UISETP.NE.AND UP0, UPT, UR15, URZ, UPT ;  /* 0x000000ff0f00728c */ /* 0x000fe2000bf05270 */
[C-C-:B0-----:R-:W-:Y:S01]  /*4960*/  FFMA.FTZ R19, R7.reuse, R13, R14.reuse ;  /* 0x0000000d07137223 */ /* 0x141fe2000001000e */
[----:B------:R-:W-:Y:S01]  /*4970*/  FFMA.FTZ R18, R7, R12, R14 ;  /* 0x0000000c07127223 */ /* 0x000fe2000001000e */
[--C-:B------:R-:W-:Y:S02]  /*4980*/  HADD2.F32 R7, -RZ, R34.reuse.H0_H0 ;  /* 0x20000022ff077230 */ /* 0x100fe40000004100 */
[----:B------:R-:W-:-:S04]  /*4990*/  HADD2.F32 R34, -RZ, R34.H1_H1 ;  /* 0x30000022ff227230 */ /* 0x000fc80000004100 */
        /* <DEDUP_REMOVED lines=19> */
.L_x_579:
[----:B------:R-:W-:Y:S01]  /*4ad0*/  ISETP.GE.AND.EX P1, PT, R5, UR19, PT, P1 ;  /* 0x0000001305007c0c */ /* 0x000fe2000bf26310 */
[----:B------:R-:W-:Y:S01]  /*4ae0*/  FFMA.FTZ R19, R10, R7, -R19 ;  /* 0x000000070a137223 */ /* 0x000fe20000010813 */
[----:B------:R-:W-:Y:S01]  /*4af0*/  FFMA.FTZ R18, R11, R34, -R18 ;  /* 0x000000220b127223 */ /* 0x000fe20000010812 */
[----:B------:R-:W-:Y:S02]  /*4b00*/  BSSY.RECONVERGENT B0, `(.L_x_580) ;  /* 0x000000f000007945 */ /* 0x000fe40003800200 */
[----:B------:R-:W-:Y:S01]  /*4b10*/  FMUL.FTZ R7, R19, UR9 ;  /* 0x0000000913077c20 */ /* 0x000fe20008410000 */
[----:B------:R-:W-:-:S07]  /*4b20*/  FMUL.FTZ R18, R18, UR9 ;  /* 0x0000000912127c20 */ /* 0x000fce0008410000 */
        /* <DEDUP_REMOVED lines=12> */
.L_x_581:
[----:B------:R-:W-:Y:S05]  /*4bf0*/  BSYNC.RECONVERGENT B0 ;  /* 0x0000000000007941 */ /* 0x000fea0003800200 */
.L_x_580:
[----:B------:R-:W-:Y:S01]  /*4c00*/  UIADD3 UR7, UPT, UPT, UR14, UR7, URZ ;  /* 0x000000070e077290 */ /* 0x000fe2000fffe0ff */
[----:B------:R-:W-:-:S03]  /*4c10*/  IADD3 R42, PT, PT, R42, 0x1, RZ ;  /* 0x000000012a2a7810 */ /* 0x000fc60007ffe0ff */
[----:B------:R-:W-:-:S09]  /*4c20*/  UISETP.GE.AND UP0, UPT, UR7, UR6, UPT ;  /* 0x000000060700728c */ /* 0x000fd2000bf06270 */
[----:B------:R-:W-:Y:S05]  /*4c30*/  BRA.U !UP0, `(.L_x_582) ;  /* 0xffffffb508707547 */ /* 0x000fea000b83ffff */
.L_x_551:
[----:B------:R-:W1:Y:S01]  /*4c40*/  LDC R4, c[0x0][0x370] ;  /* 0x0000dc00ff047b82 */ /* 0x000e620000000800 */
[----:B------:R-:W-:Y:S01]  /*4c50*/  ISETP.NE.AND P2, PT, R6, RZ, PT ;  /* 0x000000ff0600720c */ /* 0x000fe20003f45270 */
[----:B------:R-:W-:Y:S06]  /*4c60*/  BSSY.RECONVERGENT B0, `(.L_x_583) ;  /* 0x0000011000007945 */ /* 0x000fec0003800200 */
[----:B0-----:R-:W0:Y:S08]  /*4c70*/  LDC R7, c[0x0][0x374] ;  /* 0x0000dd00ff077b82 */ /* 0x001e300000000800 */
[----:B------:R-:W2:Y:S01]  /*4c80*/  LDC.64 R2, c[0x0][0x3c8] ;  /* 0x0000f200ff027b82 */ /* 0x000ea20000000a00 */
[----:B-1----:R-:W-:-:S02]  /*4c90*/  IADD3 R5, PT, PT, R4, -0x1, RZ ;  /* 0xffffffff04057810 */ /* 0x002fc40007ffe0ff */
[----:B------:R-:W-:Y:S02]  /*4ca0*/  ISETP.NE.AND P1, PT, R4, 0x1, PT ;  /* 0x000000010400780c */ /* 0x000fe40003f25270 */
[----:B0-----:R-:W-:-:S04]  /*4cb0*/  IADD3 R0, PT, PT, R7, -0x1, RZ ;  /* 0xffffffff07007810 */ /* 0x001fc80007ffe0ff */
        /* <DEDUP_REMOVED lines=11> */
.L_x_584:
[----:B------:R-:W-:Y:S05]  /*4d70*/  BSYNC.RECONVERGENT B0 ;  /* 0x0000000000007941 */ /* 0x000fea0003800200 */
.L_x_583:
[----:B------:R-:W-:Y:S05]  /*4d80*/  @P0 EXIT ;  /* 0x000000000000094d */ /* 0x000fea0003800000 */
[----:B------:R-:W-:Y:S05]  /*4d90*/  @P2 BRA `(.L_x_585) ;  /* 0x0000000000202947 */ /* 0x000fea0003800000 */
[----:B------:R-:W-:-:S05]  /*4da0*/  IMAD R0, R4, R7, RZ ;  /* 0x0000000704007224 */ /* 0x000fca00078e02ff */
[----:B------:R-:W-:-:S13]  /*4db0*/  ISETP.NE.AND P0, PT, R0, -0x1, PT ;  /* 0xffffffff0000780c */ /* 0x000fda0003f05270 */
[----:B------:R-:W-:Y:S05]  /*4dc0*/  @!P0 BRA `(.L_x_585) ;  /* 0x0000000000148947 */ /* 0x000fea0003800000 */
.L_x_586:
[----:B0-----:R-:W2:Y:S04]  /*4dd0*/  LDG.E.STRONG.GPU R5, desc[UR10][R2.64] ;  /* 0x0000000a02057981 */ /* 0x001ea8000c1ef900 */
[----:B--2---:R-:W-:Y:S01]  /*4de0*/  CCTL.IVALL ;  /* 0x00000000ff00798f */ /* 0x004fe20002000000 */
[----:B------:R-:W-:Y:S05]  /*4df0*/  YIELD ;  /* 0x0000000000007946 */ /* 0x000fea0003800000 */
[----:B------:R-:W-:-:S13]  /*4e00*/  ISETP.NE.AND P0, PT, R5, R0, PT ;  /* 0x000000000500720c */ /* 0x000fda0003f05270 */
[----:B------:R-:W-:Y:S05]  /*4e10*/  @P0 BRA `(.L_x_586) ;  /* 0xfffffffc00ec0947 */ /* 0x000fea000383ffff */
.L_x_585:
[----:B------:R-:W-:Y:S05]  /*4e20*/  WARPSYNC.ALL ;  /* 0x0000000000007948 */ /* 0x000fea0003800000 */
[----:B------:R-:W0:Y:S08]  /*4e30*/  LDC.64 R8, c[0x0][0x3f8] ;  /* 0x0000fe00ff087b82 */ /* 0x000e300000000a00 */
        /* <DEDUP_REMOVED lines=70> */
.L_x_589:
        /* <DEDUP_REMOVED lines=29> */
.L_x_588:
[----:B------:R-:W-:Y:S05]  /*5470*/  BSYNC.RECONVERGENT B0 ;  /* 0x0000000000007941 */ /* 0x000fea0003800200 */
.L_x_587:
        /* <DEDUP_REMOVED lines=10> */
.L_x_590:
        /* <DEDUP_REMOVED lines=82> */
.L_x_591:
        /* <DEDUP_REMOVED lines=12> */
.L_x_2473:


//--------------------- .text._Z35group_norm_nhwc_bwd_one_pass_kernelI11Fp16IOFp32WLi512ELi12ELi384EEv26Group_norm_nhwc_bwd_params --------------------------
	.section	.text._Z35group_norm_nhwc_bwd_one_pass_kernelI11Fp16IOFp32WLi512ELi12ELi384EEv26Group_norm_nhwc_bwd_params,"ax",@progbits
	.align	128
        .global         _Z35group_norm_nhwc_bwd_one_pass_kernelI11Fp16IOFp32WLi512ELi12ELi384EEv26Group_norm_nhwc_bwd_params
        .type           _Z35group_norm_nhwc_bwd_one_pass_kernelI11Fp16IOFp32WLi512ELi12ELi384EEv26Group_norm_nhwc_bwd_params,@function
        .size           _Z35group_norm_nhwc_bwd_one_pass_kernelI11Fp16IOFp32WLi512ELi12ELi384EEv26Group_norm_nhwc_bwd_params,(.L_x_2474 - _Z35group_norm_nhwc_bwd_one_pass_kernelI11Fp16IOFp32WLi512ELi12ELi384EEv26Group_norm_nhwc_bwd_params)
        .other          _Z35group_norm_nhwc_bwd_one_pass_kernelI11Fp16IOFp32WLi512ELi12ELi384EEv26Group_norm_nhwc_bwd_params,@"STO_CUDA_ENTRY STV_DEFAULT"
_Z35group_norm_nhwc_bwd_one_pass_kernelI11Fp16IOFp32WLi512ELi12ELi384EEv26Group_norm_nhwc_bwd_params:
.text._Z35group_norm_nhwc_bwd_one_pass_kernelI11Fp16IOFp32WLi512ELi12ELi384EEv26Group_norm_nhwc_bwd_params:
        /* <DEDUP_REMOVED lines=21> */
.L_x_635:
[----:B------:R-:W1:Y:S01]  /*0150*/  LDC R9, c[0x0][0x410] ;  /* 0x00010400ff097b82 */ /* 0x000e620000000800 */
[----:B------:R-:W-:Y:S01]  /*0160*/  IABS R6, UR5 ;  /* 0x0000000500067c13 */ /* 0x000fe20008000000 */
[----:B------:R-:W2:Y:S01]  /*0170*/  LDCU.128 UR8, c[0x0][0x400] ;  /* 0x00008000ff0877ac */ /* 0x000ea20008000c00 */
[----:B------:R-:W-:Y:S01]  /*0180*/  ISETP.LE.AND P3, PT, RZ, UR5, PT ;  /* 0x00000005ff007c0c */ /* 0x000fe2000bf63270 */
[----:B------:R-:W-:-:S04]  /*0190*/  HFMA2 R44, -RZ, RZ, 0, 0 ;  /* 0x00000000ff2c7431 */ /* 0x000fc800000001ff */
[----:B------:R-:W3:Y:S01]  /*01a0*/  S2UR UR14, SR_CTAID.X ;  /* 0x00000000000e79c3 */ /* 0x000ee20000002500 */
[----:B------:R-:W-:Y:S01]  /*01b0*/  CS2R R42, SRZ ;  /* 0x00000000002a7805 */ /* 0x000fe2000001ff00 */
[----:B------:R-:W4:Y:S01]  /*01c0*/  LDCU.64 UR6, c[0x0][0x3b8] ;  /* 0x00007700ff0677ac */ /* 0x000f220008000a00 */
[----:B-1----:R-:W-:-:S04]  /*01d0*/  IABS R8, R9 ;  /* 0x0000000900087213 */ /* 0x002fc80000000000 */
[----:B0-----:R-:W1:Y:S08]  /*01e0*/  I2F.RP R3, R8 ;  /* 0x0000000800037306 */ /* 0x001e700000209400 */
[----:B-1----:R-:W1:Y:S02]  /*01f0*/  MUFU.RCP R3, R3 ;  /* 0x0000000300037308 */ /* 0x002e640000001000 */
[----:B-1----:R-:W-:-:S06]  /*0200*/  IADD3 R4, PT, PT, R3, 0xffffffe, RZ ;  /* 0x0ffffffe03047810 */ /* 0x002fcc0007ffe0ff */
[----:B------:R1:W0:Y:S02]  /*0210*/  F2I.FTZ.U32.TRUNC.NTZ R5, R4 ;  /* 0x0000000400057305 */ /* 0x000224000021f000 */
[----:B-1----:R-:W-:Y:S01]  /*0220*/  HFMA2 R4, -RZ, RZ, 0, 0 ;  /* 0x00000000ff047431 */ /* 0x002fe200000001ff */
[----:B0-----:R-:W-:-:S05]  /*0230*/  IADD3 R7, PT, PT, RZ, -R5, RZ ;  /* 0x80000005ff077210 */ /* 0x001fca0007ffe0ff */
[----:B------:R-:W-:-:S04]  /*0240*/  IMAD R7, R7, R8, RZ ;  /* 0x0000000807077224 */ /* 0x000fc800078e02ff */
[----:B------:R-:W-:Y:S01]  /*0250*/  IMAD.HI.U32 R5, R5, R7, R4 ;  /* 0x0000000705057227 */ /* 0x000fe200078e0004 */
[----:B------:R-:W-:-:S05]  /*0260*/  MOV R7, R6 ;  /* 0x0000000600077202 */ /* 0x000fca0000000f00 */
[----:B------:R-:W-:Y:S02]  /*0270*/  IMAD.HI.U32 R6, R5, R7, RZ ;  /* 0x0000000705067227 */ /* 0x000fe400078e00ff */
[----:B------:R-:W3:Y:S03]  /*0280*/  LDC R5, c[0x0][0x41c] ;  /* 0x00010700ff057b82 */ /* 0x000ee60000000800 */
[----:B------:R-:W-:-:S05]  /*0290*/  IADD3 R3, PT, PT, -R6, RZ, RZ ;  /* 0x000000ff06037210 */ /* 0x000fca0007ffe1ff */
[----:B------:R-:W-:Y:S01]  /*02a0*/  IMAD R3, R8, R3, R7 ;  /* 0x0000000308037224 */ /* 0x000fe200078e0207 */
[----:B------:R-:W-:-:S04]  /*02b0*/  LOP3.LUT R7, R9, UR5, RZ, 0x3c, !PT ;  /* 0x0000000509077c12 */ /* 0x000fc8000f8e3cff */
[----:B------:R-:W-:Y:S02]  /*02c0*/  ISETP.GT.U32.AND P4, PT, R8, R3, PT ;  /* 0x000000030800720c */ /* 0x000fe40003f84070 */
[----:B------:R-:W-:Y:S01]  /*02d0*/  ISETP.GE.AND P0, PT, R7, RZ, PT ;  /* 0x000000ff0700720c */ /* 0x000fe20003f06270 */
[----:B---3--:R-:W-:-:S10]  /*02e0*/  IMAD R5, R5, UR14, R46 ;  /* 0x0000000e05057c24 */ /* 0x008fd4000f8e022e */
[-C--:B------:R-:W-:Y:S02]  /*02f0*/  @!P4 IADD3 R3, PT, PT, R3, -R8.reuse, RZ ;  /* 0x800000080303c210 */ /* 0x080fe40007ffe0ff */
[----:B------:R-:W-:Y:S02]  /*0300*/  @!P4 IADD3 R6, PT, PT, R6, 0x1, RZ ;  /* 0x000000010606c810 */ /* 0x000fe40007ffe0ff */
[----:B--2---:R-:W-:Y:S02]  /*0310*/  ISETP.GE.U32.AND P1, PT, R5, UR8, PT ;  /* 0x0000000805007c0c */ /* 0x004fe4000bf26070 */
[----:B------:R-:W-:Y:S02]  /*0320*/  SHF.R.S32.HI R11, RZ, 0x1f, R5 ;  /* 0x0000001fff0b7819 */ /* 0x000fe40000011405 */
[----:B------:R-:W-:Y:S02]  /*0330*/  ISETP.GE.U32.AND P2, PT, R3, R8, PT ;  /* 0x000000080300720c */ /* 0x000fe40003f46070 */
[----:B------:R-:W-:-:S02]  /*0340*/  ISETP.GT.U32.AND P5, PT, R8, R3, PT ;  /* 0x000000030800720c */ /* 0x000fc40003fa4070 */
[----:B------:R-:W-:Y:S02]  /*0350*/  IADD3 R4, PT, PT, R3, -R8, RZ ;  /* 0x8000000803047210 */ /* 0x000fe40007ffe0ff */
[----:B------:R-:W-:Y:S02]  /*0360*/  ISETP.GE.AND.EX P1, PT, R11, UR9, PT, P1 ;  /* 0x000000090b007c0c */ /* 0x000fe4000bf26310 */
[----:B------:R-:W-:Y:S02]  /*0370*/  SEL R3, R4, R3, !P5 ;  /* 0x0000000304037207 */ /* 0x000fe40006800000 */
[----:B------:R-:W-:Y:S02]  /*0380*/  ISETP.NE.AND P4, PT, R9, RZ, PT ;  /* 0x000000ff0900720c */ /* 0x000fe40003f85270 */
[----:B------:R-:W-:Y:S02]  /*0390*/  LOP3.LUT R4, RZ, R9, RZ, 0x33, !PT ;  /* 0x00000009ff047212 */ /* 0x000fe400078e33ff */
[----:B------:R-:W-:-:S02]  /*03a0*/  @!P3 IADD3 R3, PT, PT, -R3, RZ, RZ ;  /* 0x000000ff0303b210 */ /* 0x000fc40007ffe1ff */
[----:B------:R-:W-:Y:S02]  /*03b0*/  @P2 IADD3 R6, PT, PT, R6, 0x1, RZ ;  /* 0x0000000106062810 */ /* 0x000fe40007ffe0ff */
[----:B------:R-:W-:Y:S01]  /*03c0*/  IADD3 R10, PT, PT, R5, 0x40, RZ ;  /* 0x00000040050a7810 */ /* 0x000fe20007ffe0ff */
[----:B------:R-:W0:Y:S01]  /*03d0*/  @!P1 LDC.64 R12, c[0x0][0x3f8] ;  /* 0x0000fe00ff0c9b82 */ /* 0x000e220000000a00 */
[----:B------:R-:W-:Y:S02]  /*03e0*/  SEL R47, R4, R3, !P4 ;  /* 0x00000003042f7207 */ /* 0x000fe40006000000 */
[----:B------:R-:W-:Y:S02]  /*03f0*/  @!P0 IADD3 R6, PT, PT, -R6, RZ, RZ ;  /* 0x000000ff06068210 */ /* 0x000fe40007ffe1ff */
[----:B------:R-:W-:Y:S01]  /*0400*/  ISETP.GE.U32.AND P2, PT, R10, UR8, PT ;  /* 0x000000080a007c0c */ /* 0x000fe2000bf46070 */
[----:B------:R-:W-:Y:S01]  /*0410*/  IMAD R3, R47, 0xc, RZ ;  /* 0x0000000c2f037824 */ /* 0x000fe200078e02ff */
[----:B------:R-:W-:-:S02]  /*0420*/  SHF.R.S32.HI R21, RZ, 0x1f, R10 ;  /* 0x0000001fff157819 */ /* 0x000fc4000001140a */
[----:B------:R-:W-:Y:S02]  /*0430*/  SEL R9, R4, R6, !P4 ;  /* 0x0000000604097207 */ /* 0x000fe40006000000 */
[----:B------:R-:W-:Y:S01]  /*0440*/  ISETP.GE.AND.EX P2, PT, R21, UR9, PT, P2 ;  /* 0x0000000915007c0c */ /* 0x000fe2000bf46320 */
[----:B------:R-:W1:Y:S01]  /*0450*/  @!P1 LDC.64 R6, c[0x0][0x3a0] ;  /* 0x0000e800ff069b82 */ /* 0x000e620000000a00 */
[----:B------:R-:W-:Y:S02]  /*0460*/  IADD3 R50, P0, PT, R3, R2, RZ ;  /* 0x0000000203327210 */ /* 0x000fe40007f1e0ff */
[----:B------:R-:W-:Y:S02]  /*0470*/  SHF.R.S32.HI R2, RZ, 0x1f, R9 ;  /* 0x0000001fff027819 */ /* 0x000fe40000011409 */
[----:B------:R-:W-:Y:S02]  /*0480*/  IADD3 R18, PT, PT, R5, 0x80, RZ ;  /* 0x0000008005127810 */ /* 0x000fe40007ffe0ff */
[----:B------:R-:W-:Y:S01]  /*0490*/  LEA.HI.X.SX32 R51, R3, RZ, 0x1, P0 ;  /* 0x000000ff03337211 */ /* 0x000fe200000f0eff */
[----:B------:R-:W-:Y:S01]  /*04a0*/  IMAD R4, R2, UR10, RZ ;  /* 0x0000000a02047c24 */ /* 0x000fe2000f8e02ff */
[----:B------:R-:W-:-:S02]  /*04b0*/  ISETP.GE.U32.AND P3, PT, R18, UR8, PT ;  /* 0x0000000812007c0c */ /* 0x000fc4000bf66070 */
[----:B------:R-:W-:Y:S01]  /*04c0*/  SHF.R.S32.HI R19, RZ, 0x1f, R18 ;  /* 0x0000001fff137819 */ /* 0x000fe20000011412 */
[C---:B------:R-:W-:Y:S01]  /*04d0*/  IMAD R53, R9.reuse, UR11, R4 ;  /* 0x0000000b09357c24 */ /* 0x040fe2000f8e0204 */
[----:B------:R-:W2:Y:S01]  /*04e0*/  @!P2 LDC.64 R2, c[0x0][0x3f8] ;  /* 0x0000fe00ff02ab82 */ /* 0x000ea20000000a00 */
[----:B------:R-:W-:Y:S01]  /*04f0*/  IMAD.WIDE.U32 R50, R9, UR10, R50 ;  /* 0x0000000a09327c25 */ /* 0x000fe2000f8e0032 */
[----:B------:R-:W-:Y:S02]  /*0500*/  ISETP.GE.AND.EX P3, PT, R19, UR9, PT, P3 ;  /* 0x0000000913007c0c */ /* 0x000fe4000bf66330 */
[----:B------:R-:W-:Y:S01]  /*0510*/  CS2R R40, SRZ ;  /* 0x0000000000287805 */ /* 0x000fe2000001ff00 */
[----:B------:R-:W3:Y:S01]  /*0520*/  LDCU.U8 UR10, c[0x0][0x414] ;  /* 0x00008280ff0a77ac */ /* 0x000ee20008000000 */
[----:B0-----:R-:W-:Y:S01]  /*0530*/  @!P1 IMAD R4, R11, R12, RZ ;  /* 0x0000000c0b049224 */ /* 0x001fe200078e02ff */
[----:B------:R-:W-:Y:S02]  /*0540*/  IADD3 R53, PT, PT, R51, R53, RZ ;  /* 0x0000003533357210 */ /* 0x000fe40007ffe0ff */
[----:B------:R-:W-:Y:S01]  /*0550*/  @!P1 MOV R52, R50 ;  /* 0x0000003200349202 */ /* 0x000fe20000000f00 */
[----:B------:R-:W0:Y:S01]  /*0560*/  @!P1 LDC.64 R8, c[0x0][0x398] ;  /* 0x0000e600ff089b82 */ /* 0x000e220000000a00 */
[C---:B------:R-:W-:Y:S01]  /*0570*/  @!P1 IMAD R11, R5.reuse, R13, R4 ;  /* 0x0000000d050b9224 */ /* 0x040fe200078e0204 */
[----:B------:R-:W-:-:S02]  /*0580*/  IADD3 R4, PT, PT, R5, 0xc0, RZ ;  /* 0x000000c005047810 */ /* 0x000fc40007ffe0ff */
[----:B------:R-:W-:-:S04]  /*0590*/  @!P1 IMAD.WIDE.U32 R12, R5, R12, R52 ;  /* 0x0000000c050c9225 */ /* 0x000fc800078e0034 */
[----:B------:R-:W4:Y:S01]  /*05a0*/  @!P3 LDC.64 R16, c[0x0][0x3f8] ;  /* 0x0000fe00ff10bb82 */ /* 0x000f220000000a00 */
[----:B------:R-:W-:Y:S02]  /*05b0*/  @!P1 IADD3 R13, PT, PT, R13, R11, RZ ;  /* 0x0000000b0d0d9210 */ /* 0x000fe40007ffe0ff */
[C---:B------:R-:W-:Y:S02]  /*05c0*/  @!P1 SHF.L.U32 R11, R12.reuse, 0x1, RZ ;  /* 0x000000010c0b9819 */ /* 0x040fe400000006ff */
[----:B------:R-:W-:Y:S02]  /*05d0*/  @!P1 SHF.L.U64.HI R20, R12, 0x1, R13 ;  /* 0x000000010c149819 */ /* 0x000fe4000001020d */
[----:B-1----:R-:W-:Y:S01]  /*05e0*/  @!P1 IADD3 R22, P0, PT, R11, R6, RZ ;  /* 0x000000060b169210 */ /* 0x002fe20007f1e0ff */
[----:B------:R-:W1:Y:S01]  /*05f0*/  @!P2 LDC.64 R14, c[0x0][0x3a0] ;  /* 0x0000e800ff0eab82 */ /* 0x000e620000000a00 */
[----:B--2---:R-:W-:Y:S01]  /*0600*/  @!P2 IMAD R21, R21, R2, RZ ;  /* 0x000000021515a224 */ /* 0x004fe200078e02ff */
[----:B------:R-:W-:-:S02]  /*0610*/  @!P2 MOV R6, R50 ;  /* 0x000000320006a202 */ /* 0x000fc40000000f00 */
[----:B------:R-:W-:Y:S01]  /*0620*/  @!P1 IADD3.X R23, PT, PT, R20, R7, RZ, P0, !PT ;  /* 0x0000000714179210 */ /* 0x000fe200007fe4ff */
[C---:B------:R-:W-:Y:S01]  /*0630*/  @!P2 IMAD R25, R10.reuse, R3, R21 ;  /* 0x000000030a19a224 */ /* 0x040fe200078e0215 */
[----:B------:R-:W-:Y:S02]  /*0640*/  @!P2 MOV R7, R53 ;  /* 0x000000350007a202 */ /* 0x000fe40000000f00 */
[----:B------:R-:W2:Y:S01]  /*0650*/  @!P2 LDC.64 R12, c[0x0][0x398] ;  /* 0x0000e600ff0cab82 */ /* 0x000ea20000000a00 */
[----:B0-----:R-:W-:Y:S01]  /*0660*/  @!P1 IADD3 R8, P4, PT, R11, R8, RZ ;  /* 0x000000080b089210 */ /* 0x001fe20007f9e0ff */
[----:B------:R0:W5:Y:S01]  /*0670*/  @!P1 LDG.E R44, desc[UR12][R22.64] ;  /* 0x0000000c162c9981 */ /* 0x000162000c1e1900 */
[----:B------:R-:W-:Y:S01]  /*0680*/  @!P2 IMAD.WIDE.U32 R2, R10, R2, R6 ;  /* 0x000000020a02a225 */ /* 0x000fe200078e0006 */
[----:B------:R-:W-:Y:S02]  /*0690*/  ISETP.GE.U32.AND P0, PT, R4, UR8, PT ;  /* 0x0000000804007c0c */ /* 0x000fe4000bf06070 */
[----:B------:R-:W-:-:S02]  /*06a0*/  SHF.R.S32.HI R21, RZ, 0x1f, R4 ;  /* 0x0000001fff157819 */ /* 0x000fc40000011404 */
[----:B------:R-:W3:Y:S01]  /*06b0*/  @!P3 LDC.64 R10, c[0x0][0x3a0] ;  /* 0x0000e800ff0abb82 */ /* 0x000ee20000000a00 */
[----:B----4-:R-:W-:Y:S01]  /*06c0*/  @!P3 IMAD R24, R19, R16, RZ ;  /* 0x000000101318b224 */ /* 0x010fe200078e02ff */
[----:B0-----:R-:W-:Y:S02]  /*06d0*/  @!P3 MOV R22, R50 ;  /* 0x000000320016b202 */ /* 0x001fe40000000f00 */
[----:B------:R-:W-:Y:S02]  /*06e0*/  @!P3 MOV R23, R53 ;  /* 0x000000350017b202 */ /* 0x000fe40000000f00 */
[----:B------:R-:W-:Y:S02]  /*06f0*/  @!P1 IADD3.X R9, PT, PT, R20, R9, RZ, P4, !PT ;  /* 0x0000000914099210 */ /* 0x000fe400027fe4ff */
[----:B------:R-:W0:Y:S01]  /*0700*/  @!P3 LDC.64 R6, c[0x0][0x398] ;  /* 0x0000e600ff06bb82 */ /* 0x000e220000000a00 */
[----:B------:R-:W-:Y:S01]  /*0710*/  @!P2 IADD3 R3, PT, PT, R3, R25, RZ ;  /* 0x000000190303a210 */ /* 0x000fe20007ffe0ff */
[C---:B------:R-:W-:Y:S01]  /*0720*/  @!P3 IMAD R25, R18.reuse, R17, R24 ;  /* 0x000000111219b224 */ /* 0x040fe200078e0218 */
[----:B------:R-:W-:Y:S01]  /*0730*/  ISETP.GE.AND.EX P0, PT, R21, UR9, PT, P0 ;  /* 0x0000000915007c0c */ /* 0x000fe2000bf06300 */
[----:B------:R-:W-:Y:S01]  /*0740*/  @!P3 IMAD.WIDE.U32 R16, R18, R16, R22 ;  /* 0x000000101210b225 */ /* 0x000fe200078e0016 */
[C---:B------:R-:W-:Y:S01]  /*0750*/  @!P2 SHF.L.U32 R19, R2.reuse, 0x1, RZ ;  /* 0x000000010213a819 */ /* 0x040fe200000006ff */
[----:B------:R-:W5:Y:S01]  /*0760*/  @!P1 LDG.E R43, desc[UR12][R8.64] ;  /* 0x0000000c082b9981 */ /* 0x000f62000c1e1900 */
[----:B------:R-:W-:-:S02]  /*0770*/  @!P2 SHF.L.U64.HI R20, R2, 0x1, R3 ;  /* 0x000000010214a819 */ /* 0x000fc40000010203 */
[C---:B-1----:R-:W-:Y:S02]  /*0780*/  @!P2 IADD3 R14, P4, PT, R19.reuse, R14, RZ ;  /* 0x0000000e130ea210 */ /* 0x042fe40007f9e0ff */
[----:B--2---:R-:W-:Y:S02]  /*0790*/  @!P2 IADD3 R12, P1, PT, R19, R12, RZ ;  /* 0x0000000c130ca210 */ /* 0x004fe40007f3e0ff */
[----:B------:R-:W-:Y:S02]  /*07a0*/  @!P3 IADD3 R19, PT, PT, R17, R25, RZ ;  /* 0x000000191113b210 */ /* 0x000fe40007ffe0ff */
[----:B------:R-:W-:Y:S01]  /*07b0*/  @!P3 SHF.L.U32 R17, R16, 0x1, RZ ;  /* 0x000000011011b819 */ /* 0x000fe200000006ff */
[----:B------:R-:W1:Y:S01]  /*07c0*/  @!P0 LDC.64 R2, c[0x0][0x3f8] ;  /* 0x0000fe00ff028b82 */ /* 0x000e620000000a00 */
[----:B------:R-:W-:Y:S02]  /*07d0*/  @!P2 IADD3.X R13, PT, PT, R20, R13, RZ, P1, !PT ;  /* 0x0000000d140da210 */ /* 0x000fe40000ffe4ff */
[----:B------:R-:W-:-:S02]  /*07e0*/  @!P3 SHF.L.U64.HI R16, R16, 0x1, R19 ;  /* 0x000000011010b819 */ /* 0x000fc40000010213 */
[----:B---3--:R-:W-:Y:S01]  /*07f0*/  @!P3 IADD3 R10, P1, PT, R17, R10, RZ ;  /* 0x0000000a110ab210 */ /* 0x008fe20007f3e0ff */
[----:B------:R-:W5:Y:S01]  /*0800*/  @!P2 LDG.E R41, desc[UR12][R12.64] ;  /* 0x0000000c0c29a981 */ /* 0x000f62000c1e1900 */
[----:B------:R-:W-:Y:S01]  /*0810*/  IADD3 R25, PT, PT, R5, 0x100, RZ ;  /* 0x0000010005197810 */ /* 0x000fe20007ffe0ff */
[----:B------:R-:W2:Y:S01]  /*0820*/  @!P0 LDC.64 R34, c[0x0][0x3a0] ;  /* 0x0000e800ff228b82 */ /* 0x000ea20000000a00 */
[----:B------:R-:W-:Y:S02]  /*0830*/  @!P3 IADD3.X R11, PT, PT, R16, R11, RZ, P1, !PT ;  /* 0x0000000b100bb210 */ /* 0x000fe40000ffe4ff */
[----:B------:R-:W-:Y:S02]  /*0840*/  ISETP.GE.U32.AND P1, PT, R25, UR8, PT ;  /* 0x0000000819007c0c */ /* 0x000fe4000bf26070 */
[----:B------:R-:W-:Y:S02]  /*0850*/  SHF.R.S32.HI R23, RZ, 0x1f, R25 ;  /* 0x0000001fff177819 */ /* 0x000fe40000011419 */
[----:B------:R-:W-:-:S02]  /*0860*/  CS2R R38, SRZ ;  /* 0x0000000000267805 */ /* 0x000fc4000001ff00 */
[----:B------:R-:W-:Y:S01]  /*0870*/  @!P2 IADD3.X R15, PT, PT, R20, R15, RZ, P4, !PT ;  /* 0x0000000f140fa210 */ /* 0x000fe200027fe4ff */
[----:B------:R-:W3:Y:S01]  /*0880*/  @!P0 LDC.64 R18, c[0x0][0x398] ;  /* 0x0000e600ff128b82 */ /* 0x000ee20000000a00 */
[----:B------:R-:W-:Y:S01]  /*0890*/  ISETP.GE.AND.EX P1, PT, R23, UR9, PT, P1 ;  /* 0x0000000917007c0c */ /* 0x000fe2000bf26310 */
[----:B------:R-:W-:Y:S01]  /*08a0*/  UIMAD.WIDE UR6, UR5, 0x8, UR6 ;  /* 0x00000008050678a5 */ /* 0x000fe2000f8e0206 */
[----:B------:R4:W5:Y:S04]  /*08b0*/  @!P3 LDG.E R40, desc[UR12][R10.64] ;  /* 0x0000000c0a28b981 */ /* 0x000968000c1e1900 */
[----:B------:R4:W5:Y:S01]  /*08c0*/  @!P2 LDG.E R42, desc[UR12][R14.64] ;  /* 0x0000000c0e2aa981 */ /* 0x000962000c1e1900 */
[----:B0-----:R-:W-:Y:S02]  /*08d0*/  @!P3 IADD3 R6, P2, PT, R17, R6, RZ ;  /* 0x000000061106b210 */ /* 0x001fe40007f5e0ff */
[----:B------:R-:W-:-:S02]  /*08e0*/  IADD3 R17, PT, PT, R5, 0x140, RZ ;  /* 0x0000014005117810 */ /* 0x000fc40007ffe0ff */
[----:B------:R-:W-:Y:S01]  /*08f0*/  @!P3 IADD3.X R7, PT, PT, R16, R7, RZ, P2, !PT ;  /* 0x000000071007b210 */ /* 0x000fe200017fe4ff */
[----:B-1----:R-:W-:Y:S01]  /*0900*/  @!P0 IMAD R21, R21, R2, RZ ;  /* 0x0000000215158224 */ /* 0x002fe200078e02ff */
[----:B----4-:R-:W-:Y:S01]  /*0910*/  MOV R10, UR6 ;  /* 0x00000006000a7c02 */ /* 0x010fe20008000f00 */
[----:B------:R-:W0:Y:S02]  /*0920*/  @!P1 LDC.64 R14, c[0x0][0x3f8] ;  /* 0x0000fe00ff0e9b82 */ /* 0x000e240000000a00 */
[----:B------:R1:W5:Y:S01]  /*0930*/  @!P3 LDG.E R39, desc[UR12][R6.64] ;  /* 0x0000000c0627b981 */ /* 0x000362000c1e1900 */
[----:B------:R-:W-:Y:S02]  /*0940*/  MOV R11, UR7 ;  /* 0x00000007000b7c02 */ /* 0x000fe40008000f00 */
[----:B------:R-:W-:Y:S02]  /*0950*/  @!P0 MOV R8, R50 ;  /* 0x0000003200088202 */ /* 0x000fe40000000f00 */
[----:B------:R-:W-:-:S02]  /*0960*/  @!P0 MOV R9, R53 ;  /* 0x0000003500098202 */ /* 0x000fc40000000f00 */
[----:B------:R-:W-:Y:S02]  /*0970*/  ISETP.GE.U32.AND P3, PT, R17, UR8, PT ;  /* 0x0000000811007c0c */ /* 0x000fe4000bf66070 */
[----:B------:R-:W-:Y:S01]  /*0980*/  SHF.R.S32.HI R29, RZ, 0x1f, R17 ;  /* 0x0000001fff1d7819 */ /* 0x000fe20000011411 */
[C---:B------:R-:W-:Y:S01]  /*0990*/  @!P0 IMAD R21, R4.reuse, R3, R21 ;  /* 0x0000000304158224 */ /* 0x040fe200078e0215 */
[----:B------:R-:W4:Y:S01]  /*09a0*/  LDG.E.64 R10, desc[UR12][R10.64] ;  /* 0x0000000c0a0a7981 */ /* 0x000f22000c1e1b00 */
[----:B------:R-:W-:Y:S01]  /*09b0*/  @!P0 IMAD.WIDE.U32 R2, R4, R2, R8 ;  /* 0x0000000204028225 */ /* 0x000fe200078e0008 */
[----:B------:R-:W-:Y:S01]  /*09c0*/  ISETP.GE.AND.EX P3, PT, R29, UR9, PT, P3 ;  /* 0x000000091d007c0c */ /* 0x000fe2000bf66330 */
[----:B-1----:R-:W1:Y:S01]  /*09d0*/  @!P1 LDC.64 R6, c[0x0][0x3a0] ;  /* 0x0000e800ff069b82 */ /* 0x002e620000000a00 */
[----:B------:R-:W-:Y:S02]  /*09e0*/  ISETP.NE.AND P5, PT, RZ, UR10, PT ;  /* 0x0000000aff007c0c */ /* 0x000fe4000bfa5270 */
[----:B------:R-:W-:-:S02]  /*09f0*/  @!P0 IADD3 R9, PT, PT, R3, R21, RZ ;  /* 0x0000001503098210 */ /* 0x000fc40007ffe0ff */
[C---:B------:R-:W-:Y:S02]  /*0a00*/  @!P0 SHF.L.U32 R3, R2.reuse, 0x1, RZ ;  /* 0x0000000102038819 */ /* 0x040fe400000006ff */
[----:B------:R-:W-:Y:S01]  /*0a10*/  @!P0 SHF.L.U64.HI R2, R2, 0x1, R9 ;  /* 0x0000000102028819 */ /* 0x000fe20000010209 */
[----:B------:R-:W1:Y:S01]  /*0a20*/  LDC.64 R20, c[0x0][0x3a8] ;  /* 0x0000ea00ff147b82 */ /* 0x000e620000000a00 */
[C---:B--2---:R-:W-:Y:S02]  /*0a30*/  @!P0 IADD3 R34, P2, PT, R3.reuse, R34, RZ ;  /* 0x0000002203228210 */ /* 0x044fe40007f5e0ff */
[----:B---3--:R-:W-:Y:S02]  /*0a40*/  @!P0 IADD3 R18, P6, PT, R3, R18, RZ ;  /* 0x0000001203128210 */ /* 0x008fe40007fde0ff */
[C---:B------:R-:W-:Y:S02]  /*0a50*/  IADD3 R28, PT, PT, R5.reuse, 0x180, RZ ;  /* 0x00000180051c7810 */ /* 0x040fe40007ffe0ff */
[----:B------:R-:W-:Y:S01]  /*0a60*/  IADD3 R3, PT, PT, R5, 0x1c0, RZ ;  /* 0x000001c005037810 */ /* 0x000fe20007ffe0ff */
[----:B------:R-:W2:Y:S01]  /*0a70*/  @!P1 LDC.64 R8, c[0x0][0x398] ;  /* 0x0000e600ff089b82 */ /* 0x000ea20000000a00 */
[----:B------:R-:W-:Y:S01]  /*0a80*/  @!P0 IADD3.X R35, PT, PT, R2, R35, RZ, P2, !PT ;  /* 0x0000002302238210 */ /* 0x000fe200017fe4ff */
[----:B0-----:R-:W-:Y:S01]  /*0a90*/  @!P1 IMAD R16, R23, R14, RZ ;  /* 0x0000000e17109224 */ /* 0x001fe200078e02ff */
[----:B------:R-:W-:-:S02]  /*0aa0*/  ISETP.GE.U32.AND P2, PT, R28, UR8, PT ;  /* 0x000000081c007c0c */ /* 0x000fc4000bf46070 */
[----:B------:R-:W-:Y:S02]  /*0ab0*/  SHF.R.S32.HI R33, RZ, 0x1f, R28 ;  /* 0x0000001fff217819 */ /* 0x000fe4000001141c */
[----:B------:R-:W-:Y:S01]  /*0ac0*/  CS2R R36, SRZ ;  /* 0x0000000000247805 */ /* 0x000fe2000001ff00 */
[----:B------:R-:W0:Y:S01]  /*0ad0*/  @!P3 LDC.64 R4, c[0x0][0x3f8] ;  /* 0x0000fe00ff04bb82 */ /* 0x000e220000000a00 */
[----:B------:R-:W-:Y:S01]  /*0ae0*/  @!P1 MOV R22, R50 ;  /* 0x0000003200169202 */ /* 0x000fe20000000f00 */
[----:B------:R-:W5:Y:S01]  /*0af0*/  @!P0 LDG.E R38, desc[UR12][R34.64] ;  /* 0x0000000c22268981 */ /* 0x000f62000c1e1900 */
[----:B------:R-:W-:-:S05]  /*0b00*/  @!P1 MOV R23, R53 ;  /* 0x0000003500179202 */ /* 0x000fca0000000f00 */
[----:B------:R-:W3:Y:S01]  /*0b10*/  @P5 LDC.64 R12, c[0x0][0x3b0] ;  /* 0x0000ec00ff0c5b82 */ /* 0x000ee20000000a00 */
[----:B------:R-:W-:Y:S01]  /*0b20*/  ISETP.GE.AND.EX P2, PT, R33, UR9, PT, P2 ;  /* 0x0000000921007c0c */ /* 0x000fe2000bf46320 */
[C---:B------:R-:W-:Y:S02]  /*0b30*/  @!P1 IMAD R31, R25.reuse, R15, R16 ;  /* 0x0000000f191f9224 */ /* 0x040fe400078e0210 */
[----:B------:R-:W-:Y:S01]  /*0b40*/  @!P1 IMAD.WIDE.U32 R14, R25, R14, R22 ;  /* 0x0000000e190e9225 */ /* 0x000fe200078e0016 */
[----:B------:R-:W-:Y:S02]  /*0b50*/  @!P0 IADD3.X R19, PT, PT, R2, R19, RZ, P6, !PT ;  /* 0x0000001302138210 */ /* 0x000fe400037fe4ff */
[----:B------:R-:W-:Y:S01]  /*0b60*/  ISETP.GE.U32.AND P4, PT, R3, UR8, PT ;  /* 0x0000000803007c0c */ /* 0x000fe2000bf86070 */
[----:B------:R-:W3:Y:S01]  /*0b70*/  @!P3 LDC.64 R24, c[0x0][0x3a0] ;  /* 0x0000e800ff18bb82 */ /* 0x000ee20000000a00 */
[----:B------:R-:W-:Y:S01]  /*0b80*/  @!P1 IADD3 R23, PT, PT, R15, R31, RZ ;  /* 0x0000001f0f179210 */ /* 0x000fe20007ffe0ff */
[----:B------:R0:W5:Y:S01]  /*0b90*/  @!P0 LDG.E R37, desc[UR12][R18.64] ;  /* 0x0000000c12258981 */ /* 0x000162000c1e1900 */
[----:B------:R-:W-:-:S02]  /*0ba0*/  LOP3.LUT R2, R45, 0xffff, RZ, 0xc0, !PT ;  /* 0x0000ffff2d027812 */ /* 0x000fc400078ec0ff */
[----:B------:R-:W-:Y:S02]  /*0bb0*/  SHF.R.S32.HI R27, RZ, 0x1f, R3 ;  /* 0x0000001fff1b7819 */ /* 0x000fe40000011403 */
[C---:B------:R-:W-:Y:S02]  /*0bc0*/  @!P1 SHF.L.U32 R15, R14.reuse, 0x1, RZ ;  /* 0x000000010e0f9819 */ /* 0x040fe400000006ff */
[----:B------:R-:W-:Y:S02]  /*0bd0*/  @!P1 SHF.L.U64.HI R14, R14, 0x1, R23 ;  /* 0x000000010e0e9819 */ /* 0x000fe40000010217 */
[----:B------:R-:W3:Y:S01]  /*0be0*/  @!P2 LDC.64 R22, c[0x0][0x3f8] ;  /* 0x0000fe00ff16ab82 */ /* 0x000ee20000000a00 */
[----:B------:R-:W-:Y:S01]  /*0bf0*/  ISETP.GE.AND.EX P4, PT, R27, UR9, PT, P4 ;  /* 0x000000091b007c0c */ /* 0x000fe2000bf86340 */
[----:B------:R-:W-:Y:S01]  /*0c00*/  IMAD R31, R47, 0xc, R2 ;  /* 0x0000000c2f1f7824 */ /* 0x000fe200078e0202 */
[C---:B-1----:R-:W-:Y:S02]  /*0c10*/  @!P1 IADD3 R30, P0, PT, R15.reuse, R6, RZ ;  /* 0x000000060f1e9210 */ /* 0x042fe40007f1e0ff */
[----:B--2---:R-:W-:Y:S01]  /*0c20*/  @!P1 IADD3 R6, P6, PT, R15, R8, RZ ;  /* 0x000000080f069210 */ /* 0x004fe20007fde0ff */
[----:B0-----:R-:W-:-:S02]  /*0c30*/  @!P3 IMAD R8, R29, R4, RZ ;  /* 0x000000041d08b224 */ /* 0x001fc400078e02ff */
[C---:B------:R-:W-:Y:S01]  /*0c40*/  IMAD.WIDE R20, R31.reuse, 0x4, R20 ;  /* 0x000000041f147825 */ /* 0x040fe200078e0214 */
[----:B------:R-:W0:Y:S03]  /*0c50*/  @!P3 LDC.64 R18, c[0x0][0x398] ;  /* 0x0000e600ff12bb82 */ /* 0x000e260000000a00 */
[----:B---3--:R-:W-:Y:S01]  /*0c60*/  @P5 IMAD.WIDE R12, R31, 0x4, R12 ;  /* 0x000000041f0c5825 */ /* 0x008fe200078e020c */
[C---:B------:R-:W-:Y:S02]  /*0c70*/  @!P1 IADD3.X R31, PT, PT, R14.reuse, R7, RZ, P0, !PT ;  /* 0x000000070e1f9210 */ /* 0x040fe400007fe4ff */
[----:B------:R-:W-:Y:S01]  /*0c80*/  @!P1 IADD3.X R7, PT, PT, R14, R9, RZ, P6, !PT ;  /* 0x000000090e079210 */ /* 0x000fe200037fe4ff */
[----:B------:R-:W-:Y:S01]  /*0c90*/  @!P3 IMAD R29, R17, R5, R8 ;  /* 0x00000005111db224 */ /* 0x000fe200078e0208 */
[----:B------:R-:W-:Y:S01]  /*0ca0*/  @!P3 MOV R8, R50 ;  /* 0x000000320008b202 */ /* 0x000fe20000000f00 */
[----:B------:R-:W1:Y:S01]  /*0cb0*/  @!P4 LDC.64 R14, c[0x0][0x3f8] ;  /* 0x0000fe00ff0ecb82 */ /* 0x000e620000000a00 */
[----:B------:R-:W-:-:S02]  /*0cc0*/  @!P3 MOV R9, R53 ;  /* 0x000000350009b202 */ /* 0x000fc40000000f00 */
[----:B------:R-:W-:Y:S01]  /*0cd0*/  CS2R R34, SRZ ;  /* 0x0000000000227805 */ /* 0x000fe2000001ff00 */
[----:B------:R-:W5:Y:S01]  /*0ce0*/  @!P1 LDG.E R36, desc[UR12][R30.64] ;  /* 0x0000000c1e249981 */ /* 0x000f62000c1e1900 */
[----:B------:R-:W-:-:S03]  /*0cf0*/  @!P3 IMAD.WIDE.U32 R4, R17, R4, R8 ;  /* 0x000000041104b225 */ /* 0x000fc600078e0008 */
[----:B------:R-:W2:Y:S01]  /*0d00*/  @!P2 LDC.64 R16, c[0x0][0x3a0] ;  /* 0x0000e800ff10ab82 */ /* 0x000ea20000000a00 */
[----:B------:R3:W5:Y:S01]  /*0d10*/  @!P1 LDG.E R35, desc[UR12][R6.64] ;  /* 0x0000000c06239981 */ /* 0x000762000c1e1900 */
[----:B------:R-:W-:Y:S01]  /*0d20*/  @!P3 IADD3 R5, PT, PT, R5, R29, RZ ;  /* 0x0000001d0505b210 */ /* 0x000fe20007ffe0ff */
[----:B------:R-:W-:Y:S01]  /*0d30*/  @!P2 IMAD R33, R33, R22, RZ ;  /* 0x000000162121a224 */ /* 0x000fe200078e02ff */
[C---:B------:R-:W-:Y:S02]  /*0d40*/  @!P3 SHF.L.U32 R29, R4.reuse, 0x1, RZ ;  /* 0x00000001041db819 */ /* 0x040fe400000006ff */
[----:B------:R-:W-:Y:S02]  /*0d50*/  @!P3 SHF.L.U64.HI R26, R4, 0x1, R5 ;  /* 0x00000001041ab819 */ /* 0x000fe40000010205 */
[----:B------:R-:W2:Y:S01]  /*0d60*/  @!P2 LDC.64 R8, c[0x0][0x398] ;  /* 0x0000e600ff08ab82 */ /* 0x000ea20000000a00 */
[----:B------:R-:W-:Y:S02]  /*0d70*/  @!P2 MOV R4, R50 ;  /* 0x000000320004a202 */ /* 0x000fe40000000f00 */
[----:B------:R-:W-:Y:S01]  /*0d80*/  @!P2 MOV R5, R53 ;  /* 0x000000350005a202 */ /* 0x000fe20000000f00 */
[C---:B------:R-:W-:Y:S01]  /*0d90*/  @!P2 IMAD R33, R28.reuse, R23, R33 ;  /* 0x000000171c21a224 */ /* 0x040fe200078e0221 */
[----:B------:R-:W-:Y:S01]  /*0da0*/  @!P3 IADD3 R24, P0, PT, R29, R24, RZ ;  /* 0x000000181d18b210 */ /* 0x000fe20007f1e0ff */
[----:B------:R-:W-:-:S02]  /*0db0*/  @!P2 IMAD.WIDE.U32 R22, R28, R22, R4 ;  /* 0x000000161c16a225 */ /* 0x000fc400078e0004 */
[----:B---3--:R-:W3:Y:S01]  /*0dc0*/  @!P4 LDC.64 R6, c[0x0][0x398] ;  /* 0x0000e600ff06cb82 */ /* 0x008ee20000000a00 */
[----:B------:R-:W-:-:S07]  /*0dd0*/  @!P3 IADD3.X R25, PT, PT, R26, R25, RZ, P0, !PT ;  /* 0x000000191a19b210 */ /* 0x000fce00007fe4ff */
[----:B------:R-:W3:Y:S01]  /*0de0*/  @!P4 LDC.64 R4, c[0x0][0x3a0] ;  /* 0x0000e800ff04cb82 */ /* 0x000ee20000000a00 */
[----:B------:R1:W5:Y:S01]  /*0df0*/  @!P3 LDG.E R34, desc[UR12][R24.64] ;  /* 0x0000000c1822b981 */ /* 0x000362000c1e1900 */
[----:B0-----:R-:W-:Y:S01]  /*0e00*/  @!P3 IADD3 R18, P0, PT, R29, R18, RZ ;  /* 0x000000121d12b210 */ /* 0x001fe20007f1e0ff */
[----:B-1----:R-:W-:Y:S01]  /*0e10*/  @!P4 IMAD R28, R27, R14, RZ ;  /* 0x0000000e1b1cc224 */ /* 0x002fe200078e02ff */
[----:B------:R-:W-:Y:S02]  /*0e20*/  @!P2 IADD3 R23, PT, PT, R23, R33, RZ ;  /* 0x000000211717a210 */ /* 0x000fe40007ffe0ff */
[----:B------:R-:W-:Y:S01]  /*0e30*/  @!P2 SHF.L.U32 R27, R22, 0x1, RZ ;  /* 0x00000001161ba819 */ /* 0x000fe200000006ff */
[----:B------:R-:W-:Y:S01]  /*0e40*/  @!P4 IMAD R29, R3, R15, R28 ;  /* 0x0000000f031dc224 */ /* 0x000fe200078e021c */
[----:B------:R-:W-:Y:S02]  /*0e50*/  @!P3 IADD3.X R19, PT, PT, R26, R19, RZ, P0, !PT ;  /* 0x000000131a13b210 */ /* 0x000fe400007fe4ff */
[----:B------:R-:W-:-:S02]  /*0e60*/  @!P4 MOV R24, R50 ;  /* 0x000000320018c202 */ /* 0x000fc40000000f00 */
[----:B------:R-:W-:Y:S02]  /*0e70*/  @!P4 MOV R25, R53 ;  /* 0x000000350019c202 */ /* 0x000fe40000000f00 */
[----:B------:R-:W-:Y:S02]  /*0e80*/  @!P2 SHF.L.U64.HI R26, R22, 0x1, R23 ;  /* 0x00000001161aa819 */ /* 0x000fe40000010217 */
[----:B--2---:R-:W-:Y:S01]  /*0e90*/  @!P2 IADD3 R22, P0, PT, R27, R16, RZ ;  /* 0x000000101b16a210 */ /* 0x004fe20007f1e0ff */
[----:B------:R-:W-:-:S03]  /*0ea0*/  @!P4 IMAD.WIDE.U32 R14, R3, R14, R24 ;  /* 0x0000000e030ec225 */ /* 0x000fc600078e0018 */
[----:B------:R-:W-:Y:S02]  /*0eb0*/  @!P2 IADD3.X R23, PT, PT, R26, R17, RZ, P0, !PT ;  /* 0x000000111a17a210 */ /* 0x000fe400007fe4ff */
[----:B------:R-:W-:Y:S02]  /*0ec0*/  @!P2 IADD3 R24, P0, PT, R27, R8, RZ ;  /* 0x000000081b18a210 */ /* 0x000fe40007f1e0ff */
[----:B------:R-:W-:Y:S02]  /*0ed0*/  @!P4 IADD3 R17, PT, PT, R15, R29, RZ ;  /* 0x0000001d0f11c210 */ /* 0x000fe40007ffe0ff */
[----:B------:R-:W-:Y:S02]  /*0ee0*/  @!P4 SHF.L.U32 R15, R14, 0x1, RZ ;  /* 0x000000010e0fc819 */ /* 0x000fe400000006ff */
[----:B------:R-:W-:Y:S02]  /*0ef0*/  @!P2 IADD3.X R25, PT, PT, R26, R9, RZ, P0, !PT ;  /* 0x000000091a19a210 */ /* 0x000fe400007fe4ff */
[----:B------:R-:W-:-:S02]  /*0f00*/  @!P4 SHF.L.U64.HI R8, R14, 0x1, R17 ;  /* 0x000000010e08c819 */ /* 0x000fc40000010211 */
[C---:B---3--:R-:W-:Y:S02]  /*0f10*/  @!P4 IADD3 R16, P0, PT, R15.reuse, R4, RZ ;  /* 0x000000040f10c210 */ /* 0x048fe40007f1e0ff */
[----:B------:R-:W-:Y:S02]  /*0f20*/  @!P4 IADD3 R14, P1, PT, R15, R6, RZ ;  /* 0x000000060f0ec210 */ /* 0x000fe40007f3e0ff */
[----:B------:R-:W-:Y:S02]  /*0f30*/  CS2R R32, SRZ ;  /* 0x0000000000207805 */ /* 0x000fe4000001ff00 */
[C---:B------:R-:W-:Y:S01]  /*0f40*/  @!P4 IADD3.X R17, PT, PT, R8.reuse, R5, RZ, P0, !PT ;  /* 0x000000050811c210 */ /* 0x040fe200007fe4ff */
[----:B------:R-:W-:Y:S01]  /*0f50*/  HFMA2 R3, -RZ, RZ, 0, 0 ;  /* 0x00000000ff037431 */ /* 0x000fe200000001ff */
[----:B------:R-:W-:Y:S02]  /*0f60*/  @!P4 IADD3.X R15, PT, PT, R8, R7, RZ, P1, !PT ;  /* 0x00000007080fc210 */ /* 0x000fe40000ffe4ff */
[----:B------:R-:W-:-:S02]  /*0f70*/  CS2R R4, SRZ ;  /* 0x0000000000047805 */ /* 0x000fc4000001ff00 */
[----:B------:R-:W-:Y:S01]  /*0f80*/  CS2R R6, SRZ ;  /* 0x0000000000067805 */ /* 0x000fe2000001ff00 */
[----:B------:R0:W5:Y:S04]  /*0f90*/  @!P3 LDG.E R33, desc[UR12][R18.64] ;  /* 0x0000000c1221b981 */ /* 0x000168000c1e1900 */
[----:B------:R0:W5:Y:S04]  /*0fa0*/  @!P2 LDG.E R32, desc[UR12][R22.64] ;  /* 0x0000000c1620a981 */ /* 0x000168000c1e1900 */
[----:B------:R0:W5:Y:S04]  /*0fb0*/  @!P2 LDG.E R3, desc[UR12][R24.64] ;  /* 0x0000000c1803a981 */ /* 0x000168000c1e1900 */
[----:B------:R0:W5:Y:S04]  /*0fc0*/  @!P4 LDG.E R4, desc[UR12][R16.64] ;  /* 0x0000000c1004c981 */ /* 0x000168000c1e1900 */
[----:B------:R0:W5:Y:S04]  /*0fd0*/  @!P4 LDG.E R5, desc[UR12][R14.64] ;  /* 0x0000000c0e05c981 */ /* 0x000168000c1e1900 */
[----:B------:R0:W5:Y:S04]  /*0fe0*/  @P5 LDG.E.64 R6, desc[UR12][R12.64] ;  /* 0x0000000c0c065981 */ /* 0x000168000c1e1b00 */
[----:B------:R0:W5:Y:S01]  /*0ff0*/  LDG.E.64 R8, desc[UR12][R20.64] ;  /* 0x0000000c14087981 */ /* 0x000162000c1e1b00 */
[----:B------:R-:W-:Y:S01]  /*1000*/  UISETP.NE.AND UP1, UPT, UR10, URZ, UPT ;  /* 0x000000ff0a00728c */ /* 0x000fe2000bf25270 */
[----:B------:R-:W-:Y:S01]  /*1010*/  UMOV UR11, 0x3f800000 ;  /* 0x3f800000000b7882 */ /* 0x000fe20000000000 */
[----:B----4-:R-:W-:-:S13]  /*1020*/  R2UR UR15, R10 ;  /* 0x000000000a0f72ca */ /* 0x010fda00000e0000 */
        /* <DEDUP_REMOVED lines=26> */
[----:B------:R-:W-:Y:S01]  /*11d0*/  FADD.FTZ R22, RZ, R11 ;  /* 0x0000000bff167221 */ /* 0x000fe20000010000 */
[----:B------:R-:W-:Y:S01]  /*11e0*/  FFMA.FTZ R15, R17, R14, R16 ;  /* 0x0000000e110f7223 */ /* 0x000fe20000010010 */
[----:B------:R-:W-:-:S02]  /*11f0*/  HADD2.F32 R16, -RZ, R42.H1_H1 ;  /* 0x3000002aff107230 */ /* 0x000fc40000004100 */
[----:B------:R-:W-:Y:S01]  /*1200*/  FFMA.FTZ R12, R11, R12, RZ ;  /* 0x0000000c0b0c7223 */ /* 0x000fe200000100ff */
[----:B------:R-:W-:Y:S02]  /*1210*/  HADD2.F32 R20, -RZ, R41.H1_H1 ;  /* 0x30000029ff147230 */ /* 0x000fe40000004100 */
[----:B------:R-:W-:Y:S01]  /*1220*/  FMUL.FTZ R18, R18, UR11 ;  /* 0x0000000b12127c20 */ /* 0x000fe20008410000 */
[----:B------:R-:W-:Y:S01]  /*1230*/  FFMA.FTZ R11, R10, R17, RZ ;  /* 0x000000110a0b7223 */ /* 0x000fe200000100ff */
[----:B------:R-:W-:Y:S01]  /*1240*/  FADD.FTZ R16, R16, -UR15 ;  /* 0x8000000f10107e21 */ /* 0x000fe20008010000 */
[----:B------:R-:W-:Y:S01]  /*1250*/  FADD.FTZ R21, RZ, R10 ;  /* 0x0000000aff157221 */ /* 0x000fe20000010000 */
[----:B------:R-:W-:Y:S01]  /*1260*/  FADD.FTZ R13, R14, R13 ;  /* 0x0000000d0e0d7221 */ /* 0x000fe20000010000 */
[----:B------:R-:W-:Y:S01]  /*1270*/  FADD.FTZ R10, R19, R22 ;  /* 0x00000016130a7221 */ /* 0x000fe20000010000 */
[----:B------:R-:W-:Y:S01]  /*1280*/  FMUL.FTZ R17, R16, UR11 ;  /* 0x0000000b10117c20 */ /* 0x000fe20008410000 */
[----:B------:R-:W-:-:S02]  /*1290*/  HADD2.F32 R14, -RZ, R40.H0_H0 ;  /* 0x20000028ff0e7230 */ /* 0x000fc40000004100 */
[----:B------:R-:W-:Y:S01]  /*12a0*/  FMUL.FTZ R22, R8, R19 ;  /* 0x0000001308167220 */ /* 0x000fe20000410000 */
[----:B------:R-:W-:Y:S01]  /*12b0*/  FFMA.FTZ R16, R19, R18, R12 ;  /* 0x0000001213107223 */ /* 0x000fe2000001000c */
[C---:B------:R-:W-:Y:S01]  /*12c0*/  FADD.FTZ R12, R20.reuse, R21 ;  /* 0x00000015140c7221 */ /* 0x040fe20000010000 */
[----:B------:R-:W-:Y:S01]  /*12d0*/  FFMA.FTZ R11, R20, R17, R11 ;  /* 0x00000011140b7223 */ /* 0x000fe2000001000b */
[----:B------:R-:W-:Y:S01]  /*12e0*/  FMUL.FTZ R20, R9, R20 ;  /* 0x0000001409147220 */ /* 0x000fe20000410000 */
[----:B------:R-:W-:Y:S01]  /*12f0*/  FFMA.FTZ R18, R18, R22, R15 ;  /* 0x0000001612127223 */ /* 0x000fe2000001000f */
[----:B------:R-:W-:Y:S01]  /*1300*/  FADD.FTZ R14, R14, -UR15 ;  /* 0x8000000f0e0e7e21 */ /* 0x000fe20008010000 */
[----:B------:R-:W-:Y:S01]  /*1310*/  FADD.FTZ R13, R13, R22 ;  /* 0x000000160d0d7221 */ /* 0x000fe20000010000 */
[----:B------:R-:W-:Y:S02]  /*1320*/  HADD2.F32 R15, -RZ, R39.H0_H0 ;  /* 0x20000027ff0f7230 */ /* 0x000fe40000004100 */
[----:B------:R-:W-:Y:S01]  /*1330*/  FFMA.FTZ R18, R17, R20, R18 ;  /* 0x0000001411127223 */ /* 0x000fe20000010012 */
[----:B------:R-:W-:Y:S01]  /*1340*/  FMUL.FTZ R17, R14, UR11 ;  /* 0x0000000b0e117c20 */ /* 0x000fe20008410000 */
[----:B------:R-:W-:Y:S01]  /*1350*/  FADD.FTZ R13, R20, R13 ;  /* 0x0000000d140d7221 */ /* 0x000fe20000010000 */
[----:B------:R-:W-:-:S02]  /*1360*/  HADD2.F32 R14, -RZ, R40.H1_H1 ;  /* 0x30000028ff0e7230 */ /* 0x000fc40000004100 */
[----:B------:R-:W-:Y:S01]  /*1370*/  FMUL.FTZ R20, R8, R15 ;  /* 0x0000000f08147220 */ /* 0x000fe20000410000 */
[----:B------:R-:W-:Y:S01]  /*1380*/  FADD.FTZ R19, R10, R15 ;  /* 0x0000000f0a137221 */ /* 0x000fe20000010000 */
[----:B------:R-:W-:Y:S01]  /*1390*/  FFMA.FTZ R16, R15, R17, R16 ;  /* 0x000000110f107223 */ /* 0x000fe20000010010 */
[----:B------:R-:W-:Y:S02]  /*13a0*/  HADD2.F32 R15, -RZ, R38.H0_H0 ;  /* 0x20000026ff0f7230 */ /* 0x000fe40000004100 */
[----:B------:R-:W-:Y:S01]  /*13b0*/  FADD.FTZ R14, R14, -UR15 ;  /* 0x8000000f0e0e7e21 */ /* 0x000fe20008010000 */
[----:B------:R-:W-:Y:S02]  /*13c0*/  HADD2.F32 R10, -RZ, R39.H1_H1 ;  /* 0x30000027ff0a7230 */ /* 0x000fe40000004100 */
[----:B------:R-:W-:Y:S01]  /*13d0*/  FADD.FTZ R22, R13, R20 ;  /* 0x000000140d167221 */ /* 0x000fe20000010000 */
[----:B------:R-:W-:Y:S01]  /*13e0*/  FFMA.FTZ R17, R17, R20, R18 ;  /* 0x0000001411117223 */ /* 0x000fe20000010012 */
[----:B------:R-:W-:Y:S01]  /*13f0*/  FADD.FTZ R15, R15, -UR15 ;  /* 0x8000000f0f0f7e21 */ /* 0x000fe20008010000 */
[----:B------:R-:W-:-:S02]  /*1400*/  HADD2.F32 R21, -RZ, R37.H0_H0 ;  /* 0x20000025ff157230 */ /* 0x000fc40000004100 */
[----:B------:R-:W-:Y:S01]  /*1410*/  FMUL.FTZ R14, R14, UR11 ;  /* 0x0000000b0e0e7c20 */ /* 0x000fe20008410000 */
[----:B------:R-:W-:Y:S02]  /*1420*/  HADD2.F32 R18, -RZ, R38.H1_H1 ;  /* 0x30000026ff127230 */ /* 0x000fe40000004100 */
[----:B------:R-:W-:Y:S01]  /*1430*/  FMUL.FTZ R20, R15, UR11 ;  /* 0x0000000b0f147c20 */ /* 0x000fe20008410000 */
[----:B------:R-:W-:Y:S01]  /*1440*/  FMUL.FTZ R15, R9, R10 ;  /* 0x0000000a090f7220 */ /* 0x000fe20000410000 */
[----:B------:R-:W-:Y:S01]  /*1450*/  FADD.FTZ R12, R12, R10 ;  /* 0x0000000a0c0c7221 */ /* 0x000fe20000010000 */
[----:B------:R-:W-:Y:S01]  /*1460*/  FFMA.FTZ R13, R10, R14, R11 ;  /* 0x0000000e0a0d7223 */ /* 0x000fe2000001000b */
[----:B------:R-:W-:Y:S01]  /*1470*/  FADD.FTZ R11, R19, R21 ;  /* 0x00000015130b7221 */ /* 0x000fe20000010000 */
[----:B------:R-:W-:Y:S01]  /*1480*/  FFMA.FTZ R10, R21, R20, R16 ;  /* 0x00000014150a7223 */ /* 0x000fe20000010010 */
[----:B------:R-:W-:Y:S01]  /*1490*/  FFMA.FTZ R17, R14, R15, R17 ;  /* 0x0000000f0e117223 */ /* 0x000fe20000010011 */
[----:B------:R-:W-:Y:S01]  /*14a0*/  FMUL.FTZ R21, R8, R21 ;  /* 0x0000001508157220 */ /* 0x000fe20000410000 */
[----:B------:R-:W-:Y:S01]  /*14b0*/  FADD.FTZ R22, R15, R22 ;  /* 0x000000160f167221 */ /* 0x000fe20000010000 */
[----:B------:R-:W-:-:S02]  /*14c0*/  HADD2.F32 R14, -RZ, R37.H1_H1 ;  /* 0x30000025ff0e7230 */ /* 0x000fc40000004100 */
[----:B------:R-:W-:Y:S01]  /*14d0*/  FADD.FTZ R18, R18, -UR15 ;  /* 0x8000000f12127e21 */ /* 0x000fe20008010000 */
[--C-:B------:R-:W-:Y:S02]  /*14e0*/  HADD2.F32 R16, -RZ, R36.reuse.H0_H0 ;  /* 0x20000024ff107230 */ /* 0x100fe40000004100 */
[----:B------:R-:W-:Y:S01]  /*14f0*/  FADD.FTZ R22, R22, R21 ;  /* 0x0000001516167221 */ /* 0x000fe20000010000 */
[----:B------:R-:W-:Y:S01]  /*1500*/  FFMA.FTZ R21, R20, R21, R17 ;  /* 0x0000001514157223 */ /* 0x000fe20000010011 */
[----:B------:R-:W-:Y:S01]  /*1510*/  FADD.FTZ R15, R12, R14 ;  /* 0x0000000e0c0f7221 */ /* 0x000fe20000010000 */
[----:B------:R-:W-:Y:S01]  /*1520*/  FMUL.FTZ R18, R18, UR11 ;  /* 0x0000000b12127c20 */ /* 0x000fe20008410000 */
[----:B------:R-:W-:Y:S01]  /*1530*/  FMUL.FTZ R17, R9, R14 ;  /* 0x0000000e09117220 */ /* 0x000fe20000410000 */
[----:B------:R-:W-:Y:S02]  /*1540*/  HADD2.F32 R12, -RZ, R36.H1_H1 ;  /* 0x30000024ff0c7230 */ /* 0x000fe40000004100 */
[----:B------:R-:W-:Y:S01]  /*1550*/  FADD.FTZ R16, R16, -UR15 ;  /* 0x8000000f10107e21 */ /* 0x000fe20008010000 */
[----:B------:R-:W-:Y:S01]  /*1560*/  FFMA.FTZ R14, R14, R18, R13 ;  /* 0x000000120e0e7223 */ /* 0x000fe2000001000d */
[----:B------:R-:W-:Y:S01]  /*1570*/  FADD.FTZ R22, R17, R22 ;  /* 0x0000001611167221 */ /* 0x000fe20000010000 */
[----:B------:R-:W-:Y:S01]  /*1580*/  FFMA.FTZ R21, R18, R17, R21 ;  /* 0x0000001112157223 */ /* 0x000fe20000010015 */
[----:B------:R-:W-:-:S02]  /*1590*/  HADD2.F32 R17, -RZ, R35.H0_H0 ;  /* 0x20000023ff117230 */ /* 0x000fc40000004100 */
[----:B------:R-:W-:Y:S01]  /*15a0*/  FADD.FTZ R12, R12, -UR15 ;  /* 0x8000000f0c0c7e21 */ /* 0x000fe20008010000 */
[----:B------:R-:W-:Y:S01]  /*15b0*/  FMUL.FTZ R16, R16, UR11 ;  /* 0x0000000b10107c20 */ /* 0x000fe20008410000 */
[----:B------:R-:W-:Y:S02]  /*15c0*/  HADD2.F32 R19, -RZ, R35.H1_H1 ;  /* 0x30000023ff137230 */ /* 0x000fe40000004100 */
[----:B------:R-:W-:Y:S01]  /*15d0*/  FMUL.FTZ R18, R12, UR11 ;  /* 0x0000000b0c127c20 */ /* 0x000fe20008410000 */
[----:B------:R-:W-:Y:S01]  /*15e0*/  FADD.FTZ R13, R11, R17 ;  /* 0x000000110b0d7221 */ /* 0x000fe20000010000 */
[----:B------:R-:W-:Y:S01]  /*15f0*/  FFMA.FTZ R12, R17, R16, R10 ;  /* 0x00000010110c7223 */ /* 0x000fe2000001000a */
[----:B------:R-:W-:Y:S02]  /*1600*/  HADD2.F32 R20, -RZ, R34.H0_H0 ;  /* 0x20000022ff147230 */ /* 0x000fe40000004100 */
[----:B------:R-:W-:Y:S01]  /*1610*/  FMUL.FTZ R17, R8, R17 ;  /* 0x0000001108117220 */ /* 0x000fe20000410000 */
[----:B------:R-:W-:Y:S01]  /*1620*/  FADD.FTZ R10, R15, R19 ;  /* 0x000000130f0a7221 */ /* 0x000fe20000010000 */
[----:B------:R-:W-:Y:S01]  /*1630*/  FFMA.FTZ R11, R19, R18, R14 ;  /* 0x00000012130b7223 */ /* 0x000fe2000001000e */
[----:B------:R-:W-:Y:S01]  /*1640*/  FMUL.FTZ R19, R9, R19 ;  /* 0x0000001309137220 */ /* 0x000fe20000410000 */
[----:B------:R-:W-:Y:S01]  /*1650*/  FADD.FTZ R22, R22, R17 ;  /* 0x0000001116167221 */ /* 0x000fe20000010000 */
[----:B------:R-:W-:Y:S01]  /*1660*/  FFMA.FTZ R21, R16, R17, R21 ;  /* 0x0000001110157223 */ /* 0x000fe20000010015 */
[----:B------:R-:W-:Y:S01]  /*1670*/  FADD.FTZ R20, R20, -UR15 ;  /* 0x8000000f14147e21 */ /* 0x000fe20008010000 */
[----:B------:R-:W-:-:S02]  /*1680*/  HADD2.F32 R17, -RZ, R33.H0_H0 ;  /* 0x20000021ff117230 */ /* 0x000fc40000004100 */
[----:B------:R-:W-:Y:S01]  /*1690*/  FADD.FTZ R22, R19, R22 ;  /* 0x0000001613167221 */ /* 0x000fe20000010000 */
[----:B------:R-:W-:Y:S02]  /*16a0*/  HADD2.F32 R15, -RZ, R34.H1_H1 ;  /* 0x30000022ff0f7230 */ /* 0x000fe40000004100 */
[----:B------:R-:W-:Y:S01]  /*16b0*/  FFMA.FTZ R21, R18, R19, R21 ;  /* 0x0000001312157223 */ /* 0x000fe20000010015 */
[----:B------:R-:W-:Y:S01]  /*16c0*/  FMUL.FTZ R20, R20, UR11 ;  /* 0x0000000b14147c20 */ /* 0x000fe20008410000 */
[----:B------:R-:W-:Y:S02]  /*16d0*/  HADD2.F32 R14, -RZ, R33.H1_H1 ;  /* 0x30000021ff0e7230 */ /* 0x000fe40000004100 */
[----:B------:R-:W-:Y:S01]  /*16e0*/  FMUL.FTZ R19, R8, R17 ;  /* 0x0000001108137220 */ /* 0x000fe20000410000 */
[----:B------:R-:W-:Y:S01]  /*16f0*/  FADD.FTZ R18, R15, -UR15 ;  /* 0x8000000f0f127e21 */ /* 0x000fe20008010000 */
[----:B------:R-:W-:Y:S02]  /*1700*/  HADD2.F32 R16, -RZ, R32.H0_H0 ;  /* 0x20000020ff107230 */ /* 0x000fe40000004100 */
[----:B------:R-:W-:Y:S01]  /*1710*/  FADD.FTZ R13, R13, R17 ;  /* 0x000000110d0d7221 */ /* 0x000fe20000010000 */
[----:B------:R-:W-:Y:S01]  /*1720*/  FFMA.FTZ R12, R17, R20, R12 ;  /* 0x00000014110c7223 */ /* 0x000fe2000001000c */
[----:B------:R-:W-:Y:S01]  /*1730*/  FADD.FTZ R22, R22, R19 ;  /* 0x0000001316167221 */ /* 0x000fe20000010000 */
[----:B------:R-:W-:Y:S01]  /*1740*/  FFMA.FTZ R21, R20, R19, R21 ;  /* 0x0000001314157223 */ /* 0x000fe20000010015 */
[----:B------:R-:W-:-:S02]  /*1750*/  HADD2.F32 R15, -RZ, R3.H0_H0 ;  /* 0x20000003ff0f7230 */ /* 0x000fc40000004100 */
[----:B------:R-:W-:Y:S01]  /*1760*/  FMUL.FTZ R17, R9, R14 ;  /* 0x0000000e09117220 */ /* 0x000fe20000410000 */
[----:B------:R-:W-:Y:S01]  /*1770*/  FMUL.FTZ R18, R18, UR11 ;  /* 0x0000000b12127c20 */ /* 0x000fe20008410000 */
[----:B------:R-:W-:Y:S01]  /*1780*/  FADD.FTZ R16, R16, -UR15 ;  /* 0x8000000f10107e21 */ /* 0x000fe20008010000 */
[----:B------:R-:W-:Y:S02]  /*1790*/  HADD2.F32 R19, -RZ, R32.H1_H1 ;  /* 0x30000020ff137230 */ /* 0x000fe40000004100 */
[----:B------:R-:W-:Y:S01]  /*17a0*/  FADD.FTZ R22, R17, R22 ;  /* 0x0000001611167221 */ /* 0x000fe20000010000 */
[----:B------:R-:W-:Y:S01]  /*17b0*/  FFMA.FTZ R20, R18, R17, R21 ;  /* 0x0000001112147223 */ /* 0x000fe20000010015 */
[----:B------:R-:W-:Y:S01]  /*17c0*/  FMUL.FTZ R21, R8, R15 ;  /* 0x0000000f08157220 */ /* 0x000fe20000410000 */
[----:B------:R-:W-:Y:S01]  /*17d0*/  FMUL.FTZ R17, R16, UR11 ;  /* 0x0000000b10117c20 */ /* 0x000fe20008410000 */
[----:B------:R-:W-:Y:S02]  /*17e0*/  HADD2.F32 R16, -RZ, R3.H1_H1 ;  /* 0x30000003ff107230 */ /* 0x000fe40000004100 */
[----:B------:R-:W-:Y:S01]  /*17f0*/  FADD.FTZ R19, R19, -UR15 ;  /* 0x8000000f13137e21 */ /* 0x000fe20008010000 */
[----:B------:R-:W-:Y:S01]  /*1800*/  FADD.FTZ R25, R22, R21 ;  /* 0x0000001516197221 */ /* 0x000fe20000010000 */
[----:B------:R-:W-:Y:S01]  /*1810*/  FFMA.FTZ R22, R17, R21, R20 ;  /* 0x0000001511167223 */ /* 0x000fe20000010014 */
[----:B------:R-:W-:-:S02]  /*1820*/  HADD2.F32 R26, -RZ, R4.H0_H0 ;  /* 0x20000004ff1a7230 */ /* 0x000fc40000004100 */
[----:B------:R-:W-:Y:S01]  /*1830*/  FMUL.FTZ R20, R9, R16 ;  /* 0x0000001009147220 */ /* 0x000fe20000410000 */
[----:B------:R-:W-:Y:S01]  /*1840*/  FMUL.FTZ R19, R19, UR11 ;  /* 0x0000000b13137c20 */ /* 0x000fe20008410000 */
[----:B------:R-:W-:Y:S01]  /*1850*/  FFMA.FTZ R23, R14, R18, R11 ;  /* 0x000000120e177223 */ /* 0x000fe2000001000b */
[--C-:B------:R-:W-:Y:S02]  /*1860*/  HADD2.F32 R11, -RZ, R5.reuse.H0_H0 ;  /* 0x20000005ff0b7230 */ /* 0x100fe40000004100 */
[----:B------:R-:W-:Y:S01]  /*1870*/  FADD.FTZ R24, R20, R25 ;  /* 0x0000001914187221 */ /* 0x000fe20000010000 */
[----:B------:R-:W-:Y:S01]  /*1880*/  FFMA.FTZ R25, R19, R20, R22 ;  /* 0x0000001413197223 */ /* 0x000fe20000010016 */
[----:B------:R-:W-:Y:S02]  /*1890*/  HADD2.F32 R20, -RZ, R4.H1_H1 ;  /* 0x30000004ff147230 */ /* 0x000fe40000004100 */
[----:B------:R-:W-:Y:S01]  /*18a0*/  FADD.FTZ R18, R26, -UR15 ;  /* 0x8000000f1a127e21 */ /* 0x000fe20008010000 */
[----:B------:R-:W-:Y:S01]  /*18b0*/  FADD.FTZ R21, R10, R14 ;  /* 0x0000000e0a157221 */ /* 0x000fe20000010000 */
[----:B------:R-:W-:-:S02]  /*18c0*/  HADD2.F32 R10, -RZ, R5.H1_H1 ;  /* 0x30000005ff0a7230 */ /* 0x000fc40000004100 */
[----:B------:R-:W-:Y:S01]  /*18d0*/  FMUL.FTZ R27, R8, R11 ;  /* 0x0000000b081b7220 */ /* 0x000fe20000410000 */
[----:B------:R-:W-:Y:S01]  /*18e0*/  FMUL.FTZ R18, R18, UR11 ;  /* 0x0000000b12127c20 */ /* 0x000fe20008410000 */
[----:B------:R-:W-:Y:S01]  /*18f0*/  FADD.FTZ R20, R20, -UR15 ;  /* 0x8000000f14147e21 */ /* 0x000fe20008010000 */
[----:B------:R-:W-:Y:S01]  /*1900*/  FADD.FTZ R14, R13, R15 ;  /* 0x0000000f0d0e7221 */ /* 0x000fe20000010000 */
[----:B------:R-:W-:Y:S01]  /*1910*/  FADD.FTZ R24, R24, R27 ;  /* 0x0000001b18187221 */ /* 0x000fe20000010000 */
[----:B------:R-:W-:Y:S01]  /*1920*/  FFMA.FTZ R25, R18, R27, R25 ;  /* 0x0000001b12197223 */ /* 0x000fe20000010019 */
[----:B------:R-:W-:Y:S01]  /*1930*/  FMUL.FTZ R13, R9, R10 ;  /* 0x0000000a090d7220 */ /* 0x000fe20000410000 */
[----:B------:R-:W-:Y:S01]  /*1940*/  FMUL.FTZ R20, R20, UR11 ;  /* 0x0000000b14147c20 */ /* 0x000fe20008410000 */
[----:B------:R-:W-:Y:S01]  /*1950*/  FFMA.FTZ R12, R15, R17, R12 ;  /* 0x000000110f0c7223 */ /* 0x000fe2000001000c */
        /* <DEDUP_REMOVED lines=9> */
.L_x_593:
[----:B-----5:R-:W-:Y:S02]  /*19f0*/  HADD2.F32 R10, -RZ, R44.H0_H0 ;  /* 0x2000002cff0a7230 */ /* 0x020fe40000004100 */
[----:B------:R-:W-:Y:S02]  /*1a00*/  HADD2.F32 R16, -RZ, R42.H0_H0 ;  /* 0x2000002aff107230 */ /* 0x000fe40000004100 */
[----:B------:R-:W-:Y:S02]  /*1a10*/  HADD2.F32 R18, -RZ, R40.H0_H0 ;  /* 0x20000028ff127230 */ /* 0x000fe40000004100 */
[----:B------:R-:W-:Y:S01]  /*1a20*/  FADD.FTZ R11, R10, -UR15 ;  /* 0x8000000f0a0b7e21 */ /* 0x000fe20008010000 */
[----:B------:R-:W-:Y:S02]  /*1a30*/  HADD2.F32 R10, -RZ, R44.H1_H1 ;  /* 0x3000002cff0a7230 */ /* 0x000fe40000004100 */
[----:B------:R-:W-:Y:S01]  /*1a40*/  FADD.FTZ R16, R16, -UR15 ;  /* 0x8000000f10107e21 */ /* 0x000fe20008010000 */
[----:B------:R-:W-:-:S02]  /*1a50*/  HADD2.F32 R17, -RZ, R42.H1_H1 ;  /* 0x3000002aff117230 */ /* 0x000fc40000004100 */
[----:B------:R-:W-:Y:S01]  /*1a60*/  FMUL.FTZ R11, R11, UR11 ;  /* 0x0000000b0b0b7c20 */ /* 0x000fe20008410000 */
[----:B------:R-:W-:Y:S01]  /*1a70*/  FADD.FTZ R21, R18, -UR15 ;  /* 0x8000000f12157e21 */ /* 0x000fe20008010000 */
[----:B------:R-:W-:Y:S01]  /*1a80*/  FADD.FTZ R10, R10, -UR15 ;  /* 0x8000000f0a0a7e21 */ /* 0x000fe20008010000 */
[----:B------:R-:W-:Y:S01]  /*1a90*/  FMUL.FTZ R29, R16, UR11 ;  /* 0x0000000b101d7c20 */ /* 0x000fe20008410000 */
[--C-:B------:R-:W-:Y:S01]  /*1aa0*/  FFMA.FTZ R14, R8, R11, R6.reuse ;  /* 0x0000000b080e7223 */ /* 0x100fe20000010006 */
[----:B------:R-:W-:Y:S01]  /*1ab0*/  FADD.FTZ R17, R17, -UR15 ;  /* 0x8000000f11117e21 */ /* 0x000fe20008010000 */
[----:B------:R-:W-:Y:S01]  /*1ac0*/  FMUL.FTZ R10, R10, UR11 ;  /* 0x0000000b0a0a7c20 */ /* 0x000fe20008410000 */
[----:B------:R-:W-:Y:S01]  /*1ad0*/  FFMA.FTZ R18, R8, R29, R6 ;  /* 0x0000001d08127223 */ /* 0x000fe20000010006 */
[----:B------:R-:W-:Y:S01]  /*1ae0*/  FMUL.FTZ R12, R14, -1.4426950216293334961 ;  /* 0xbfb8aa3b0e0c7820 */ /* 0x000fe20000410000 */
[----:B------:R-:W-:Y:S01]  /*1af0*/  FMUL.FTZ R24, R17, UR11 ;  /* 0x0000000b11187c20 */ /* 0x000fe20008410000 */
[----:B------:R-:W-:Y:S01]  /*1b00*/  FFMA.FTZ R13, R9, R10, R7 ;  /* 0x0000000a090d7223 */ /* 0x000fe20000010007 */
[----:B------:R-:W-:Y:S01]  /*1b10*/  FMUL.FTZ R25, R18, -1.4426950216293334961 ;  /* 0xbfb8aa3b12197820 */ /* 0x000fe20000410000 */
[----:B------:R-:W-:-:S02]  /*1b20*/  HADD2.F32 R22, -RZ, R43.H0_H0 ;  /* 0x2000002bff167230 */ /* 0x000fc40000004100 */
[----:B------:R-:W-:Y:S01]  /*1b30*/  FFMA.FTZ R16, R9, R24, R7 ;  /* 0x0000001809107223 */ /* 0x000fe20000010007 */
[----:B------:R-:W0:Y:S01]  /*1b40*/  MUFU.EX2 R12, R12 ;  /* 0x0000000c000c7308 */ /* 0x000e220000000800 */
[----:B------:R-:W-:Y:S01]  /*1b50*/  FMUL.FTZ R15, R13, -1.4426950216293334961 ;  /* 0xbfb8aa3b0d0f7820 */ /* 0x000fe20000410000 */
[----:B------:R-:W-:Y:S01]  /*1b60*/  FMUL.FTZ R21, R21, UR11 ;  /* 0x0000000b15157c20 */ /* 0x000fe20008410000 */
[----:B------:R-:W-:Y:S01]  /*1b70*/  FMUL.FTZ R17, R16, -1.4426950216293334961 ;  /* 0xbfb8aa3b10117820 */ /* 0x000fe20000410000 */
[----:B------:R-:W-:Y:S01]  /*1b80*/  MUFU.EX2 R25, R25 ;  /* 0x0000001900197308 */ /* 0x000fe20000000800 */
[----:B------:R-:W-:Y:S02]  /*1b90*/  HADD2.F32 R26, -RZ, R43.H1_H1 ;  /* 0x3000002bff1a7230 */ /* 0x000fe40000004100 */
[----:B------:R-:W-:Y:S01]  /*1ba0*/  HADD2.F32 R30, -RZ, R38.H0_H0 ;  /* 0x20000026ff1e7230 */ /* 0x000fe20000004100 */
[----:B------:R-:W1:Y:S01]  /*1bb0*/  MUFU.EX2 R15, R15 ;  /* 0x0000000f000f7308 */ /* 0x000e620000000800 */
[----:B------:R-:W-:-:S03]  /*1bc0*/  HADD2.F32 R48, -RZ, R36.H0_H0 ;  /* 0x20000024ff307230 */ /* 0x000fc60000004100 */
[----:B------:R-:W2:Y:S01]  /*1bd0*/  MUFU.EX2 R17, R17 ;  /* 0x0000001100117308 */ /* 0x000ea20000000800 */
[----:B------:R-:W-:Y:S01]  /*1be0*/  FADD.FTZ R30, R30, -UR15 ;  /* 0x8000000f1e1e7e21 */ /* 0x000fe20008010000 */
[----:B0-----:R-:W-:Y:S01]  /*1bf0*/  FADD.FTZ R19, R12, 1 ;  /* 0x3f8000000c137421 */ /* 0x001fe20000010000 */
[----:B------:R-:W-:Y:S01]  /*1c00*/  FFMA.FTZ R12, R8, R21, R6 ;  /* 0x00000015080c7223 */ /* 0x000fe20000010006 */
[----:B------:R-:W-:-:S03]  /*1c10*/  FADD.FTZ R48, R48, -UR15 ;  /* 0x8000000f30307e21 */ /* 0x000fc60008010000 */
[----:B------:R-:W-:Y:S01]  /*1c20*/  FMUL.FTZ R28, R12, -1.4426950216293334961 ;  /* 0xbfb8aa3b0c1c7820 */ /* 0x000fe20000410000 */
[----:B------:R-:W0:Y:S01]  /*1c30*/  MUFU.RCP R19, R19 ;  /* 0x0000001300137308 */ /* 0x000e220000001000 */
[----:B-1----:R-:W-:-:S07]  /*1c40*/  FADD.FTZ R20, R15, 1 ;  /* 0x3f8000000f147421 */ /* 0x002fce0000010000 */
[----:B------:R1:W3:Y:S08]  /*1c50*/  MUFU.RCP R15, R20 ;  /* 0x00000014000f7308 */ /* 0x0002f00000001000 */
[----:B-1----:R1:W4:Y:S01]  /*1c60*/  MUFU.EX2 R20, R28 ;  /* 0x0000001c00147308 */ /* 0x0023220000000800 */
[----:B0-----:R-:W-:Y:S01]  /*1c70*/  FMUL.FTZ R22, R22, R19 ;  /* 0x0000001316167220 */ /* 0x001fe20000410000 */
[----:B------:R-:W-:Y:S01]  /*1c80*/  FADD.FTZ R23, -R19, 1 ;  /* 0x3f80000013177421 */ /* 0x000fe20000010100 */
[----:B------:R-:W-:-:S03]  /*1c90*/  HADD2.F32 R19, -RZ, R40.H1_H1 ;  /* 0x30000028ff137230 */ /* 0x000fc60000004100 */
[----:B------:R-:W-:Y:S02]  /*1ca0*/  FFMA.FTZ R23, R14, R23, 1 ;  /* 0x3f8000000e177423 */ /* 0x000fe40000010017 */
[----:B------:R-:W-:Y:S01]  /*1cb0*/  FADD.FTZ R14, R19, -UR15 ;  /* 0x8000000f130e7e21 */ /* 0x000fe20008010000 */
[----:B------:R-:W-:Y:S01]  /*1cc0*/  FADD.FTZ R19, R25, 1 ;  /* 0x3f80000019137421 */ /* 0x000fe20000010000 */
[----:B---3--:R-:W-:Y:S01]  /*1cd0*/  FMUL.FTZ R27, R26, R15 ;  /* 0x0000000f1a1b7220 */ /* 0x008fe20000410000 */
[----:B------:R-:W-:Y:S01]  /*1ce0*/  FADD.FTZ R26, -R15, 1 ;  /* 0x3f8000000f1a7421 */ /* 0x000fe20000010100 */
[----:B------:R-:W-:Y:S01]  /*1cf0*/  FMUL.FTZ R14, R14, UR11 ;  /* 0x0000000b0e0e7c20 */ /* 0x000fe20008410000 */
[----:B--2---:R-:W-:Y:S01]  /*1d00*/  FADD.FTZ R25, R17, 1 ;  /* 0x3f80000011197421 */ /* 0x004fe20000010000 */
[----:B------:R-:W-:Y:S01]  /*1d10*/  FMUL.FTZ R17, R30, UR11 ;  /* 0x0000000b1e117c20 */ /* 0x000fe20008410000 */
[----:B------:R-:W0:Y:S01]  /*1d20*/  MUFU.RCP R19, R19 ;  /* 0x0000001300137308 */ /* 0x000e220000001000 */
[----:B------:R-:W-:Y:S01]  /*1d30*/  FFMA.FTZ R15, R9, R14, R7 ;  /* 0x0000000e090f7223 */ /* 0x000fe20000010007 */
[----:B------:R-:W-:Y:S01]  /*1d40*/  FFMA.FTZ R26, R13, R26, 1 ;  /* 0x3f8000000d1a7423 */ /* 0x000fe2000001001a */
[----:B------:R-:W-:Y:S01]  /*1d50*/  FFMA.FTZ R13, R8, R17, R6 ;  /* 0x00000011080d7223 */ /* 0x000fe20000010006 */
[----:B------:R-:W-:Y:S01]  /*1d60*/  FMUL.FTZ R22, R22, R23 ;  /* 0x0000001716167220 */ /* 0x000fe20000410000 */
[----:B-1----:R-:W-:Y:S01]  /*1d70*/  FMUL.FTZ R28, R15, -1.4426950216293334961 ;  /* 0xbfb8aa3b0f1c7820 */ /* 0x002fe20000410000 */
[----:B------:R-:W-:Y:S01]  /*1d80*/  FMUL.FTZ R27, R27, R26 ;  /* 0x0000001a1b1b7220 */ /* 0x000fe20000410000 */
[----:B------:R-:W-:Y:S01]  /*1d90*/  FMUL.FTZ R26, R13, -1.4426950216293334961 ;  /* 0xbfb8aa3b0d1a7820 */ /* 0x000fe20000410000 */
[----:B------:R-:W1:Y:S01]  /*1da0*/  MUFU.RCP R25, R25 ;  /* 0x0000001900197308 */ /* 0x000e620000001000 */
[----:B----4-:R-:W-:Y:S01]  /*1db0*/  FADD.FTZ R23, R20, 1 ;  /* 0x3f80000014177421 */ /* 0x010fe20000010000 */
[----:B------:R-:W-:-:S06]  /*1dc0*/  HADD2.F32 R30, -RZ, R41.H0_H0 ;  /* 0x20000029ff1e7230 */ /* 0x000fcc0000004100 */
[----:B------:R-:W2:Y:S01]  /*1dd0*/  MUFU.EX2 R28, R28 ;  /* 0x0000001c001c7308 */ /* 0x000ea20000000800 */
[----:B0-----:R-:W-:Y:S01]  /*1de0*/  FADD.FTZ R31, -R19, 1 ;  /* 0x3f800000131f7421 */ /* 0x001fe20000010100 */
[----:B------:R-:W-:Y:S02]  /*1df0*/  FMUL.FTZ R19, R30, R19 ;  /* 0x000000131e137220 */ /* 0x000fe40000410000 */
[----:B------:R-:W0:Y:S01]  /*1e00*/  MUFU.EX2 R26, R26 ;  /* 0x0000001a001a7308 */ /* 0x000e220000000800 */
[----:B------:R-:W-:Y:S02]  /*1e10*/  HADD2.F32 R30, -RZ, R41.H1_H1 ;  /* 0x30000029ff1e7230 */ /* 0x000fe40000004100 */
[----:B------:R-:W-:Y:S01]  /*1e20*/  FFMA.FTZ R20, R18, R31, 1 ;  /* 0x3f80000012147423 */ /* 0x000fe2000001001f */
[----:B------:R-:W3:Y:S01]  /*1e30*/  MUFU.RCP R23, R23 ;  /* 0x0000001700177308 */ /* 0x000ee20000001000 */
[----:B-1----:R-:W-:Y:S01]  /*1e40*/  FADD.FTZ R31, -R25, 1 ;  /* 0x3f800000191f7421 */ /* 0x002fe20000010100 */
[----:B------:R-:W-:Y:S01]  /*1e50*/  FMUL.FTZ R25, R30, R25 ;  /* 0x000000191e197220 */ /* 0x000fe20000410000 */
[----:B------:R-:W-:Y:S01]  /*1e60*/  FMUL.FTZ R20, R19, R20 ;  /* 0x0000001413147220 */ /* 0x000fe20000410000 */
[----:B--2---:R-:W-:Y:S01]  /*1e70*/  FADD.FTZ R18, R28, 1 ;  /* 0x3f8000001c127421 */ /* 0x004fe20000010000 */
[----:B------:R-:W-:-:S02]  /*1e80*/  HADD2.F32 R28, -RZ, R39.H0_H0 ;  /* 0x20000027ff1c7230 */ /* 0x000fc40000004100 */
[----:B------:R-:W-:Y:S01]  /*1e90*/  FFMA.FTZ R16, R16, R31, 1 ;  /* 0x3f80000010107423 */ /* 0x000fe2000001001f */
[----:B0-----:R-:W-:Y:S01]  /*1ea0*/  FADD.FTZ R30, R26, 1 ;  /* 0x3f8000001a1e7421 */ /* 0x001fe20000010000 */
[----:B------:R-:W-:Y:S01]  /*1eb0*/  HADD2.F32 R26, -RZ, R38.H1_H1 ;  /* 0x30000026ff1a7230 */ /* 0x000fe20000004100 */
[----:B------:R-:W0:Y:S01]  /*1ec0*/  MUFU.RCP R18, R18 ;  /* 0x0000001200127308 */ /* 0x000e220000001000 */
[----:B------:R-:W-:-:S03]  /*1ed0*/  FMUL.FTZ R25, R25, R16 ;  /* 0x0000001019197220 */ /* 0x000fc60000410000 */
[----:B------:R-:W-:Y:S01]  /*1ee0*/  FADD.FTZ R31, R26, -UR15 ;  /* 0x8000000f1a1f7e21 */ /* 0x000fe20008010000 */
[----:B---3--:R-:W-:Y:S01]  /*1ef0*/  FADD.FTZ R19, -R23, 1 ;  /* 0x3f80000017137421 */ /* 0x008fe20000010100 */
[----:B------:R-:W-:Y:S02]  /*1f00*/  FMUL.FTZ R23, R28, R23 ;  /* 0x000000171c177220 */ /* 0x000fe40000410000 */
[----:B------:R1:W2:Y:S01]  /*1f10*/  MUFU.RCP R16, R30 ;  /* 0x0000001e00107308 */ /* 0x0002a20000001000 */
[----:B------:R-:W-:Y:S01]  /*1f20*/  FFMA.FTZ R26, R12, R19, 1 ;  /* 0x3f8000000c1a7423 */ /* 0x000fe20000010013 */
[----:B------:R-:W-:Y:S01]  /*1f30*/  FMUL.FTZ R12, R31, UR11 ;  /* 0x0000000b1f0c7c20 */ /* 0x000fe20008410000 */
[----:B------:R-:W-:Y:S02]  /*1f40*/  HADD2.F32 R31, -RZ, R37.H0_H0 ;  /* 0x20000025ff1f7230 */ /* 0x000fe40000004100 */
[----:B------:R-:W-:Y:S01]  /*1f50*/  FMUL.FTZ R23, R23, R26 ;  /* 0x0000001a17177220 */ /* 0x000fe20000410000 */
[----:B------:R-:W-:Y:S01]  /*1f60*/  FFMA.FTZ R26, R9, R12, R7 ;  /* 0x0000000c091a7223 */ /* 0x000fe20000010007 */
[----:B0-----:R-:W-:-:S03]  /*1f70*/  FADD.FTZ R28, -R18, 1 ;  /* 0x3f800000121c7421 */ /* 0x001fc60000010100 */
[----:B-1----:R-:W-:Y:S01]  /*1f80*/  FMUL.FTZ R30, R26, -1.4426950216293334961 ;  /* 0xbfb8aa3b1a1e7820 */ /* 0x002fe20000410000 */
[----:B------:R-:W-:Y:S01]  /*1f90*/  FFMA.FTZ R19, R15, R28, 1 ;  /* 0x3f8000000f137423 */ /* 0x000fe2000001001c */
[----:B------:R-:W-:Y:S02]  /*1fa0*/  HADD2.F32 R15, -RZ, R39.H1_H1 ;  /* 0x30000027ff0f7230 */ /* 0x000fe40000004100 */
[----:B--2---:R-:W-:-:S03]  /*1fb0*/  FADD.FTZ R28, -R16, 1 ;  /* 0x3f800000101c7421 */ /* 0x004fc60000010100 */
[----:B------:R-:W-:Y:S02]  /*1fc0*/  FMUL.FTZ R18, R15, R18 ;  /* 0x000000120f127220 */ /* 0x000fe40000410000 */
[----:B------:R-:W0:Y:S01]  /*1fd0*/  MUFU.EX2 R15, R30 ;  /* 0x0000001e000f7308 */ /* 0x000e220000000800 */
[----:B------:R-:W-:Y:S01]  /*1fe0*/  FFMA.FTZ R13, R13, R28, 1 ;  /* 0x3f8000000d0d7423 */ /* 0x000fe2000001001c */
[----:B------:R-:W-:Y:S01]  /*1ff0*/  FMUL.FTZ R28, R31, R16 ;  /* 0x000000101f1c7220 */ /* 0x000fe20000410000 */
[----:B------:R-:W-:Y:S01]  /*2000*/  FMUL.FTZ R19, R18, R19 ;  /* 0x0000001312137220 */ /* 0x000fe20000410000 */
[----:B------:R-:W-:Y:S02]  /*2010*/  HADD2.F32 R18, -RZ, R37.H1_H1 ;  /* 0x30000025ff127230 */ /* 0x000fe40000004100 */
[----:B------:R-:W-:Y:S01]  /*2020*/  FMUL.FTZ R13, R28, R13 ;  /* 0x0000000d1c0d7220 */ /* 0x000fe20000410000 */
[----:B------:R-:W-:Y:S01]  /*2030*/  FMUL.FTZ R28, R8, R22 ;  /* 0x00000016081c7220 */ /* 0x000fe20000410000 */
[----:B0-----:R-:W-:Y:S01]  /*2040*/  FADD.FTZ R31, R15, 1 ;  /* 0x3f8000000f1f7421 */ /* 0x001fe20000010000 */
[----:B------:R-:W-:-:S04]  /*2050*/  FMUL.FTZ R15, R48, UR11 ;  /* 0x0000000b300f7c20 */ /* 0x000fc80008410000 */
[----:B------:R-:W-:Y:S01]  /*2060*/  FFMA.FTZ R16, R8, R15, R6 ;  /* 0x0000000f08107223 */ /* 0x000fe20000010006 */
[----:B------:R-:W0:Y:S03]  /*2070*/  MUFU.RCP R31, R31 ;  /* 0x0000001f001f7308 */ /* 0x000e260000001000 */
[----:B------:R-:W-:-:S06]  /*2080*/  FMUL.FTZ R30, R16, -1.4426950216293334961 ;  /* 0xbfb8aa3b101e7820 */ /* 0x000fcc0000410000 */
[----:B------:R-:W1:Y:S01]  /*2090*/  MUFU.EX2 R30, R30 ;  /* 0x0000001e001e7308 */ /* 0x000e620000000800 */
[----:B0-----:R-:W-:Y:S01]  /*20a0*/  FADD.FTZ R49, -R31, 1 ;  /* 0x3f8000001f317421 */ /* 0x001fe20000010100 */
[----:B------:R-:W-:Y:S01]  /*20b0*/  FMUL.FTZ R18, R18, R31 ;  /* 0x0000001f12127220 */ /* 0x000fe20000410000 */
[----:B------:R-:W-:Y:S02]  /*20c0*/  FMUL.FTZ R31, R9, R27 ;  /* 0x0000001b091f7220 */ /* 0x000fe40000410000 */
[----:B------:R-:W-:Y:S01]  /*20d0*/  FFMA.FTZ R49, R26, R49, 1 ;  /* 0x3f8000001a317423 */ /* 0x000fe20000010031 */
[----:B-1----:R-:W-:Y:S01]  /*20e0*/  FADD.FTZ R26, R30, 1 ;  /* 0x3f8000001e1a7421 */ /* 0x002fe20000010000 */
[----:B------:R-:W-:Y:S02]  /*20f0*/  FADD.FTZ R30, RZ, R28 ;  /* 0x0000001cff1e7221 */ /* 0x000fe40000010000 */
[----:B------:R-:W-:Y:S01]  /*2100*/  FMUL.FTZ R18, R18, R49 ;  /* 0x0000003112127220 */ /* 0x000fe20000410000 */
[----:B------:R-:W-:Y:S01]  /*2110*/  FFMA.FTZ R49, R11, R28, RZ ;  /* 0x0000001c0b317223 */ /* 0x000fe200000100ff */
[----:B------:R-:W-:Y:S01]  /*2120*/  FADD.FTZ R30, R31, R30 ;  /* 0x0000001e1f1e7221 */ /* 0x000fe20000010000 */
[----:B------:R-:W0:Y:S02]  /*2130*/  MUFU.RCP R26, R26 ;  /* 0x0000001a001a7308 */ /* 0x000e240000001000 */
[----:B------:R-:W-:Y:S01]  /*2140*/  FFMA.FTZ R48, R10, R31, R49 ;  /* 0x0000001f0a307223 */ /* 0x000fe20000010031 */
[----:B------:R-:W-:-:S05]  /*2150*/  HADD2.F32 R31, -RZ, R35.H0_H0 ;  /* 0x20000023ff1f7230 */ /* 0x000fca0000004100 */
[----:B0-----:R-:W-:Y:S01]  /*2160*/  FMUL.FTZ R28, R31, R26 ;  /* 0x0000001a1f1c7220 */ /* 0x001fe20000410000 */
[----:B------:R-:W-:Y:S01]  /*2170*/  FADD.FTZ R31, -R26, 1 ;  /* 0x3f8000001a1f7421 */ /* 0x000fe20000010100 */
[----:B------:R-:W-:Y:S01]  /*2180*/  FFMA.FTZ R26, R11, R22, RZ ;  /* 0x000000160b1a7223 */ /* 0x000fe200000100ff */
[----:B------:R-:W-:Y:S02]  /*2190*/  FADD.FTZ R11, RZ, R22 ;  /* 0x00000016ff0b7221 */ /* 0x000fe40000010000 */
[----:B------:R-:W-:Y:S01]  /*21a0*/  FFMA.FTZ R31, R16, R31, 1 ;  /* 0x3f800000101f7423 */ /* 0x000fe2000001001f */
[----:B------:R-:W-:-:S03]  /*21b0*/  FFMA.FTZ R26, R29, R20, R26 ;  /* 0x000000141d1a7223 */ /* 0x000fc6000001001a */
[----:B------:R-:W-:Y:S01]  /*21c0*/  FMUL.FTZ R16, R28, R31 ;  /* 0x0000001f1c107220 */ /* 0x000fe20000410000 */
[----:B------:R-:W-:Y:S02]  /*21d0*/  HADD2.F32 R28, -RZ, R36.H1_H1 ;  /* 0x30000024ff1c7230 */ /* 0x000fe40000004100 */
[----:B------:R-:W-:Y:S01]  /*21e0*/  FMUL.FTZ R31, R8, R20 ;  /* 0x00000014081f7220 */ /* 0x000fe20000410000 */
[----:B------:R-:W-:Y:S02]  /*21f0*/  FFMA.FTZ R26, R21, R23, R26 ;  /* 0x00000017151a7223 */ /* 0x000fe4000001001a */
[----:B------:R-:W-:Y:S01]  /*2200*/  FADD.FTZ R22, R28, -UR15 ;  /* 0x8000000f1c167e21 */ /* 0x000fe20008010000 */
[----:B------:R-:W-:Y:S01]  /*2210*/  FADD.FTZ R28, R11, R20 ;  /* 0x000000140b1c7221 */ /* 0x000fe20000010000 */
[----:B------:R-:W-:Y:S01]  /*2220*/  FFMA.FTZ R29, R29, R31, R48 ;  /* 0x0000001f1d1d7223 */ /* 0x000fe20000010030 */
[----:B------:R-:W-:Y:S01]  /*2230*/  FADD.FTZ R31, R30, R31 ;  /* 0x0000001f1e1f7221 */ /* 0x000fe20000010000 */
[----:B------:R-:W-:Y:S01]  /*2240*/  FMUL.FTZ R22, R22, UR11 ;  /* 0x0000000b16167c20 */ /* 0x000fe20008410000 */
[----:B------:R-:W-:-:S02]  /*2250*/  HADD2.F32 R30, -RZ, R35.H1_H1 ;  /* 0x30000023ff1e7230 */ /* 0x000fc40000004100 */
[----:B------:R-:W-:Y:S01]  /*2260*/  FADD.FTZ R28, R28, R23 ;  /* 0x000000171c1c7221 */ /* 0x000fe20000010000 */
[----:B------:R-:W-:Y:S01]  /*2270*/  FMUL.FTZ R23, R8, R23 ;  /* 0x0000001708177220 */ /* 0x000fe20000410000 */
[----:B------:R-:W-:Y:S01]  /*2280*/  FFMA.FTZ R11, R9, R22, R7 ;  /* 0x00000016090b7223 */ /* 0x000fe20000010007 */
[----:B------:R-:W-:-:S03]  /*2290*/  FFMA.FTZ R26, R17, R13, R26 ;  /* 0x0000000d111a7223 */ /* 0x000fc6000001001a */
[----:B------:R-:W-:Y:S01]  /*22a0*/  FMUL.FTZ R48, R11, -1.4426950216293334961 ;  /* 0xbfb8aa3b0b307820 */ /* 0x000fe20000410000 */
[----:B------:R-:W-:-:S05]  /*22b0*/  FFMA.FTZ R26, R15, R16, R26 ;  /* 0x000000100f1a7223 */ /* 0x000fca000001001a */
[----:B------:R-:W0:Y:S02]  /*22c0*/  MUFU.EX2 R48, R48 ;  /* 0x0000003000307308 */ /* 0x000e240000000800 */
[----:B0-----:R-:W-:-:S04]  /*22d0*/  FADD.FTZ R49, R48, 1 ;  /* 0x3f80000030317421 */ /* 0x001fc80000010000 */
[----:B------:R-:W0:Y:S02]  /*22e0*/  MUFU.RCP R20, R49 ;  /* 0x0000003100147308 */ /* 0x000e240000001000 */
[----:B0-----:R-:W-:Y:S01]  /*22f0*/  FMUL.FTZ R30, R30, R20 ;  /* 0x000000141e1e7220 */ /* 0x001fe20000410000 */
[----:B------:R-:W-:-:S04]  /*2300*/  FADD.FTZ R20, -R20, 1 ;  /* 0x3f80000014147421 */ /* 0x000fc80000010100 */
[----:B------:R-:W-:-:S04]  /*2310*/  FFMA.FTZ R11, R11, R20, 1 ;  /* 0x3f8000000b0b7423 */ /* 0x000fc80000010014 */
[----:B------:R-:W-:Y:S01]  /*2320*/  FMUL.FTZ R20, R30, R11 ;  /* 0x0000000b1e147220 */ /* 0x000fe20000410000 */
[----:B------:R-:W-:Y:S01]  /*2330*/  FFMA.FTZ R11, R10, R27, RZ ;  /* 0x0000001b0a0b7223 */ /* 0x000fe200000100ff */
[----:B------:R-:W-:Y:S02]  /*2340*/  HADD2.F32 R10, -RZ, R34.H0_H0 ;  /* 0x20000022ff0a7230 */ /* 0x000fe40000004100 */
[----:B------:R-:W-:Y:S01]  /*2350*/  FADD.FTZ R30, RZ, R27 ;  /* 0x0000001bff1e7221 */ /* 0x000fe20000010000 */
[-C--:B------:R-:W-:Y:S02]  /*2360*/  FFMA.FTZ R27, R24, R25.reuse, R11 ;  /* 0x00000019181b7223 */ /* 0x080fe4000001000b */
[----:B------:R-:W-:Y:S01]  /*2370*/  FADD.FTZ R48, R10, -UR15 ;  /* 0x8000000f0a307e21 */ /* 0x000fe20008010000 */
[----:B------:R-:W-:Y:S01]  /*2380*/  FMUL.FTZ R10, R9, R25 ;  /* 0x00000019090a7220 */ /* 0x000fe20000410000 */
[----:B------:R-:W-:Y:S01]  /*2390*/  FADD.FTZ R30, R30, R25 ;  /* 0x000000191e1e7221 */ /* 0x000fe20000010000 */
[----:B------:R-:W-:Y:S01]  /*23a0*/  FFMA.FTZ R27, R14, R19, R27 ;  /* 0x000000130e1b7223 */ /* 0x000fe2000001001b */
[----:B------:R-:W-:Y:S01]  /*23b0*/  FMUL.FTZ R11, R48, UR11 ;  /* 0x0000000b300b7c20 */ /* 0x000fe20008410000 */
[----:B------:R-:W-:Y:S01]  /*23c0*/  FFMA.FTZ R48, R24, R10, R29 ;  /* 0x0000000a18307223 */ /* 0x000fe2000001001d */
[----:B------:R-:W-:Y:S01]  /*23d0*/  FADD.FTZ R31, R10, R31 ;  /* 0x0000001f0a1f7221 */ /* 0x000fe20000010000 */
[----:B------:R-:W-:-:S02]  /*23e0*/  HADD2.F32 R10, -RZ, R33.H0_H0 ;  /* 0x20000021ff0a7230 */ /* 0x000fc40000004100 */
[----:B------:R-:W-:Y:S01]  /*23f0*/  FFMA.FTZ R24, R8, R11, R6 ;  /* 0x0000000b08187223 */ /* 0x000fe20000010006 */
[----:B------:R-:W-:Y:S01]  /*2400*/  FFMA.FTZ R27, R12, R18, R27 ;  /* 0x000000120c1b7223 */ /* 0x000fe2000001001b */
[----:B------:R-:W-:Y:S02]  /*2410*/  FADD.FTZ R31, R31, R23 ;  /* 0x000000171f1f7221 */ /* 0x000fe40000010000 */
[----:B------:R-:W-:Y:S01]  /*2420*/  FMUL.FTZ R29, R24, -1.4426950216293334961 ;  /* 0xbfb8aa3b181d7820 */ /* 0x000fe20000410000 */
[----:B------:R-:W-:-:S05]  /*2430*/  FFMA.FTZ R27, R22, R20, R27 ;  /* 0x00000014161b7223 */ /* 0x000fca000001001b */
[----:B------:R-:W0:Y:S02]  /*2440*/  MUFU.EX2 R29, R29 ;  /* 0x0000001d001d7308 */ /* 0x000e240000000800 */
[----:B0-----:R-:W-:-:S06]  /*2450*/  FADD.FTZ R25, R29, 1 ;  /* 0x3f8000001d197421 */ /* 0x001fcc0000010000 */
[----:B------:R-:W0:Y:S02]  /*2460*/  MUFU.RCP R25, R25 ;  /* 0x0000001900197308 */ /* 0x000e240000001000 */
[----:B0-----:R-:W-:Y:S01]  /*2470*/  FADD.FTZ R49, -R25, 1 ;  /* 0x3f80000019317421 */ /* 0x001fe20000010100 */
[----:B------:R-:W-:Y:S01]  /*2480*/  FMUL.FTZ R10, R10, R25 ;  /* 0x000000190a0a7220 */ /* 0x000fe20000410000 */
[----:B------:R-:W-:Y:S01]  /*2490*/  FFMA.FTZ R25, R21, R23, R48 ;  /* 0x0000001715197223 */ /* 0x000fe20000010030 */
[----:B------:R-:W-:Y:S02]  /*24a0*/  HADD2.F32 R23, -RZ, R33.H1_H1 ;  /* 0x30000021ff177230 */ /* 0x000fe40000004100 */
[----:B------:R-:W-:Y:S01]  /*24b0*/  FFMA.FTZ R49, R24, R49, 1 ;  /* 0x3f80000018317423 */ /* 0x000fe20000010031 */
[----:B------:R-:W-:-:S03]  /*24c0*/  HADD2.F32 R24, -RZ, R34.H1_H1 ;  /* 0x30000022ff187230 */ /* 0x000fc60000004100 */
[----:B------:R-:W-:Y:S02]  /*24d0*/  FMUL.FTZ R10, R10, R49 ;  /* 0x000000310a0a7220 */ /* 0x000fe40000410000 */
        /* <DEDUP_REMOVED lines=10> */
[----:B------:R-:W-:-:S03]  /*2580*/  FMUL.FTZ R23, R23, R29 ;  /* 0x0000001d17177220 */ /* 0x000fc60000410000 */
[----:B------:R-:W-:Y:S01]  /*2590*/  FFMA.FTZ R49, R21, R49, 1 ;  /* 0x3f80000015317423 */ /* 0x000fe20000010031 */
[----:B------:R-:W-:-:S03]  /*25a0*/  HADD2.F32 R21, -RZ, R32.H0_H0 ;  /* 0x20000020ff157230 */ /* 0x000fc60000004100 */
[----:B------:R-:W-:Y:S02]  /*25b0*/  FMUL.FTZ R23, R23, R49 ;  /* 0x0000003117177220 */ /* 0x000fe40000410000 */
[----:B------:R-:W-:Y:S01]  /*25c0*/  FADD.FTZ R49, R21, -UR15 ;  /* 0x8000000f15317e21 */ /* 0x000fe20008010000 */
[----:B------:R-:W-:Y:S01]  /*25d0*/  FADD.FTZ R21, R30, R19 ;  /* 0x000000131e157221 */ /* 0x000fe20000010000 */
[----:B------:R-:W-:Y:S01]  /*25e0*/  FFMA.FTZ R30, R14, R48, R25 ;  /* 0x000000300e1e7223 */ /* 0x000fe20000010019 */
[----:B------:R-:W-:Y:S02]  /*25f0*/  HADD2.F32 R48, -RZ, R3.H0_H0 ;  /* 0x20000003ff307230 */ /* 0x000fe40000004100 */
[----:B------:R-:W-:Y:S01]  /*2600*/  FMUL.FTZ R19, R49, UR11 ;  /* 0x0000000b31137c20 */ /* 0x000fe20008410000 */
[----:B------:R-:W-:Y:S01]  /*2610*/  FADD.FTZ R21, R21, R18 ;  /* 0x0000001215157221 */ /* 0x000fe20000010000 */
[----:B------:R-:W-:Y:S01]  /*2620*/  FMUL.FTZ R18, R9, R18 ;  /* 0x0000001209127220 */ /* 0x000fe20000410000 */
[----:B------:R-:W-:Y:S01]  /*2630*/  FFMA.FTZ R27, R24, R23, R27 ;  /* 0x00000017181b7223 */ /* 0x000fe2000001001b */
        /* <DEDUP_REMOVED lines=9> */
[----:B------:R-:W-:-:S05]  /*26d0*/  HADD2.F32 R25, -RZ, R32.H1_H1 ;  /* 0x30000020ff197230 */ /* 0x000fca0000004100 */
[----:B------:R-:W-:Y:S01]  /*26e0*/  FADD.FTZ R48, R25, -UR15 ;  /* 0x8000000f19307e21 */ /* 0x000fe20008010000 */
[----:B------:R-:W-:Y:S01]  /*26f0*/  FADD.FTZ R25, R28, R13 ;  /* 0x0000000d1c197221 */ /* 0x000fe20000010000 */
[----:B------:R-:W-:Y:S02]  /*2700*/  FMUL.FTZ R13, R8, R13 ;  /* 0x0000000d080d7220 */ /* 0x000fe40000410000 */
[----:B------:R-:W-:Y:S01]  /*2710*/  FMUL.FTZ R28, R48, UR11 ;  /* 0x0000000b301c7c20 */ /* 0x000fe20008410000 */
[----:B------:R-:W-:Y:S01]  /*2720*/  FADD.FTZ R25, R25, R16 ;  /* 0x0000001019197221 */ /* 0x000fe20000010000 */
[----:B------:R-:W-:Y:S01]  /*2730*/  FFMA.FTZ R17, R17, R13, R30 ;  /* 0x0000000d11117223 */ /* 0x000fe2000001001e */
[----:B------:R-:W-:Y:S01]  /*2740*/  FADD.FTZ R31, R31, R13 ;  /* 0x0000000d1f1f7221 */ /* 0x000fe20000010000 */
[----:B------:R-:W-:Y:S01]  /*2750*/  FFMA.FTZ R29, R9, R28, R7 ;  /* 0x0000001c091d7223 */ /* 0x000fe20000010007 */
[----:B------:R-:W-:Y:S02]  /*2760*/  HADD2.F32 R13, -RZ, R3.H1_H1 ;  /* 0x30000003ff0d7230 */ /* 0x000fe40000004100 */
[----:B------:R-:W-:Y:S01]  /*2770*/  FFMA.FTZ R12, R12, R18, R17 ;  /* 0x000000120c0c7223 */ /* 0x000fe20000010011 */
[----:B------:R-:W-:Y:S01]  /*2780*/  FADD.FTZ R31, R18, R31 ;  /* 0x0000001f121f7221 */ /* 0x000fe20000010000 */
[----:B------:R-:W-:Y:S01]  /*2790*/  FMUL.FTZ R48, R29, -1.4426950216293334961 ;  /* 0xbfb8aa3b1d307820 */ /* 0x000fe20000410000 */
[----:B------:R-:W-:-:S05]  /*27a0*/  FADD.FTZ R25, R25, R10 ;  /* 0x0000000a19197221 */ /* 0x000fca0000010000 */
[----:B------:R-:W0:Y:S02]  /*27b0*/  MUFU.EX2 R48, R48 ;  /* 0x0000003000307308 */ /* 0x000e240000000800 */
[----:B0-----:R-:W-:-:S06]  /*27c0*/  FADD.FTZ R30, R48, 1 ;  /* 0x3f800000301e7421 */ /* 0x001fcc0000010000 */
[----:B------:R-:W0:Y:S02]  /*27d0*/  MUFU.RCP R30, R30 ;  /* 0x0000001e001e7308 */ /* 0x000e240000001000 */
[----:B0-----:R-:W-:Y:S01]  /*27e0*/  FADD.FTZ R49, -R30, 1 ;  /* 0x3f8000001e317421 */ /* 0x001fe20000010100 */
[----:B------:R-:W-:-:S03]  /*27f0*/  FMUL.FTZ R13, R13, R30 ;  /* 0x0000001e0d0d7220 */ /* 0x000fc60000410000 */
[----:B------:R-:W-:Y:S01]  /*2800*/  FFMA.FTZ R49, R29, R49, 1 ;  /* 0x3f8000001d317423 */ /* 0x000fe20000010031 */
[----:B------:R-:W-:-:S03]  /*2810*/  HADD2.F32 R29, -RZ, R4.H0_H0 ;  /* 0x20000004ff1d7230 */ /* 0x000fc60000004100 */
[----:B------:R-:W-:Y:S01]  /*2820*/  FMUL.FTZ R13, R13, R49 ;  /* 0x000000310d0d7220 */ /* 0x000fe20000410000 */
[----:B------:R-:W-:Y:S02]  /*2830*/  HADD2.F32 R49, -RZ, R5.H0_H0 ;  /* 0x20000005ff317230 */ /* 0x000fe40000004100 */
[----:B------:R-:W-:Y:S01]  /*2840*/  FADD.FTZ R29, R29, -UR15 ;  /* 0x8000000f1d1d7e21 */ /* 0x000fe20008010000 */
[----:B------:R-:W-:-:S03]  /*2850*/  FFMA.FTZ R27, R28, R13, R27 ;  /* 0x0000000d1c1b7223 */ /* 0x000fc6000001001b */
        /* <DEDUP_REMOVED lines=11> */
[----:B------:R-:W-:Y:S02]  /*2910*/  HADD2.F32 R18, -RZ, R4.H1_H1 ;  /* 0x30000004ff127230 */ /* 0x000fe40000004100 */
[----:B------:R-:W-:-:S03]  /*2920*/  FFMA.FTZ R15, R15, R49, R12 ;  /* 0x000000310f0f7223 */ /* 0x000fc6000001000c */
[----:B------:R-:W-:-:S04]  /*2930*/  FADD.FTZ R18, R18, -UR15 ;  /* 0x8000000f12127e21 */ /* 0x000fc80008010000 */
[----:B------:R-:W-:-:S04]  /*2940*/  FMUL.FTZ R16, R18, UR11 ;  /* 0x0000000b12107c20 */ /* 0x000fc80008410000 */
[----:B------:R-:W-:-:S04]  /*2950*/  FFMA.FTZ R30, R9, R16, R7 ;  /* 0x00000010091e7223 */ /* 0x000fc80000010007 */
[----:B------:R-:W-:-:S06]  /*2960*/  FMUL.FTZ R12, R30, -1.4426950216293334961 ;  /* 0xbfb8aa3b1e0c7820 */ /* 0x000fcc0000410000 */
[----:B------:R-:W0:Y:S02]  /*2970*/  MUFU.EX2 R12, R12 ;  /* 0x0000000c000c7308 */ /* 0x000e240000000800 */
[----:B0-----:R-:W-:Y:S01]  /*2980*/  FADD.FTZ R48, R12, 1 ;  /* 0x3f8000000c307421 */ /* 0x001fe20000010000 */
[----:B------:R-:W-:Y:S01]  /*2990*/  FADD.FTZ R12, R31, R49 ;  /* 0x000000311f0c7221 */ /* 0x000fe20000010000 */
[----:B------:R-:W-:-:S04]  /*29a0*/  HADD2.F32 R31, -RZ, R5.H1_H1 ;  /* 0x30000005ff1f7230 */ /* 0x000fc80000004100 */
[----:B------:R-:W0:Y:S02]  /*29b0*/  MUFU.RCP R48, R48 ;  /* 0x0000003000307308 */ /* 0x000e240000001000 */
[----:B0-----:R-:W-:Y:S01]  /*29c0*/  FMUL.FTZ R18, R31, R48 ;  /* 0x000000301f127220 */ /* 0x001fe20000410000 */
[----:B------:R-:W-:-:S04]  /*29d0*/  FADD.FTZ R31, -R48, 1 ;  /* 0x3f800000301f7421 */ /* 0x000fc80000010100 */
[----:B------:R-:W-:Y:S01]  /*29e0*/  FFMA.FTZ R31, R30, R31, 1 ;  /* 0x3f8000001e1f7423 */ /* 0x000fe2000001001f */
[----:B------:R-:W-:Y:S01]  /*29f0*/  FADD.FTZ R30, R21, R20 ;  /* 0x00000014151e7221 */ /* 0x000fe20000010000 */
[----:B------:R-:W-:Y:S01]  /*2a00*/  FMUL.FTZ R20, R9, R20 ;  /* 0x0000001409147220 */ /* 0x000fe20000410000 */
[----:B------:R-:W-:Y:S01]  /*2a10*/  FMUL.FTZ R21, R8, R10 ;  /* 0x0000000a08157220 */ /* 0x000fe20000410000 */
[----:B------:R-:W-:Y:S01]  /*2a20*/  FMUL.FTZ R18, R18, R31 ;  /* 0x0000001f12127220 */ /* 0x000fe20000410000 */
[----:B------:R-:W-:Y:S01]  /*2a30*/  FADD.FTZ R30, R30, R23 ;  /* 0x000000171e1e7221 */ /* 0x000fe20000010000 */
[----:B------:R-:W-:Y:S01]  /*2a40*/  FFMA.FTZ R22, R22, R20, R15 ;  /* 0x0000001416167223 */ /* 0x000fe2000001000f */
[----:B------:R-:W-:Y:S01]  /*2a50*/  FADD.FTZ R12, R20, R12 ;  /* 0x0000000c140c7221 */ /* 0x000fe20000010000 */
[C---:B------:R-:W-:Y:S02]  /*2a60*/  FFMA.FTZ R15, R11.reuse, R10, R26 ;  /* 0x0000000a0b0f7223 */ /* 0x040fe4000001001a */
[----:B------:R-:W-:Y:S01]  /*2a70*/  FFMA.FTZ R22, R11, R21, R22 ;  /* 0x000000150b167223 */ /* 0x000fe20000010016 */
[----:B------:R-:W-:Y:S01]  /*2a80*/  FMUL.FTZ R11, R9, R23 ;  /* 0x00000017090b7220 */ /* 0x000fe20000410000 */
[----:B------:R-:W-:Y:S01]  /*2a90*/  FADD.FTZ R12, R12, R21 ;  /* 0x000000150c0c7221 */ /* 0x000fe20000010000 */
[----:B------:R-:W-:-:S02]  /*2aa0*/  FMUL.FTZ R21, R8, R14 ;  /* 0x0000000e08157220 */ /* 0x000fc40000410000 */
[----:B------:R-:W-:Y:S01]  /*2ab0*/  FFMA.FTZ R22, R24, R11, R22 ;  /* 0x0000000b18167223 */ /* 0x000fe20000010016 */
[----:B------:R-:W-:Y:S01]  /*2ac0*/  FADD.FTZ R12, R11, R12 ;  /* 0x0000000c0b0c7221 */ /* 0x000fe20000010000 */
[----:B------:R-:W-:Y:S02]  /*2ad0*/  FMUL.FTZ R11, R9, R13 ;  /* 0x0000000d090b7220 */ /* 0x000fe40000410000 */
[C---:B------:R-:W-:Y:S01]  /*2ae0*/  FFMA.FTZ R23, R19.reuse, R21, R22 ;  /* 0x0000001513177223 */ /* 0x040fe20000010016 */
[----:B------:R-:W-:Y:S01]  /*2af0*/  FADD.FTZ R20, R12, R21 ;  /* 0x000000150c147221 */ /* 0x000fe20000010000 */
[----:B------:R-:W-:Y:S01]  /*2b00*/  FFMA.FTZ R12, R19, R14, R15 ;  /* 0x0000000e130c7223 */ /* 0x000fe2000001000f */
[----:B------:R-:W-:Y:S01]  /*2b10*/  FMUL.FTZ R15, R8, R17 ;  /* 0x00000011080f7220 */ /* 0x000fe20000410000 */
[----:B------:R-:W-:Y:S01]  /*2b20*/  FFMA.FTZ R10, R28, R11, R23 ;  /* 0x0000000b1c0a7223 */ /* 0x000fe20000010017 */
[----:B------:R-:W-:Y:S01]  /*2b30*/  FADD.FTZ R20, R11, R20 ;  /* 0x000000140b147221 */ /* 0x000fe20000010000 */
[----:B------:R-:W-:Y:S01]  /*2b40*/  FADD.FTZ R14, R25, R14 ;  /* 0x0000000e190e7221 */ /* 0x000fe20000010000 */
[-C--:B------:R-:W-:Y:S01]  /*2b50*/  FMUL.FTZ R19, R9, R18.reuse ;  /* 0x0000001209137220 */ /* 0x080fe20000410000 */
[C---:B------:R-:W-:Y:S01]  /*2b60*/  FFMA.FTZ R25, R29.reuse, R15, R10 ;  /* 0x0000000f1d197223 */ /* 0x040fe2000001000a */
[----:B------:R-:W-:Y:S01]  /*2b70*/  FADD.FTZ R20, R20, R15 ;  /* 0x0000000f14147221 */ /* 0x000fe20000010000 */
[----:B------:R-:W-:Y:S01]  /*2b80*/  FADD.FTZ R15, R30, R13 ;  /* 0x0000000d1e0f7221 */ /* 0x000fe20000010000 */
[----:B------:R-:W-:Y:S01]  /*2b90*/  FFMA.FTZ R12, R29, R17, R12 ;  /* 0x000000111d0c7223 */ /* 0x000fe2000001000c */
[----:B------:R-:W-:Y:S01]  /*2ba0*/  FFMA.FTZ R25, R16, R19, R25 ;  /* 0x0000001310197223 */ /* 0x000fe20000010019 */
[----:B------:R-:W-:Y:S01]  /*2bb0*/  FADD.FTZ R19, R19, R20 ;  /* 0x0000001413137221 */ /* 0x000fe20000010000 */
[----:B------:R-:W-:Y:S01]  /*2bc0*/  FADD.FTZ R14, R14, R17 ;  /* 0x000000110e0e7221 */ /* 0x000fe20000010000 */
[----:B------:R-:W-:Y:S01]  /*2bd0*/  FFMA.FTZ R13, R16, R18, R27 ;  /* 0x00000012100d7223 */ /* 0x000fe2000001001b */
[----:B------:R-:W-:-:S07]  /*2be0*/  FADD.FTZ R15, R15, R18 ;  /* 0x000000120f0f7221 */ /* 0x000fce0000010000 */
.L_x_594:
        /* <DEDUP_REMOVED lines=46> */
.L_x_596:
[----:B------:R-:W-:Y:S05]  /*2ed0*/  BSYNC.RECONVERGENT B0 ;  /* 0x0000000000007941 */ /* 0x000fea0003800200 */
.L_x_595:
[----:B------:R-:W-:Y:S06]  /*2ee0*/  BAR.SYNC.DEFER_BLOCKING 0x0 ;  /* 0x0000000000007b1d */ /* 0x000fec0000010000 */
[----:B------:R-:W-:Y:S04]  /*2ef0*/  BSSY.RECONVERGENT B0, `(.L_x_597) ;  /* 0x000001f000007945 */ /* 0x000fe80003800200 */
[----:B------:R-:W-:Y:S05]  /*2f00*/  @P1 BRA `(.L_x_598) ;  /* 0x0000000000741947 */ /* 0x000fea0003800000 */
[----:B------:R-:W-:-:S09]  /*2f10*/  ULEA UR6, UR8, UR7, 0x18 ;  /* 0x0000000708067291 */ /* 0x000fd2000f8ec0ff */
[----:B------:R-:W4:Y:S04]  /*2f20*/  LDS.64 R24, [UR6+0x18] ;  /* 0x00001806ff187984 */ /* 0x000f280008000a00 */
[----:B------:R-:W5:Y:S04]  /*2f30*/  LDS.128 R20, [UR6+0x20] ;  /* 0x00002006ff147984 */ /* 0x000f680008000c00 */
[----:B-123--:R-:W1:Y:S04]  /*2f40*/  LDS.128 R16, [UR6+0x30] ;  /* 0x00003006ff107984 */ /* 0x00ee680008000c00 */
[----:B------:R-:W2:Y:S01]  /*2f50*/  LDS.128 R28, [UR6+0x40] ;  /* 0x00004006ff1c7984 */ /* 0x000ea20008000c00 */
[----:B----4-:R-:W-:Y:S01]  /*2f60*/  FADD.FTZ R27, R10, R24 ;  /* 0x000000180a1b7221 */ /* 0x010fe20000010000 */
[----:B0-----:R-:W-:-:S03]  /*2f70*/  FADD.FTZ R10, R11, R25 ;  /* 0x000000190b0a7221 */ /* 0x001fc60000010000 */
[----:B-----5:R-:W-:Y:S01]  /*2f80*/  FADD.FTZ R27, R27, R20 ;  /* 0x000000141b1b7221 */ /* 0x020fe20000010000 */
[----:B------:R-:W-:-:S03]  /*2f90*/  FADD.FTZ R10, R10, R21 ;  /* 0x000000150a0a7221 */ /* 0x000fc60000010000 */
[----:B------:R-:W-:Y:S01]  /*2fa0*/  FADD.FTZ R11, R27, R22 ;  /* 0x000000161b0b7221 */ /* 0x000fe20000010000 */
[----:B------:R-:W-:Y:S01]  /*2fb0*/  FADD.FTZ R10, R10, R23 ;  /* 0x000000170a0a7221 */ /* 0x000fe20000010000 */
[----:B------:R-:W0:Y:S02]  /*2fc0*/  LDS.128 R24, [UR6+0x50] ;  /* 0x00005006ff187984 */ /* 0x000e240008000c00 */
[----:B-1----:R-:W-:Y:S01]  /*2fd0*/  FADD.FTZ R11, R11, R16 ;  /* 0x000000100b0b7221 */ /* 0x002fe20000010000 */
[----:B------:R-:W-:Y:S01]  /*2fe0*/  FADD.FTZ R10, R10, R17 ;  /* 0x000000110a0a7221 */ /* 0x000fe20000010000 */
[----:B------:R-:W1:Y:S02]  /*2ff0*/  LDS.128 R20, [UR6+0x60] ;  /* 0x00006006ff147984 */ /* 0x000e640008000c00 */
        /* <DEDUP_REMOVED lines=14> */
.L_x_598:
[----:B------:R-:W-:Y:S05]  /*30e0*/  BSYNC.RECONVERGENT B0 ;  /* 0x0000000000007941 */ /* 0x000fea0003800200 */
.L_x_597:
[----:B------:R-:W-:Y:S06]  /*30f0*/  BAR.SYNC.DEFER_BLOCKING 0x0 ;  /* 0x0000000000007b1d */ /* 0x000fec0000010000 */
[----:B------:R-:W-:Y:S04]  /*3100*/  BSSY.RECONVERGENT B0, `(.L_x_599) ;  /* 0x000013d000007945 */ /* 0x000fe80003800200 */
[----:B------:R-:W-:Y:S05]  /*3110*/  @P3 BRA `(.L_x_600) ;  /* 0x0000001000ec3947 */ /* 0x000fea0003800000 */
[----:B-123--:R-:W1:Y:S04]  /*3120*/  LDS.128 R16, [R48+0x60] ;  /* 0x0000600030107984 */ /* 0x00ee680000000c00 */
[----:B------:R-:W2:Y:S04]  /*3130*/  LDS.128 R20, [R48+0xc0] ;  /* 0x0000c00030147984 */ /* 0x000ea80000000c00 */
[----:B------:R-:W3:Y:S04]  /*3140*/  LDS.128 R24, [R48+0x120] ;  /* 0x0001200030187984 */ /* 0x000ee80000000c00 */
[----:B------:R-:W4:Y:S01]  /*3150*/  LDS.128 R28, [R48+0x180] ;  /* 0x00018000301c7984 */ /* 0x000f220000000c00 */
        /* <DEDUP_REMOVED lines=234> */
[----:B------:R-:W-:Y:S01]  /*4000*/  LDS.128 R20, [R48+0x1380] ;  /* 0x0013800030147984 */ /* 0x000fe20000000c00 */
[----:B----4-:R-:W-:Y:S01]  /*4010*/  FADD.FTZ R31, R31, R24 ;  /* 0x000000181f1f7221 */ /* 0x010fe20000010000 */
        /* <DEDUP_REMOVED lines=13> */
[----:B------:R-:W-:Y:S01]  /*40f0*/  LDS.128 R16, [R48+0x14a0] ;  /* 0x0014a00030107984 */ /* 0x000fe20000000c00 */
[----:B---3--:R-:W-:Y:S01]  /*4100*/  FADD.FTZ R31, R31, R24 ;  /* 0x000000181f1f7221 */ /* 0x008fe20000010000 */
[----:B------:R-:W-:Y:S01]  /*4110*/  FADD.FTZ R28, R28, R25 ;  /* 0x000000191c1c7221 */ /* 0x000fe20000010000 */
[----:B------:R-:W-:Y:S01]  /*4120*/  FADD.FTZ R29, R29, R26 ;  /* 0x0000001a1d1d7221 */ /* 0x000fe20000010000 */
[----:B------:R-:W-:Y:S01]  /*4130*/  FADD.FTZ R30, R30, R27 ;  /* 0x0000001b1e1e7221 */ /* 0x000fe20000010000 */
[----:B------:R-:W-:Y:S01]  /*4140*/  FADD.FTZ R31, R31, R20 ;  /* 0x000000141f1f7221 */ /* 0x000fe20000010000 */
        /* <DEDUP_REMOVED lines=38> */
[----:B------:R-:W3:Y:S04]  /*43b0*/  LDS.128 R20, [R48+0x1740] ;  /* 0x0017400030147984 */ /* 0x000ee80000000c00 */
[----:B------:R-:W4:Y:S01]  /*43c0*/  LDS.128 R24, [R48+0x17a0] ;  /* 0x0017a00030187984 */ /* 0x000f220000000c00 */
        /* <DEDUP_REMOVED lines=8> */
[----:B---3--:R-:W-:Y:S01]  /*4450*/  FADD.FTZ R29, R29, R20 ;  /* 0x000000141d1d7221 */ /* 0x008fe20000010000 */
[----:B------:R-:W-:Y:S01]  /*4460*/  FADD.FTZ R28, R28, R21 ;  /* 0x000000151c1c7221 */ /* 0x000fe20000010000 */
[----:B------:R-:W-:Y:S01]  /*4470*/  FADD.FTZ R31, R31, R22 ;  /* 0x000000161f1f7221 */ /* 0x000fe20000010000 */
[----:B------:R-:W-:Y:S01]  /*4480*/  FADD.FTZ R30, R30, R23 ;  /* 0x000000171e1e7221 */ /* 0x000fe20000010000 */
[----:B----4-:R-:W-:Y:S01]  /*4490*/  FADD.FTZ R12, R29, R24 ;  /* 0x000000181d0c7221 */ /* 0x010fe20000010000 */
[----:B------:R-:W-:Y:S01]  /*44a0*/  FADD.FTZ R13, R28, R25 ;  /* 0x000000191c0d7221 */ /* 0x000fe20000010000 */
[----:B------:R-:W-:Y:S01]  /*44b0*/  FADD.FTZ R14, R31, R26 ;  /* 0x0000001a1f0e7221 */ /* 0x000fe20000010000 */
[----:B------:R-:W-:-:S07]  /*44c0*/  FADD.FTZ R15, R30, R27 ;  /* 0x0000001b1e0f7221 */ /* 0x000fce0000010000 */
.L_x_600:
[----:B------:R-:W-:Y:S05]  /*44d0*/  BSYNC.RECONVERGENT B0 ;  /* 0x0000000000007941 */ /* 0x000fea0003800200 */
.L_x_599:
[----:B------:R-:W-:Y:S04]  /*44e0*/  BSSY.RECONVERGENT B0, `(.L_x_601) ;  /* 0x000001c000007945 */ /* 0x000fe80003800200 */
[----:B------:R-:W-:Y:S05]  /*44f0*/  @P3 BRA `(.L_x_602) ;  /* 0x0000000000683947 */ /* 0x000fea0003800000 */
[----:B-1-3--:R-:W1:Y:S08]  /*4500*/  LDC.64 R16, c[0x0][0x3f8] ;  /* 0x0000fe00ff107b82 */ /* 0x00ae700000000a00 */
[----:B--2---:R-:W2:Y:S01]  /*4510*/  LDC.64 R18, c[0x0][0x3d8] ;  /* 0x0000f600ff127b82 */ /* 0x004ea20000000a00 */
[----:B-1----:R-:W-:Y:S01]  /*4520*/  IMAD.WIDE.U32 R20, R16, 0x3, RZ ;  /* 0x0000000310147825 */ /* 0x002fe200078e00ff */
[----:B------:R-:W-:-:S02]  /*4530*/  LEA R25, R17, R17, 0x1 ;  /* 0x0000001111197211 */ /* 0x000fc400078e08ff */
[----:B------:R-:W-:Y:S02]  /*4540*/  LEA.HI R27, P0, R17, R16, RZ, 0x1 ;  /* 0x00000010111b7211 */ /* 0x000fe400078108ff */
[----:B------:R-:W-:Y:S02]  /*4550*/  IADD3 R25, PT, PT, R21, R25, RZ ;  /* 0x0000001915197210 */ /* 0x000fe40007ffe0ff */
[----:B------:R-:W-:Y:S01]  /*4560*/  IADD3.X R22, PT, PT, RZ, R17, RZ, P0, !PT ;  /* 0x00000011ff167210 */ /* 0x000fe200007fe4ff */
[----:B--2---:R-:W-:Y:S01]  /*4570*/  IMAD.WIDE R18, R47, 0x4, R18 ;  /* 0x000000042f127825 */ /* 0x004fe200078e0212 */
        /* <DEDUP_REMOVED lines=18> */
.L_x_602:
[----:B------:R-:W-:Y:S05]  /*46a0*/  BSYNC.RECONVERGENT B0 ;  /* 0x0000000000007941 */ /* 0x000fea0003800200 */
.L_x_601:
        /* <DEDUP_REMOVED lines=15> */
[----:B---3--:R-:W1:Y:S01]  /*47a0*/  LDC R16, c[0x0][0x370] ;  /* 0x0000dc00ff107b82 */ /* 0x008e620000000800 */
[----:B------:R-:W-:Y:S01]  /*47b0*/  ULOP3.LUT UP0, UR8, UR4, 0x2, URZ, 0xc0, !UPT ;  /* 0x0000000204087892 */ /* 0x000fe2000f80c0ff */
[----:B------:R-:W-:Y:S01]  /*47c0*/  MOV R13, UR10 ;  /* 0x0000000a000d7c02 */ /* 0x000fe20008000f00 */
[----:B------:R-:W-:Y:S02]  /*47d0*/  UIMAD UR6, UR14, UR9, UR18 ;  /* 0x000000090e0672a4 */ /* 0x000fe4000f8e0212 */
[----:B------:R-:W-:Y:S01]  /*47e0*/  UIADD3 UR8, UPT, UPT, -UR8, 0x1, URZ ;  /* 0x0000000108087890 */ /* 0x000fe2000fffe1ff */
[----:B------:R-:W-:Y:S01]  /*47f0*/  IADD3 R13, PT, PT, R13, UR18, RZ ;  /* 0x000000120d0d7c10 */ /* 0x000fe2000fffe0ff */
[----:B------:R-:W-:Y:S01]  /*4800*/  UIMAD.WIDE.U32 UR6, UR6, 0x8, UR16 ;  /* 0x00000008060678a5 */ /* 0x000fe2000f8e0010 */
[----:B------:R-:W0:Y:S01]  /*4810*/  LDC.64 R14, c[0x0][0x3c8] ;  /* 0x0000f200ff0e7b82 */ /* 0x000e220000000a00 */
[----:B------:R-:W-:Y:S02]  /*4820*/  PLOP3.LUT P0, PT, PT, PT, UP0, 0x80, 0x8 ;  /* 0x000000000008781c */ /* 0x000fe40003f0f008 */
[----:B--2---:R-:W-:-:S02]  /*4830*/  MOV R19, UR8 ;  /* 0x0000000800137c02 */ /* 0x004fc40008000f00 */
[----:B------:R-:W-:Y:S02]  /*4840*/  MOV R12, UR6 ;  /* 0x00000006000c7c02 */ /* 0x000fe40008000f00 */
[----:B-1----:R-:W-:-:S04]  /*4850*/  SEL R17, R16, RZ, !P0 ;  /* 0x000000ff10117207 */ /* 0x002fc80004000000 */
[----:B------:R-:W-:Y:S01]  /*4860*/  ISETP.NE.AND P0, PT, R17, -0x1, PT ;  /* 0xffffffff1100780c */ /* 0x000fe20003f05270 */
[----:B0-----:R-:W-:Y:S01]  /*4870*/  IMAD.WIDE.U32 R14, R13, 0x4, R14 ;  /* 0x000000040d0e7825 */ /* 0x001fe200078e000e */
[----:B------:R-:W-:-:S05]  /*4880*/  MOV R13, UR7 ;  /* 0x00000007000d7c02 */ /* 0x000fca0008000f00 */
[----:B------:R0:W-:Y:S01]  /*4890*/  STG.E.64 desc[UR12][R12.64], R10 ;  /* 0x0000000a0c007986 */ /* 0x0001e2000c101b0c */
[----:B------:R-:W-:Y:S06]  /*48a0*/  MEMBAR.ALL.GPU ;  /* 0x0000000000007992 */ /* 0x000fec000000a000 */
[----:B------:R-:W-:-:S00]  /*48b0*/  ERRBAR ;  /* 0x00000000000079ab */ /* 0x000fc00000000000 */
[----:B------:R-:W-:Y:S06]  /*48c0*/  CGAERRBAR ;  /* 0x00000000000075ab */ /* 0x000fec0000000000 */
[----:B------:R0:W-:Y:S01]  /*48d0*/  REDG.E.ADD.S32.STRONG.GPU desc[UR12][R14.64], R19 ;  /* 0x000000130e00798e */ /* 0x0001e2000c12e30c */
[----:B------:R-:W-:Y:S05]  /*48e0*/  @!P0 BRA `(.L_x_604) ;  /* 0x0000000000148947 */ /* 0x000fea0003800000 */
.L_x_605:
[----:B0-----:R-:W2:Y:S04]  /*48f0*/  LDG.E.STRONG.GPU R12, desc[UR12][R14.64] ;  /* 0x0000000c0e0c7981 */ /* 0x001ea8000c1ef900 */
[----:B--2---:R-:W-:Y:S01]  /*4900*/  CCTL.IVALL ;  /* 0x00000000ff00798f */ /* 0x004fe20002000000 */
[----:B------:R-:W-:Y:S05]  /*4910*/  YIELD ;  /* 0x0000000000007946 */ /* 0x000fea0003800000 */
[----:B------:R-:W-:-:S13]  /*4920*/  ISETP.NE.AND P0, PT, R12, R17, PT ;  /* 0x000000110c00720c */ /* 0x000fda0003f05270 */
[----:B------:R-:W-:Y:S05]  /*4930*/  @P0 BRA `(.L_x_605) ;  /* 0xfffffffc00ec0947 */ /* 0x000fea000383ffff */
.L_x_604:
[----:B0-----:R-:W0:Y:S01]  /*4940*/  LDC R12, c[0x0][0x370] ;  /* 0x0000dc00ff0c7b82 */ /* 0x001e220000000800 */
[----:B------:R-:W-:Y:S05]  /*4950*/  WARPSYNC.ALL ;  /* 0x0000000000007948 */ /* 0x000fea0003800000 */
[----:B0-----:R-:W-:Y:S02]  /*4960*/  ISETP.GE.U32.AND P0, PT, R12, 0x8, PT ;  /* 0x000000080c00780c */ /* 0x001fe40003f06070 */
[----:B------:R-:W-:Y:S01]  /*4970*/  BAR.SYNC.DEFER_BLOCKING 0x0 ;  /* 0x0000000000007b1d */ /* 0x000fe20000010000 */
[----:B------:R-:W-:-:S10]  /*4980*/  HFMA2 R20, -RZ, RZ, 0, 0 ;  /* 0x00000000ff147431 */ /* 0x000fd400000001ff */
[----:B------:R-:W-:Y:S05]  /*4990*/  @!P0 BRA `(.L_x_606) ;  /* 0x0000000400308947 */ /* 0x000fea0003800000 */
[----:B------:R-:W-:-:S07]  /*49a0*/  MOV R24, RZ ;  /* 0x000000ff00187202 */ /* 0x000fce0000000f00 */
.L_x_607:
[C---:B------:R-:W-:Y:S02]  /*49b0*/  IADD3 R14, PT, PT, R24.reuse, 0x1, RZ ;  /* 0x00000001180e7810 */ /* 0x040fe40007ffe0ff */
[----:B------:R-:W-:Y:S02]  /*49c0*/  ISETP.EQ.OR P0, PT, R24, UR14, P1 ;  /* 0x0000000e18007c0c */ /* 0x000fe40008f02670 */
[----:B------:R-:W-:Y:S02]  /*49d0*/  ISETP.EQ.OR P6, PT, R14, UR14, P1 ;  /* 0x0000000e0e007c0c */ /* 0x000fe40008fc2670 */
[----:B------:R-:W-:Y:S02]  /*49e0*/  MOV R13, UR9 ;  /* 0x00000009000d7c02 */ /* 0x000fe40008000f00 */
[----:B-1----:R-:W-:Y:S02]  /*49f0*/  MOV R17, UR9 ;  /* 0x0000000900117c02 */ /* 0x002fe40008000f00 */
[----:B------:R-:W-:-:S05]  /*4a00*/  MOV R15, 0x8 ;  /* 0x00000008000f7802 */ /* 0x000fca0000000f00 */
[----:B------:R-:W-:Y:S02]  /*4a10*/  @!P0 IMAD R12, R24, R13, UR18 ;  /* 0x00000012180c8e24 */ /* 0x000fe4000f8e020d */
[----:B------:R-:W-:Y:S02]  /*4a20*/  @!P6 IMAD R14, R14, R17, UR18 ;  /* 0x000000120e0eee24 */ /* 0x000fe4000f8e0211 */
[----:B------:R-:W-:Y:S02]  /*4a30*/  HFMA2 R17, -RZ, RZ, 0, 4.76837158203125e-07 ;  /* 0x00000008ff117431 */ /* 0x000fe400000001ff */
[----:B------:R-:W-:-:S04]  /*4a40*/  @!P0 IMAD.WIDE.U32 R12, R12, R15, UR16 ;  /* 0x000000100c0c8e25 */ /* 0x000fc8000f8e000f */
[----:B------:R-:W-:Y:S02]  /*4a50*/  @!P6 IMAD.WIDE.U32 R14, R14, R17, UR16 ;  /* 0x000000100e0eee25 */ /* 0x000fe4000f8e0011 */
[----:B------:R-:W4:Y:S04]  /*4a60*/  @!P0 LDG.E.64 R12, desc[UR12][R12.64] ;  /* 0x0000000c0c0c8981 */ /* 0x000f28000c1e1b00 */
[----:B------:R-:W5:Y:S01]  /*4a70*/  @!P6 LDG.E.64 R14, desc[UR12][R14.64] ;  /* 0x0000000c0e0ee981 */ /* 0x000f62000c1e1b00 */
[C---:B---3--:R-:W-:Y:S02]  /*4a80*/  IADD3 R16, PT, PT, R24.reuse, 0x4, RZ ;  /* 0x0000000418107810 */ /* 0x048fe40007ffe0ff */
[----:B------:R-:W-:Y:S02]  /*4a90*/  IADD3 R17, PT, PT, R24, 0x2, RZ ;  /* 0x0000000218117810 */ /* 0x000fe40007ffe0ff */
[----:B------:R-:W-:-:S02]  /*4aa0*/  ISETP.EQ.OR P3, PT, R16, UR14, P1 ;  /* 0x0000000e10007c0c */ /* 0x000fc40008f62670 */
[C---:B------:R-:W-:Y:S02]  /*4ab0*/  IADD3 R21, PT, PT, R24.reuse, 0x3, RZ ;  /* 0x0000000318157810 */ /* 0x040fe40007ffe0ff */
[----:B------:R-:W-:Y:S02]  /*4ac0*/  ISETP.EQ.OR P5, PT, R17, UR14, P1 ;  /* 0x0000000e11007c0c */ /* 0x000fe40008fa2670 */
[----:B------:R-:W-:Y:S02]  /*4ad0*/  ISETP.EQ.OR P4, PT, R21, UR14, P1 ;  /* 0x0000000e15007c0c */ /* 0x000fe40008f82670 */
[----:B--2---:R-:W-:Y:S02]  /*4ae0*/  MOV R19, UR9 ;  /* 0x0000000900137c02 */ /* 0x004fe40008000f00 */
[----:B------:R-:W-:Y:S02]  /*4af0*/  IADD3 R18, PT, PT, R24, 0x5, RZ ;  /* 0x0000000518127810 */ /* 0x000fe40007ffe0ff */
[----:B------:R-:W-:Y:S01]  /*4b00*/  MOV R20, UR9 ;  /* 0x0000000900147c02 */ /* 0x000fe20008000f00 */
[----:B------:R-:W-:Y:S01]  /*4b10*/  @!P3 IMAD R16, R16, R19, UR18 ;  /* 0x000000121010be24 */ /* 0x000fe2000f8e0213 */
[----:B------:R-:W-:-:S02]  /*4b20*/  ISETP.EQ.OR P2, PT, R18, UR14, P1 ;  /* 0x0000000e12007c0c */ /* 0x000fc40008f42670 */
[C---:B------:R-:W-:Y:S01]  /*4b30*/  IADD3 R19, PT, PT, R24.reuse, 0x6, RZ ;  /* 0x0000000618137810 */ /* 0x040fe20007ffe0ff */
[----:B------:R-:W-:Y:S01]  /*4b40*/  @!P5 IMAD R17, R17, R20, UR18 ;  /* 0x000000121111de24 */ /* 0x000fe2000f8e0214 */
[----:B------:R-:W-:Y:S02]  /*4b50*/  MOV R22, UR9 ;  /* 0x0000000900167c02 */ /* 0x000fe40008000f00 */
[----:B------:R-:W-:Y:S02]  /*4b60*/  MOV R23, UR9 ;  /* 0x0000000900177c02 */ /* 0x000fe40008000f00 */
[----:B------:R-:W-:Y:S01]  /*4b70*/  IADD3 R20, PT, PT, R24, 0x7, RZ ;  /* 0x0000000718147810 */ /* 0x000fe20007ffe0ff */
[----:B------:R-:W-:-:S04]  /*4b80*/  @!P4 IMAD R21, R21, R22, UR18 ;  /* 0x000000121515ce24 */ /* 0x000fc8000f8e0216 */
[----:B------:R-:W-:Y:S02]  /*4b90*/  @!P2 IMAD R18, R18, R23, UR18 ;  /* 0x000000121212ae24 */ /* 0x000fe4000f8e0217 */
[----:B------:R-:W-:Y:S01]  /*4ba0*/  HFMA2 R23, -RZ, RZ, 0, 4.76837158203125e-07 ;  /* 0x00000008ff177431 */ /* 0x000fe200000001ff */
[----:B------:R-:W-:Y:S02]  /*4bb0*/  MOV R25, UR9 ;  /* 0x0000000900197c02 */ /* 0x000fe40008000f00 */
[----:B------:R-:W-:Y:S01]  /*4bc0*/  MOV R26, 0x8 ;  /* 0x00000008001a7802 */ /* 0x000fe20000000f00 */
[----:B----4-:R-:W-:Y:S01]  /*4bd0*/  @!P0 FADD.FTZ R10, R10, R12 ;  /* 0x0000000c0a0a8221 */ /* 0x010fe20000010000 */
[----:B------:R-:W-:Y:S01]  /*4be0*/  MOV R12, 0x8 ;  /* 0x00000008000c7802 */ /* 0x000fe20000000f00 */
[----:B------:R-:W-:Y:S01]  /*4bf0*/  @!P0 FADD.FTZ R11, R11, R13 ;  /* 0x0000000d0b0b8221 */ /* 0x000fe20000010000 */
[----:B------:R-:W-:Y:S01]  /*4c00*/  ISETP.EQ.OR P0, PT, R19, UR14, P1 ;  /* 0x0000000e13007c0c */ /* 0x000fe20008f02670 */
[----:B-----5:R-:W-:Y:S01]  /*4c10*/  @!P6 FADD.FTZ R10, R10, R14 ;  /* 0x0000000e0a0ae221 */ /* 0x020fe20000010000 */
[----:B------:R-:W-:-:S02]  /*4c20*/  HFMA2 R14, -RZ, RZ, 0, 4.76837158203125e-07 ;  /* 0x00000008ff0e7431 */ /* 0x000fc400000001ff */
[----:B------:R-:W-:-:S04]  /*4c30*/  @!P5 IMAD.WIDE.U32 R12, R17, R12, UR16 ;  /* 0x00000010110cde25 */ /* 0x000fc8000f8e000c */
[----:B------:R-:W-:Y:S01]  /*4c40*/  @!P6 FADD.FTZ R11, R11, R15 ;  /* 0x0000000f0b0be221 */ /* 0x000fe20000010000 */
[----:B------:R-:W-:Y:S01]  /*4c50*/  MOV R17, 0x8 ;  /* 0x0000000800117802 */ /* 0x000fe20000000f00 */
[----:B------:R-:W-:Y:S01]  /*4c60*/  @!P4 IMAD.WIDE.U32 R14, R21, R14, UR16 ;  /* 0x00000010150ece25 */ /* 0x000fe2000f8e000e */
[----:B------:R-:W-:Y:S01]  /*4c70*/  ISETP.EQ.OR P6, PT, R20, UR14, P1 ;  /* 0x0000000e14007c0c */ /* 0x000fe20008fc2670 */
[----:B------:R-:W2:Y:S02]  /*4c80*/  @!P5 LDG.E.64 R12, desc[UR12][R12.64] ;  /* 0x0000000c0c0cd981 */ /* 0x000ea4000c1e1b00 */
        /* <DEDUP_REMOVED lines=29> */
.L_x_606:
[----:B------:R-:W0:Y:S02]  /*4e60*/  LDCU UR6, c[0x0][0x370] ;  /* 0x00006e00ff0677ac */ /* 0x000e240008000800 */
[----:B0-----:R-:W-:-:S09]  /*4e70*/  ULOP3.LUT UP0, URZ, UR6, 0x7, URZ, 0xc0, !UPT ;  /* 0x0000000706ff7892 */ /* 0x001fd2000f80c0ff */
[----:B------:R-:W-:Y:S05]  /*4e80*/  BRA.U !UP0, `(.L_x_603) ;  /* 0x0000000508387547 */ /* 0x000fea000b800000 */
[----:B------:R-:W0:Y:S01]  /*4e90*/  LDCU UR6, c[0x0][0x370] ;  /* 0x00006e00ff0677ac */ /* 0x000e220008000800 */
[----:B------:R-:W4:Y:S01]  /*4ea0*/  LDCU UR7, c[0x0][0x370] ;  /* 0x00006e00ff0777ac */ /* 0x000f220008000800 */
[----:B0-----:R-:W-:-:S04]  /*4eb0*/  ULOP3.LUT UR6, UR6, 0x7, URZ, 0xc0, !UPT ;  /* 0x0000000706067892 */ /* 0x001fc8000f8ec0ff */
[----:B------:R-:W-:Y:S02]  /*4ec0*/  UIADD3 UR6, UPT, UPT, UR6, -0x1, URZ ;  /* 0xffffffff06067890 */ /* 0x000fe4000fffe0ff */
[----:B----4-:R-:W-:Y:S02]  /*4ed0*/  ULOP3.LUT UP1, UR7, UR7, 0x3, URZ, 0xc0, !UPT ;  /* 0x0000000307077892 */ /* 0x010fe4000f82c0ff */
[----:B------:R-:W-:-:S09]  /*4ee0*/  UISETP.GE.U32.AND UP0, UPT, UR6, 0x3, UPT ;  /* 0x000000030600788c */ /* 0x000fd2000bf06070 */
[----:B------:R-:W-:Y:S05]  /*4ef0*/  BRA.U !UP0, `(.L_x_608) ;  /* 0x0000000108907547 */ /* 0x000fea000b800000 */
[C---:B------:R-:W-:Y:S01]  /*4f00*/  IADD3 R14, PT, PT, R20.reuse, 0x1, RZ ;  /* 0x00000001140e7810 */ /* 0x040fe20007ffe0ff */
[----:B------:R-:W-:Y:S01]  /*4f10*/  HFMA2 R15, -RZ, RZ, 0, 4.76837158203125e-07 ;  /* 0x00000008ff0f7431 */ /* 0x000fe200000001ff */
[C---:B------:R-:W-:Y:S02]  /*4f20*/  ISETP.EQ.OR P0, PT, R20.reuse, UR14, P1 ;  /* 0x0000000e14007c0c */ /* 0x040fe40008f02670 */
[----:B---3--:R-:W-:Y:S02]  /*4f30*/  IADD3 R16, PT, PT, R20, 0x2, RZ ;  /* 0x0000000214107810 */ /* 0x008fe40007ffe0ff */
[----:B------:R-:W-:Y:S02]  /*4f40*/  ISETP.EQ.OR P2, PT, R14, UR14, P1 ;  /* 0x0000000e0e007c0c */ /* 0x000fe40008f42670 */
[----:B------:R-:W-:Y:S02]  /*4f50*/  IADD3 R18, PT, PT, R20, 0x3, RZ ;  /* 0x0000000314127810 */ /* 0x000fe40007ffe0ff */
[----:B------:R-:W-:-:S02]  /*4f60*/  ISETP.EQ.OR P3, PT, R16, UR14, P1 ;  /* 0x0000000e10007c0c */ /* 0x000fc40008f62670 */
[----:B------:R-:W-:Y:S02]  /*4f70*/  MOV R13, UR9 ;  /* 0x00000009000d7c02 */ /* 0x000fe40008000f00 */
[----:B-1----:R-:W-:Y:S02]  /*4f80*/  MOV R17, UR9 ;  /* 0x0000000900117c02 */ /* 0x002fe40008000f00 */
[----:B------:R-:W-:Y:S01]  /*4f90*/  ISETP.EQ.OR P4, PT, R18, UR14, P1 ;  /* 0x0000000e12007c0c */ /* 0x000fe20008f82670 */
[----:B------:R-:W-:Y:S01]  /*4fa0*/  @!P0 IMAD R12, R20, R13, UR18 ;  /* 0x00000012140c8e24 */ /* 0x000fe2000f8e020d */
[----:B--2---:R-:W-:Y:S01]  /*4fb0*/  MOV R19, UR9 ;  /* 0x0000000900137c02 */ /* 0x004fe20008000f00 */
[----:B------:R-:W-:Y:S01]  /*4fc0*/  @!P2 IMAD R14, R14, R17, UR18 ;  /* 0x000000120e0eae24 */ /* 0x000fe2000f8e0211 */
[----:B------:R-:W-:Y:S01]  /*4fd0*/  MOV R17, 0x8 ;  /* 0x0000000800117802 */ /* 0x000fe20000000f00 */
[----:B------:R-:W-:Y:S01]  /*4fe0*/  @!P0 IMAD.WIDE.U32 R12, R12, R15, UR16 ;  /* 0x000000100c0c8e25 */ /* 0x000fe2000f8e000f */
[----:B------:R-:W-:-:S03]  /*4ff0*/  MOV R21, UR9 ;  /* 0x0000000900157c02 */ /* 0x000fc60008000f00 */
[----:B------:R-:W-:Y:S02]  /*5000*/  @!P3 IMAD R16, R16, R19, UR18 ;  /* 0x000000121010be24 */ /* 0x000fe4000f8e0213 */
[----:B------:R-:W-:Y:S02]  /*5010*/  HFMA2 R19, -RZ, RZ, 0, 4.76837158203125e-07 ;  /* 0x00000008ff137431 */ /* 0x000fe400000001ff */
[----:B------:R-:W-:Y:S01]  /*5020*/  @!P2 IMAD.WIDE.U32 R14, R14, R17, UR16 ;  /* 0x000000100e0eae25 */ /* 0x000fe2000f8e0011 */
[----:B------:R-:W2:Y:S03]  /*5030*/  @!P0 LDG.E.64 R12, desc[UR12][R12.64] ;  /* 0x0000000c0c0c8981 */ /* 0x000ea6000c1e1b00 */
[----:B------:R-:W-:Y:S01]  /*5040*/  @!P4 IMAD R18, R18, R21, UR18 ;  /* 0x000000121212ce24 */ /* 0x000fe2000f8e0215 */
[----:B------:R-:W-:Y:S01]  /*5050*/  MOV R21, 0x8 ;  /* 0x0000000800157802 */ /* 0x000fe20000000f00 */
        /* <DEDUP_REMOVED lines=14> */
.L_x_608:
        /* <DEDUP_REMOVED lines=10> */
[----:B-1----:R-:W-:-:S07]  /*51e0*/  MOV R17, UR9 ;  /* 0x0000000900117c02 */ /* 0x002fce0008000f00 */
[----:B------:R-:W-:Y:S02]  /*51f0*/  @!P2 IMAD R12, R20, R13, UR18 ;  /* 0x00000012140cae24 */ /* 0x000fe4000f8e020d */
[----:B------:R-:W-:Y:S01]  /*5200*/  @!P0 IMAD R14, R14, R17, UR18 ;  /* 0x000000120e0e8e24 */ /* 0x000fe2000f8e0211 */
[----:B------:R-:W-:Y:S01]  /*5210*/  MOV R17, 0x8 ;  /* 0x0000000800117802 */ /* 0x000fe20000000f00 */
[----:B------:R-:W-:-:S04]  /*5220*/  @!P2 IMAD.WIDE.U32 R12, R12, R15, UR16 ;  /* 0x000000100c0cae25 */ /* 0x000fc8000f8e000f */
[----:B------:R-:W-:Y:S02]  /*5230*/  @!P0 IMAD.WIDE.U32 R14, R14, R17, UR16 ;  /* 0x000000100e0e8e25 */ /* 0x000fe4000f8e0011 */
[----:B------:R-:W3:Y:S04]  /*5240*/  @!P2 LDG.E.64 R12, desc[UR12][R12.64] ;  /* 0x0000000c0c0ca981 */ /* 0x000ee8000c1e1b00 */
[----:B------:R-:W4:Y:S01]  /*5250*/  @!P0 LDG.E.64 R14, desc[UR12][R14.64] ;  /* 0x0000000c0e0e8981 */ /* 0x000f22000c1e1b00 */
[----:B------:R-:W-:Y:S01]  /*5260*/  IADD3 R20, PT, PT, R20, 0x2, RZ ;  /* 0x0000000214147810 */ /* 0x000fe20007ffe0ff */
[----:B---3--:R-:W-:Y:S01]  /*5270*/  @!P2 FADD.FTZ R10, R10, R12 ;  /* 0x0000000c0a0aa221 */ /* 0x008fe20000010000 */
[----:B------:R-:W-:-:S03]  /*5280*/  @!P2 FADD.FTZ R11, R11, R13 ;  /* 0x0000000d0b0ba221 */ /* 0x000fc60000010000 */
[----:B----4-:R-:W-:Y:S01]  /*5290*/  @!P0 FADD.FTZ R10, R10, R14 ;  /* 0x0000000e0a0a8221 */ /* 0x010fe20000010000 */
[----:B------:R-:W-:-:S07]  /*52a0*/  @!P0 FADD.FTZ R11, R11, R15 ;  /* 0x0000000f0b0b8221 */ /* 0x000fce0000010000 */
.L_x_609:
        /* <DEDUP_REMOVED lines=8> */
[----:B------:R-:W3:Y:S02]  /*5330*/  LDG.E.64 R12, desc[UR12][R12.64] ;  /* 0x0000000c0c0c7981 */ /* 0x000ee4000c1e1b00 */
[----:B---3--:R-:W-:Y:S01]  /*5340*/  FADD.FTZ R10, R10, R12 ;  /* 0x0000000c0a0a7221 */ /* 0x008fe20000010000 */
[----:B------:R-:W-:-:S07]  /*5350*/  FADD.FTZ R11, R11, R13 ;  /* 0x0000000d0b0b7221 */ /* 0x000fce0000010000 */
.L_x_610:
[----:B------:R-:W-:Y:S05]  /*5360*/  BSYNC.RECONVERGENT B0 ;  /* 0x0000000000007941 */ /* 0x000fea0003800200 */
.L_x_603:
[----:B------:R-:W5:Y:S01]  /*5370*/  S2UR UR7, SR_CgaCtaId ;  /* 0x00000000000779c3 */ /* 0x000f620000008800 */
[----:B------:R-:W-:Y:S01]  /*5380*/  UMOV UR6, 0x400 ;  /* 0x0000040000067882 */ /* 0x000fe20000000000 */
[----:B------:R-:W0:Y:S01]  /*5390*/  LDCU.64 UR16, c[0x0][0x400] ;  /* 0x00008000ff1077ac */ /* 0x000e220008000a00 */
[--C-:B----4-:R-:W-:Y:S02]  /*53a0*/  HADD2.F32 R14, -RZ, R44.reuse.H0_H0 ;  /* 0x2000002cff0e7230 */ /* 0x110fe40000004100 */
[----:B------:R-:W-:-:S03]  /*53b0*/  HADD2.F32 R44, -RZ, R44.H1_H1 ;  /* 0x3000002cff2c7230 */ /* 0x000fc60000004100 */
[----:B------:R-:W4:Y:S02]  /*53c0*/  LDC R23, c[0x0][0x41c] ;  /* 0x00010700ff177b82 */ /* 0x000f240000000800 */
[----:B------:R-:W-:-:S04]  /*53d0*/  FADD.FTZ R44, R44, -UR15 ;  /* 0x8000000f2c2c7e21 */ /* 0x000fc80008010000 */
[----:B------:R-:W-:Y:S01]  /*53e0*/  FMUL.FTZ R44, R44, UR11 ;  /* 0x0000000b2c2c7c20 */ /* 0x000fe20008410000 */
[----:B-----5:R-:W-:Y:S01]  /*53f0*/  ULEA UR6, UR7, UR6, 0x18 ;  /* 0x0000000607067291 */ /* 0x020fe2000f8ec0ff */
[----:B------:R-:W5:Y:S01]  /*5400*/  LDCU.U8 UR7, c[0x0][0x414] ;  /* 0x00008280ff0777ac */ /* 0x000f620008000000 */
[----:B----4-:R-:W-:-:S07]  /*5410*/  IMAD R23, R23, UR14, R46 ;  /* 0x0000000e17177c24 */ /* 0x010fce000f8e022e */
[----:B------:R3:W-:Y:S01]  /*5420*/  @!P1 STS.64 [UR6+0x78], R10 ;  /* 0x0000780aff009988 */ /* 0x0007e20008000a06 */
[----:B------:R-:W-:Y:S01]  /*5430*/  BAR.SYNC.DEFER_BLOCKING 0x0 ;  /* 0x0000000000007b1d */ /* 0x000fe20000010000 */
[----:B0-----:R-:W-:Y:S01]  /*5440*/  ISETP.GE.U32.AND P0, PT, R23, UR16, PT ;  /* 0x0000001017007c0c */ /* 0x001fe2000bf06070 */
[----:B---3--:R-:W-:Y:S01]  /*5450*/  FADD.FTZ R11, R14, -UR15 ;  /* 0x8000000f0e0b7e21 */ /* 0x008fe20008010000 */
[----:B-----5:R-:W-:Y:S01]  /*5460*/  UISETP.NE.AND UP0, UPT, UR7, URZ, UPT ;  /* 0x000000ff0700728c */ /* 0x020fe2000bf05270 */
[----:B------:R-:W-:-:S04]  /*5470*/  SHF.R.S32.HI R10, RZ, 0x1f, R23 ;  /* 0x0000001fff0a7819 */ /* 0x000fc80000011417 */
[----:B------:R-:W-:Y:S01]  /*5480*/  ISETP.GE.AND.EX P0, PT, R10, UR17, PT, P0 ;  /* 0x000000110a007c0c */ /* 0x000fe2000bf06300 */
[----:B------:R-:W0:Y:S01]  /*5490*/  LDS.64 R12, [UR6+0x78] ;  /* 0x00007806ff0c7984 */ /* 0x000e220008000a00 */
[----:B------:R-:W0:Y:S02]  /*54a0*/  LDCU UR6, c[0x0][0x42c] ;  /* 0x00008580ff0677ac */ /* 0x000e240008000800 */
[----:B0-----:R-:W-:Y:S01]  /*54b0*/  FMUL.FTZ R15, R13, UR6 ;  /* 0x000000060d0f7c20 */ /* 0x001fe20008410000 */
[----:B------:R-:W-:Y:S01]  /*54c0*/  FMUL.FTZ R14, R12, UR6 ;  /* 0x000000060c0e7c20 */ /* 0x000fe20008410000 */
[----:B------:R-:W-:Y:S01]  /*54d0*/  FMUL.FTZ R13, R11, UR11 ;  /* 0x0000000b0b0d7c20 */ /* 0x000fe20008410000 */
[--C-:B------:R-:W-:Y:S02]  /*54e0*/  HADD2.F32 R11, -RZ, R43.reuse.H0_H0 ;  /* 0x2000002bff0b7230 */ /* 0x100fe40000004100 */
[----:B------:R-:W-:Y:S02]  /*54f0*/  HADD2.F32 R12, -RZ, R43.H1_H1 ;  /* 0x3000002bff0c7230 */ /* 0x000fe40000004100 */
[----:B------:R-:W-:Y:S01]  /*5500*/  FFMA.FTZ R27, R14, R13, R15 ;  /* 0x0000000d0e1b7223 */ /* 0x000fe2000001000f */
        /* <DEDUP_REMOVED lines=19> */
.L_x_611:
[----:B------:R-:W-:Y:S01]  /*5640*/  FFMA.FTZ R18, R14, R44, R15 ;  /* 0x0000002c0e127223 */ /* 0x000fe2000001000f */
[----:B------:R-:W-:Y:S01]  /*5650*/  BSSY.RECONVERGENT B0, `(.L_x_612) ;  /* 0x0000014000007945 */ /* 0x000fe20003800200 */
[----:B------:R-:W-:Y:S01]  /*5660*/  FFMA.FTZ R27, R8, R11, -R27 ;  /* 0x0000000b081b7223 */ /* 0x000fe2000001081b */
[----:B-1----:R-:W-:Y:S01]  /*5670*/  IADD3 R17, PT, PT, R23, 0x40, RZ ;  /* 0x0000004017117810 */ /* 0x002fe20007ffe0ff */
[----:B------:R-:W-:Y:S01]  /*5680*/  FFMA.FTZ R18, R9, R12, -R18 ;  /* 0x0000000c09127223 */ /* 0x000fe20000010812 */
[----:B------:R-:W-:Y:S01]  /*5690*/  IADD3 R16, PT, PT, R23, 0x80, RZ ;  /* 0x0000008017107810 */ /* 0x000fe20007ffe0ff */
        /* <DEDUP_REMOVED lines=12> */
[----:B------:R-:W-:Y:S02]  /*5760*/  F2FP.F16.F32.PACK_AB R11, R18, R27 ;  /* 0x0000001b120b723e */ /* 0x000fe400000000ff */
[----:B------:R-:W-:-:S05]  /*5770*/  LEA.HI.X R13, R10, UR7, R13, 0x1, P0 ;  /* 0x000000070a0d7c11 */ /* 0x000fca00080f0c0d */
[----:B------:R0:W-:Y:S02]  /*5780*/  STG.E desc[UR12][R12.64], R11 ;  /* 0x0000000b0c007986 */ /* 0x0001e4000c10190c */
.L_x_613:
[----:B------:R-:W-:Y:S05]  /*5790*/  BSYNC.RECONVERGENT B0 ;  /* 0x0000000000007941 */ /* 0x000fea0003800200 */
.L_x_612:
[--C-:B0-----:R-:W-:Y:S01]  /*57a0*/  HADD2.F32 R11, -RZ, R42.reuse.H0_H0 ;  /* 0x2000002aff0b7230 */ /* 0x101fe20000004100 */
[----:B------:R-:W-:Y:S01]  /*57b0*/  ISETP.GE.U32.AND P0, PT, R17, UR16, PT ;  /* 0x0000001011007c0c */ /* 0x000fe2000bf06070 */
[----:B------:R-:W-:Y:S01]  /*57c0*/  HADD2.F32 R42, -RZ, R42.H1_H1 ;  /* 0x3000002aff2a7230 */ /* 0x000fe20000004100 */
[----:B------:R-:W-:Y:S01]  /*57d0*/  ISETP.GE.U32.AND P1, PT, R16, UR16, PT ;  /* 0x0000001010007c0c */ /* 0x000fe2000bf26070 */
[--C-:B------:R-:W-:Y:S02]  /*57e0*/  HADD2.F32 R13, -RZ, R41.reuse.H0_H0 ;  /* 0x20000029ff0d7230 */ /* 0x100fe40000004100 */
[----:B------:R-:W-:Y:S01]  /*57f0*/  FADD.FTZ R11, R11, -UR15 ;  /* 0x8000000f0b0b7e21 */ /* 0x000fe20008010000 */
[----:B------:R-:W-:Y:S01]  /*5800*/  SHF.R.S32.HI R10, RZ, 0x1f, R17 ;  /* 0x0000001fff0a7819 */ /* 0x000fe20000011411 */
[----:B------:R-:W-:Y:S01]  /*5810*/  FADD.FTZ R42, R42, -UR15 ;  /* 0x8000000f2a2a7e21 */ /* 0x000fe20008010000 */
[----:B------:R-:W-:Y:S01]  /*5820*/  SHF.R.S32.HI R12, RZ, 0x1f, R16 ;  /* 0x0000001fff0c7819 */ /* 0x000fe20000011410 */
[----:B------:R-:W-:Y:S01]  /*5830*/  FMUL.FTZ R21, R11, UR11 ;  /* 0x0000000b0b157c20 */ /* 0x000fe20008410000 */
[----:B------:R-:W-:Y:S01]  /*5840*/  ISETP.GE.AND.EX P0, PT, R10, UR17, PT, P0 ;  /* 0x000000110a007c0c */ /* 0x000fe2000bf06300 */
[----:B------:R-:W-:Y:S01]  /*5850*/  HADD2.F32 R18, -RZ, R41.H1_H1 ;  /* 0x30000029ff127230 */ /* 0x000fe20000004100 */
[----:B------:R-:W-:Y:S01]  /*5860*/  ISETP.GE.AND.EX P1, PT, R12, UR17, PT, P1 ;  /* 0x000000110c007c0c */ /* 0x000fe2000bf26310 */
[----:B------:R-:W-:-:S02]  /*5870*/  HADD2.F32 R11, -RZ, R40.H0_H0 ;  /* 0x20000028ff0b7230 */ /* 0x000fc40000004100 */
[----:B--2---:R-:W-:Y:S01]  /*5880*/  FFMA.FTZ R19, R14, R21, R15 ;  /* 0x000000150e137223 */ /* 0x004fe2000001000f */
[----:B------:R-:W-:Y:S01]  /*5890*/  FMUL.FTZ R42, R42, UR11 ;  /* 0x0000000b2a2a7c20 */ /* 0x000fe20008410000 */
        /* <DEDUP_REMOVED lines=19> */
.L_x_614:
        /* <DEDUP_REMOVED lines=10> */
[----:B------:R-:W-:Y:S01]  /*5a70*/  FMUL.FTZ R13, R13, UR11 ;  /* 0x0000000b0d0d7c20 */ /* 0x000fe20008410000 */
[----:B------:R-:W1:Y:S04]  /*5a80*/  LDCU.64 UR18, c[0x0][0x380] ;  /* 0x00007000ff1277ac */ /* 0x000e680008000a00 */
[----:B------:R-:W-:Y:S01]  /*5a90*/  F2FP.F16.F32.PACK_AB R13, R13, R20 ;  /* 0x000000140d0d723e */ /* 0x000fe200000000ff */
        /* <DEDUP_REMOVED lines=8> */
.L_x_616:
[----:B------:R-:W-:Y:S05]  /*5b20*/  BSYNC.RECONVERGENT B0 ;  /* 0x0000000000007941 */ /* 0x000fea0003800200 */
.L_x_615:
[----:B------:R-:W-:Y:S01]  /*5b30*/  FMUL.FTZ R21, R21, UR11 ;  /* 0x0000000b15157c20 */ /* 0x000fe20008410000 */
[----:B------:R-:W-:Y:S01]  /*5b40*/  FADD.FTZ R40, R40, -UR15 ;  /* 0x8000000f28287e21 */ /* 0x000fe20008010000 */
[--C-:B------:R-:W-:Y:S02]  /*5b50*/  HADD2.F32 R11, -RZ, R39.reuse.H0_H0 ;  /* 0x20000027ff0b7230 */ /* 0x100fe40000004100 */
[----:B------:R-:W-:Y:S02]  /*5b60*/  HADD2.F32 R10, -RZ, R39.H1_H1 ;  /* 0x30000027ff0a7230 */ /* 0x000fe40000004100 */
[----:B------:R-:W-:Y:S01]  /*5b70*/  FFMA.FTZ R27, R14, R21, R15 ;  /* 0x000000150e1b7223 */ /* 0x000fe2000001000f */
[----:B------:R-:W-:Y:S01]  /*5b80*/  FMUL.FTZ R40, R40, UR11 ;  /* 0x0000000b28287c20 */ /* 0x000fe20008410000 */
[----:B------:R-:W-:Y:S06]  /*5b90*/  BRA.U !UP0, `(.L_x_617) ;  /* 0x0000000108487547 */ /* 0x000fec000b800000 */
[----:B0-----:R-:W-:Y:S01]  /*5ba0*/  FFMA.FTZ R13, R8, R21, R6 ;  /* 0x00000015080d7223 */ /* 0x001fe20000010006 */
        /* <DEDUP_REMOVED lines=17> */
.L_x_617:
[----:B0-----:R-:W-:Y:S01]  /*5cc0*/  FFMA.FTZ R18, R14, R40, R15 ;  /* 0x000000280e127223 */ /* 0x001fe2000001000f */
        /* <DEDUP_REMOVED lines=20> */
.L_x_619:
[----:B------:R-:W-:Y:S05]  /*5e10*/  BSYNC.RECONVERGENT B0 ;  /* 0x0000000000007941 */ /* 0x000fea0003800200 */
.L_x_618:
[--C-:B0-----:R-:W-:Y:S02]  /*5e20*/  HADD2.F32 R13, -RZ, R4.reuse.H0_H0 ;  /* 0x20000004ff0d7230 */ /* 0x101fe40000004100 */
[----:B------:R-:W-:Y:S01]  /*5e30*/  FADD.FTZ R17, R17, -UR15 ;  /* 0x8000000f11117e21 */ /* 0x000fe20008010000 */
[----:B------:R-:W-:Y:S02]  /*5e40*/  HADD2.F32 R4, -RZ, R4.H1_H1 ;  /* 0x30000004ff047230 */ /* 0x000fe40000004100 */
[----:B------:R-:W-:Y:S01]  /*5e50*/  FADD.FTZ R38, R38, -UR15 ;  /* 0x8000000f26267e21 */ /* 0x000fe20008010000 */
[----:B------:R-:W-:Y:S02]  /*5e60*/  HADD2.F32 R10, -RZ, R36.H0_H0 ;  /* 0x20000024ff0a7230 */ /* 0x000fe40000004100 */
[----:B------:R-:W-:Y:S01]  /*5e70*/  FADD.FTZ R13, R13, -UR15 ;  /* 0x8000000f0d0d7e21 */ /* 0x000fe20008010000 */
[----:B------:R-:W-:Y:S02]  /*5e80*/  HADD2.F32 R11, -RZ, R34.H0_H0 ;  /* 0x20000022ff0b7230 */ /* 0x000fe40000004100 */
[----:B------:R-:W-:Y:S01]  /*5e90*/  FADD.FTZ R4, R4, -UR15 ;  /* 0x8000000f04047e21 */ /* 0x000fe20008010000 */
[----:B------:R-:W-:-:S02]  /*5ea0*/  HADD2.F32 R12, -RZ, R32.H0_H0 ;  /* 0x20000020ff0c7230 */ /* 0x000fc40000004100 */
[----:B------:R-:W-:Y:S01]  /*5eb0*/  FADD.FTZ R10, R10, -UR15 ;  /* 0x8000000f0a0a7e21 */ /* 0x000fe20008010000 */
[----:B------:R-:W-:Y:S02]  /*5ec0*/  HADD2.F32 R36, -RZ, R36.H1_H1 ;  /* 0x30000024ff247230 */ /* 0x000fe40000004100 */
[----:B------:R-:W-:Y:S01]  /*5ed0*/  FADD.FTZ R11, R11, -UR15 ;  /* 0x8000000f0b0b7e21 */ /* 0x000fe20008010000 */
[----:B------:R-:W-:Y:S02]  /*5ee0*/  HADD2.F32 R34, -RZ, R34.H1_H1 ;  /* 0x30000022ff227230 */ /* 0x000fe40000004100 */
[----:B------:R-:W-:Y:S01]  /*5ef0*/  FADD.FTZ R12, R12, -UR15 ;  /* 0x8000000f0c0c7e21 */ /* 0x000fe20008010000 */
[----:B------:R-:W-:Y:S02]  /*5f00*/  HADD2.F32 R32, -RZ, R32.H1_H1 ;  /* 0x30000020ff207230 */ /* 0x000fe40000004100 */
[----:B------:R-:W-:Y:S01]  /*5f10*/  FADD.FTZ R30, R36, -UR15 ;  /* 0x8000000f241e7e21 */ /* 0x000fe20008010000 */
[----:B------:R-:W-:Y:S01]  /*5f20*/  FMUL.FTZ R43, R17, UR11 ;  /* 0x0000000b112b7c20 */ /* 0x000fe20008410000 */
[----:B------:R-:W-:Y:S01]  /*5f30*/  FADD.FTZ R22, R34, -UR15 ;  /* 0x8000000f22167e21 */ /* 0x000fe20008010000 */
[----:B------:R-:W-:Y:S01]  /*5f40*/  FMUL.FTZ R17, R13, UR11 ;  /* 0x0000000b0d117c20 */ /* 0x000fe20008410000 */
[----:B------:R-:W-:Y:S01]  /*5f50*/  FADD.FTZ R20, R32, -UR15 ;  /* 0x8000000f20147e21 */ /* 0x000fe20008010000 */
[----:B------:R-:W-:Y:S01]  /*5f60*/  FMUL.FTZ R18, R4, UR11 ;  /* 0x0000000b04127c20 */ /* 0x000fe20008410000 */
[C---:B------:R-:W-:Y:S01]  /*5f70*/  IADD3 R13, PT, PT, R23.reuse, 0xc0, RZ ;  /* 0x000000c0170d7810 */ /* 0x040fe20007ffe0ff */
[----:B------:R-:W-:Y:S01]  /*5f80*/  FMUL.FTZ R40, R38, UR11 ;  /* 0x0000000b26287c20 */ /* 0x000fe20008410000 */
[C---:B------:R-:W-:Y:S01]  /*5f90*/  IADD3 R39, PT, PT, R23.reuse, 0x100, RZ ;  /* 0x0000010017277810 */ /* 0x040fe20007ffe0ff */
[----:B------:R-:W-:Y:S01]  /*5fa0*/  FMUL.FTZ R32, R10, UR11 ;  /* 0x0000000b0a207c20 */ /* 0x000fe20008410000 */
[C---:B------:R-:W-:Y:S01]  /*5fb0*/  IADD3 R16, PT, PT, R23.reuse, 0x140, RZ ;  /* 0x0000014017107810 */ /* 0x040fe20007ffe0ff */
[----:B------:R-:W-:Y:S01]  /*5fc0*/  FMUL.FTZ R30, R30, UR11 ;  /* 0x0000000b1e1e7c20 */ /* 0x000fe20008410000 */
[----:B------:R-:W-:Y:S01]  /*5fd0*/  IADD3 R4, PT, PT, R23, 0x180, RZ ;  /* 0x0000018017047810 */ /* 0x000fe20007ffe0ff */
[----:B------:R-:W-:Y:S01]  /*5fe0*/  FMUL.FTZ R21, R11, UR11 ;  /* 0x0000000b0b157c20 */ /* 0x000fe20008410000 */
[----:B------:R-:W-:Y:S01]  /*5ff0*/  FMUL.FTZ R22, R22, UR11 ;  /* 0x0000000b16167c20 */ /* 0x000fe20008410000 */
[----:B------:R-:W-:Y:S01]  /*6000*/  FMUL.FTZ R19, R12, UR11 ;  /* 0x0000000b0c137c20 */ /* 0x000fe20008410000 */
[----:B------:R-:W-:Y:S01]  /*6010*/  FMUL.FTZ R20, R20, UR11 ;  /* 0x0000000b14147c20 */ /* 0x000fe20008410000 */
[----:B------:R-:W-:Y:S01]  /*6020*/  IADD3 R23, PT, PT, R23, 0x1c0, RZ ;  /* 0x000001c017177810 */ /* 0x000fe20007ffe0ff */
[C-C-:B------:R-:W-:Y:S01]  /*6030*/  FFMA.FTZ R11, R14.reuse, R43, R15.reuse ;  /* 0x0000002b0e0b7223 */ /* 0x140fe2000001000f */
[----:B------:R-:W-:Y:S01]  /*6040*/  ISETP.GE.U32.AND P1, PT, R13, UR16, PT ;  /* 0x000000100d007c0c */ /* 0x000fe2000bf26070 */
[C-C-:B------:R-:W-:Y:S01]  /*6050*/  FFMA.FTZ R12, R14.reuse, R40, R15.reuse ;  /* 0x000000280e0c7223 */ /* 0x140fe2000001000f */
[----:B------:R-:W-:Y:S01]  /*6060*/  ISETP.GE.U32.AND P3, PT, R39, UR16, PT ;  /* 0x0000001027007c0c */ /* 0x000fe2000bf66070 */
[--C-:B------:R-:W-:Y:S01]  /*6070*/  FFMA.FTZ R41, R14, R32, R15.reuse ;  /* 0x000000200e297223 */ /* 0x100fe2000001000f */
[----:B------:R-:W-:Y:S01]  /*6080*/  ISETP.GE.U32.AND P4, PT, R16, UR16, PT ;  /* 0x0000001010007c0c */ /* 0x000fe2000bf86070 */
[--C-:B------:R-:W-:Y:S01]  /*6090*/  FFMA.FTZ R34, R14, R30, R15.reuse ;  /* 0x0000001e0e227223 */ /* 0x100fe2000001000f */
[----:B------:R-:W-:Y:S01]  /*60a0*/  ISETP.GE.U32.AND P2, PT, R4, UR16, PT ;  /* 0x0000001004007c0c */ /* 0x000fe2000bf46070 */
[C---:B------:R-:W-:Y:S01]  /*60b0*/  FFMA.FTZ R27, R14.reuse, R21, R15 ;  /* 0x000000150e1b7223 */ /* 0x040fe2000001000f */
[----:B------:R-:W-:Y:S01]  /*60c0*/  SHF.R.S32.HI R10, RZ, 0x1f, R13 ;  /* 0x0000001fff0a7819 */ /* 0x000fe2000001140d */
[C---:B------:R-:W-:Y:S01]  /*60d0*/  FFMA.FTZ R26, R14.reuse, R22, R15 ;  /* 0x000000160e1a7223 */ /* 0x040fe2000001000f */
[----:B------:R-:W-:Y:S01]  /*60e0*/  SHF.R.S32.HI R36, RZ, 0x1f, R39 ;  /* 0x0000001fff247819 */ /* 0x000fe20000011427 */
[C-C-:B------:R-:W-:Y:S01]  /*60f0*/  FFMA.FTZ R29, R14.reuse, R19, R15.reuse ;  /* 0x000000130e1d7223 */ /* 0x140fe2000001000f */
[----:B------:R-:W-:Y:S01]  /*6100*/  SHF.R.S32.HI R24, RZ, 0x1f, R16 ;  /* 0x0000001fff187819 */ /* 0x000fe20000011410 */
[C-C-:B------:R-:W-:Y:S01]  /*6110*/  FFMA.FTZ R28, R14.reuse, R20, R15.reuse ;  /* 0x000000140e1c7223 */ /* 0x140fe2000001000f */
[----:B------:R-:W-:Y:S01]  /*6120*/  SHF.R.S32.HI R25, RZ, 0x1f, R4 ;  /* 0x0000001fff197819 */ /* 0x000fe20000011404 */
[C-C-:B------:R-:W-:Y:S01]  /*6130*/  FFMA.FTZ R31, R14.reuse, R17, R15.reuse ;  /* 0x000000110e1f7223 */ /* 0x140fe2000001000f */
[----:B------:R-:W-:Y:S01]  /*6140*/  FFMA.FTZ R14, R14, R18, R15 ;  /* 0x000000120e0e7223 */ /* 0x000fe2000001000f */
[--C-:B------:R-:W-:Y:S01]  /*6150*/  HADD2.F32 R15, -RZ, R37.reuse.H0_H0 ;  /* 0x20000025ff0f7230 */ /* 0x100fe20000004100 */
[----:B------:R-:W-:Y:S01]  /*6160*/  ISETP.GE.U32.AND P0, PT, R23, UR16, PT ;  /* 0x0000001017007c0c */ /* 0x000fe2000bf06070 */
[----:B------:R-:W-:Y:S01]  /*6170*/  HADD2.F32 R37, -RZ, R37.H1_H1 ;  /* 0x30000025ff257230 */ /* 0x000fe20000004100 */
[----:B------:R-:W-:-:S02]  /*6180*/  ISETP.GE.AND.EX P1, PT, R10, UR17, PT, P1 ;  /* 0x000000110a007c0c */ /* 0x000fc4000bf26310 */
        /* <DEDUP_REMOVED lines=14> */
[----:B0-----:R-:W-:Y:S01]  /*6270*/  FMUL.FTZ R37, R37, R48 ;  /* 0x0000003025257220 */ /* 0x001fe20000410000 */
[----:B-1----:R-:W-:Y:S01]  /*6280*/  FMUL.FTZ R15, R15, R44 ;  /* 0x0000002c0f0f7220 */ /* 0x002fe20000410000 */
[----:B------:R-:W-:Y:S01]  /*6290*/  FADD.FTZ R49, -R44, 1 ;  /* 0x3f8000002c317421 */ /* 0x000fe20000010100 */
[----:B------:R-:W-:-:S03]  /*62a0*/  FADD.FTZ R44, -R48, 1 ;  /* 0x3f800000302c7421 */ /* 0x000fc60000010100 */
[----:B------:R-:W-:Y:S01]  /*62b0*/  FFMA.FTZ R38, R38, R49, 1 ;  /* 0x3f80000026267423 */ /* 0x000fe20000010031 */
[----:B------:R-:W-:-:S03]  /*62c0*/  FFMA.FTZ R44, R40, R44, 1 ;  /* 0x3f800000282c7423 */ /* 0x000fc6000001002c */
[----:B------:R-:W-:Y:S01]  /*62d0*/  FMUL.FTZ R15, R15, R38 ;  /* 0x000000260f0f7220 */ /* 0x000fe20000410000 */
[----:B------:R-:W-:-:S07]  /*62e0*/  FMUL.FTZ R37, R37, R44 ;  /* 0x0000002c25257220 */ /* 0x000fce0000410000 */
.L_x_620:
[----:B------:R-:W-:Y:S01]  /*62f0*/  BSSY.RECONVERGENT B0, `(.L_x_621) ;  /* 0x0000012000007945 */ /* 0x000fe20003800200 */
[----:B------:R-:W-:Y:S01]  /*6300*/  FFMA.FTZ R15, R8, R15, -R11 ;  /* 0x0000000f080f7223 */ /* 0x000fe2000001080b */
[----:B------:R-:W-:Y:S02]  /*6310*/  FFMA.FTZ R12, R9, R37, -R12 ;  /* 0x00000025090c7223 */ /* 0x000fe4000001080c */
[----:B------:R-:W-:Y:S05]  /*6320*/  @P1 BRA `(.L_x_622) ;  /* 0x0000000000381947 */ /* 0x000fea0003800000 */
[----:B------:R-:W0:Y:S01]  /*6330*/  LDCU.64 UR6, c[0x0][0x3f8] ;  /* 0x00007f00ff0677ac */ /* 0x000e220008000a00 */
[----:B------:R-:W-:Y:S01]  /*6340*/  MOV R11, R53 ;  /* 0x00000035000b7202 */ /* 0x000fe20000000f00 */
[----:B------:R-:W1:Y:S01]  /*6350*/  LDCU.64 UR18, c[0x0][0x380] ;  /* 0x00007000ff1277ac */ /* 0x000e620008000a00 */
[----:B0-----:R-:W-:Y:S01]  /*6360*/  IMAD R38, R10, UR6, RZ ;  /* 0x000000060a267c24 */ /* 0x001fe2000f8e02ff */
[----:B------:R-:W-:-:S05]  /*6370*/  MOV R10, R50 ;  /* 0x00000032000a7202 */ /* 0x000fca0000000f00 */
[----:B------:R-:W-:-:S04]  /*6380*/  IMAD.WIDE.U32 R10, R13, UR6, R10 ;  /* 0x000000060d0a7c25 */ /* 0x000fc8000f8e000a */
[----:B------:R-:W-:Y:S02]  /*6390*/  IMAD R13, R13, UR7, R38 ;  /* 0x000000070d0d7c24 */ /* 0x000fe4000f8e0226 */
[----:B------:R-:W-:Y:S01]  /*63a0*/  FMUL.FTZ R38, R15, UR11 ;  /* 0x0000000b0f267c20 */ /* 0x000fe20008410000 */
[----:B------:R-:W-:Y:S01]  /*63b0*/  FMUL.FTZ R15, R12, UR11 ;  /* 0x0000000b0c0f7c20 */ /* 0x000fe20008410000 */
[C---:B-1----:R-:W-:Y:S02]  /*63c0*/  LEA R12, P1, R10.reuse, UR18, 0x1 ;  /* 0x000000120a0c7c11 */ /* 0x042fe4000f8208ff */
[----:B------:R-:W-:Y:S02]  /*63d0*/  IADD3 R13, PT, PT, R11, R13, RZ ;  /* 0x0000000d0b0d7210 */ /* 0x000fe40007ffe0ff */
[----:B------:R-:W-:Y:S02]  /*63e0*/  F2FP.F16.F32.PACK_AB R15, R15, R38 ;  /* 0x000000260f0f723e */ /* 0x000fe400000000ff */
[----:B------:R-:W-:-:S05]  /*63f0*/  LEA.HI.X R13, R10, UR19, R13, 0x1, P1 ;  /* 0x000000130a0d7c11 */ /* 0x000fca00088f0c0d */
[----:B------:R0:W-:Y:S02]  /*6400*/  STG.E desc[UR12][R12.64], R15 ;  /* 0x0000000f0c007986 */ /* 0x0001e4000c10190c */
.L_x_622:
[----:B------:R-:W-:Y:S05]  /*6410*/  BSYNC.RECONVERGENT B0 ;  /* 0x0000000000007941 */ /* 0x000fea0003800200 */
.L_x_621:
[--C-:B------:R-:W-:Y:S02]  /*6420*/  HADD2.F32 R10, -RZ, R35.reuse.H0_H0 ;  /* 0x20000023ff0a7230 */ /* 0x100fe40000004100 */
[----:B------:R-:W-:Y:S01]  /*6430*/  HADD2.F32 R35, -RZ, R35.H1_H1 ;  /* 0x30000023ff237230 */ /* 0x000fe20000004100 */
        /* <DEDUP_REMOVED lines=19> */
.L_x_623:
[----:B------:R-:W-:Y:S01]  /*6570*/  BSSY.RECONVERGENT B0, `(.L_x_624) ;  /* 0x0000012000007945 */ /* 0x000fe20003800200 */
[----:B------:R-:W-:Y:S01]  /*6580*/  FFMA.FTZ R41, R8, R10, -R41 ;  /* 0x0000000a08297223 */ /* 0x000fe20000010829 */
[----:B0-----:R-:W-:Y:S02]  /*6590*/  FFMA.FTZ R15, R9, R35, -R34 ;  /* 0x00000023090f7223 */ /* 0x001fe40000010822 */
[----:B------:R-:W-:Y:S05]  /*65a0*/  @P3 BRA `(.L_x_625) ;  /* 0x0000000000383947 */ /* 0x000fea0003800000 */
[----:B------:R-:W0:Y:S01]  /*65b0*/  LDCU.64 UR6, c[0x0][0x3f8] ;  /* 0x00007f00ff0677ac */ /* 0x000e220008000a00 */
[----:B------:R-:W-:Y:S01]  /*65c0*/  MOV R10, R50 ;  /* 0x00000032000a7202 */ /* 0x000fe20000000f00 */
[----:B------:R-:W-:Y:S01]  /*65d0*/  FMUL.FTZ R30, R41, UR11 ;  /* 0x0000000b291e7c20 */ /* 0x000fe20008410000 */
[----:B------:R-:W-:Y:S01]  /*65e0*/  MOV R11, R53 ;  /* 0x00000035000b7202 */ /* 0x000fe20000000f00 */
[----:B------:R-:W1:Y:S01]  /*65f0*/  LDCU.64 UR18, c[0x0][0x380] ;  /* 0x00007000ff1277ac */ /* 0x000e620008000a00 */
        /* <DEDUP_REMOVED lines=9> */
.L_x_625:
[----:B------:R-:W-:Y:S05]  /*6690*/  BSYNC.RECONVERGENT B0 ;  /* 0x0000000000007941 */ /* 0x000fea0003800200 */
.L_x_624:
[--C-:B------:R-:W-:Y:S02]  /*66a0*/  HADD2.F32 R10, -RZ, R33.reuse.H0_H0 ;  /* 0x20000021ff0a7230 */ /* 0x100fe40000004100 */
[----:B------:R-:W-:Y:S01]  /*66b0*/  HADD2.F32 R33, -RZ, R33.H1_H1 ;  /* 0x30000021ff217230 */ /* 0x000fe20000004100 */
        /* <DEDUP_REMOVED lines=19> */
.L_x_626:
        /* <DEDUP_REMOVED lines=18> */
.L_x_628:
[----:B------:R-:W-:Y:S05]  /*6910*/  BSYNC.RECONVERGENT B0 ;  /* 0x0000000000007941 */ /* 0x000fea0003800200 */
.L_x_627:
        /* <DEDUP_REMOVED lines=21> */
.L_x_629:
[----:B------:R-:W-:Y:S01]  /*6a70*/  BSSY.RECONVERGENT B0, `(.L_x_630) ;  /* 0x0000012000007945 */ /* 0x000fe20003800200 */
[----:B------:R-:W-:Y:S01]  /*6a80*/  FFMA.FTZ R29, R8, R10, -R29 ;  /* 0x0000000a081d7223 */ /* 0x000fe2000001081d */
[----:B------:R-:W-:Y:S02]  /*6a90*/  FFMA.FTZ R3, R9, R3, -R28 ;  /* 0x0000000309037223 */ /* 0x000fe4000001081c */
[----:B------:R-:W-:Y:S05]  /*6aa0*/  @P2 BRA `(.L_x_631) ;  /* 0x0000000000382947 */ /* 0x000fea0003800000 */
[----:B------:R-:W1:Y:S01]  /*6ab0*/  LDCU.64 UR6, c[0x0][0x3f8] ;  /* 0x00007f00ff0677ac */ /* 0x000e620008000a00 */
[----:B------:R-:W-:Y:S01]  /*6ac0*/  MOV R10, R50 ;  /* 0x00000032000a7202 */ /* 0x000fe20000000f00 */
[----:B------:R-:W-:Y:S01]  /*6ad0*/  FMUL.FTZ R3, R3, UR11 ;  /* 0x0000000b03037c20 */ /* 0x000fe20008410000 */
[----:B------:R-:W-:Y:S01]  /*6ae0*/  MOV R11, R53 ;  /* 0x00000035000b7202 */ /* 0x000fe20000000f00 */
[----:B------:R-:W2:Y:S01]  /*6af0*/  LDCU.64 UR18, c[0x0][0x380] ;  /* 0x00007000ff1277ac */ /* 0x000ea20008000a00 */
[----:B-1----:R-:W-:Y:S02]  /*6b00*/  IMAD R25, R25, UR6, RZ ;  /* 0x0000000619197c24 */ /* 0x002fe4000f8e02ff */
[----:B0-----:R-:W-:-:S04]  /*6b10*/  IMAD.WIDE.U32 R12, R4, UR6, R10 ;  /* 0x00000006040c7c25 */ /* 0x001fc8000f8e000a */
[----:B------:R-:W-:Y:S02]  /*6b20*/  IMAD R25, R4, UR7, R25 ;  /* 0x0000000704197c24 */ /* 0x000fe4000f8e0219 */
[----:B------:R-:W-:Y:S01]  /*6b30*/  FMUL.FTZ R4, R29, UR11 ;  /* 0x0000000b1d047c20 */ /* 0x000fe20008410000 */
[C---:B--2---:R-:W-:Y:S02]  /*6b40*/  LEA R10, P1, R12.reuse, UR18, 0x1 ;  /* 0x000000120c0a7c11 */ /* 0x044fe4000f8208ff */
[----:B------:R-:W-:Y:S02]  /*6b50*/  IADD3 R25, PT, PT, R13, R25, RZ ;  /* 0x000000190d197210 */ /* 0x000fe40007ffe0ff */
[----:B------:R-:W-:Y:S02]  /*6b60*/  F2FP.F16.F32.PACK_AB R3, R3, R4 ;  /* 0x000000040303723e */ /* 0x000fe400000000ff */
[----:B------:R-:W-:-:S05]  /*6b70*/  LEA.HI.X R11, R12, UR19, R25, 0x1, P1 ;  /* 0x000000130c0b7c11 */ /* 0x000fca00088f0c19 */
[----:B------:R1:W-:Y:S02]  /*6b80*/  STG.E desc[UR12][R10.64], R3 ;  /* 0x000000030a007986 */ /* 0x0003e4000c10190c */
.L_x_631:
[----:B------:R-:W-:Y:S05]  /*6b90*/  BSYNC.RECONVERGENT B0 ;  /* 0x0000000000007941 */ /* 0x000fea0003800200 */
.L_x_630:
[--C-:B-1----:R-:W-:Y:S01]  /*6ba0*/  HADD2.F32 R3, -RZ, R5.reuse.H0_H0 ;  /* 0x20000005ff037230 */ /* 0x102fe20000004100 */
[----:B0-----:R-:W-:Y:S01]  /*6bb0*/  SHF.R.S32.HI R15, RZ, 0x1f, R23 ;  /* 0x0000001fff0f7819 */ /* 0x001fe20000011417 */
[----:B------:R-:W-:Y:S01]  /*6bc0*/  HADD2.F32 R5, -RZ, R5.H1_H1 ;  /* 0x30000005ff057230 */ /* 0x000fe20000004100 */
        /* <DEDUP_REMOVED lines=19> */
.L_x_632:
        /* <DEDUP_REMOVED lines=18> */
.L_x_634:
[----:B------:R-:W-:Y:S05]  /*6e20*/  BSYNC.RECONVERGENT B0 ;  /* 0x0000000000007941 */ /* 0x000fea0003800200 */
.L_x_633:
[----:B------:R-:W1:Y:S01]  /*6e30*/  LDCU UR6, c[0x0][0x410] ;  /* 0x00008200ff0677ac */ /* 0x000e620008000800 */
[----:B------:R-:W1:Y:S01]  /*6e40*/  LDCU UR7, c[0x0][0x3e0] ;  /* 0x00007c00ff0777ac */ /* 0x000e620008000800 */
[----:B------:R-:W-:Y:S02]  /*6e50*/  UIADD3 UR5, UPT, UPT, UR9, UR5, URZ ;  /* 0x0000000509057290 */ /* 0x000fe4000fffe0ff */
[----:B------:R-:W-:Y:S02]  /*6e60*/  UIADD3 UR4, UPT, UPT, UR4, 0x1, URZ ;  /* 0x0000000104047890 */ /* 0x000fe4000fffe0ff */
[----:B-1----:R-:W-:-:S04]  /*6e70*/  UIMAD UR6, UR6, UR7, URZ ;  /* 0x00000007060672a4 */ /* 0x002fc8000f8e02ff */
[----:B------:R-:W-:-:S09]  /*6e80*/  UISETP.GE.AND UP0, UPT, UR5, UR6, UPT ;  /* 0x000000060500728c */ /* 0x000fd2000bf06270 */
[----:B------:R-:W-:Y:S05]  /*6e90*/  BRA.U !UP0, `(.L_x_635) ;  /* 0xffffff9108ac7547 */ /* 0x000fea000b83ffff */
.L_x_592:
[----:B------:R-:W1:Y:S01]  /*6ea0*/  S2R R11, SR_TID.X ;  /* 0x00000000000b7919 */ /* 0x000e620000002100 */
[----:B0-----:R-:W0:Y:S01]  /*6eb0*/  LDC R4, c[0x0][0x370] ;  /* 0x0000dc00ff047b82 */ /* 0x001e220000000800 */
[----:B------:R-:W-:Y:S07]  /*6ec0*/  BSSY.RECONVERGENT B0, `(.L_x_636) ;  /* 0x000000e000007945 */ /* 0x000fee0003800200 */
[----:B------:R-:W2:Y:S08]  /*6ed0*/  LDC R7, c[0x0][0x374] ;  /* 0x0000dd00ff077b82 */ /* 0x000eb00000000800 */
[----:B------:R-:W3:Y:S01]  /*6ee0*/  LDC.64 R2, c[0x0][0x3c8] ;  /* 0x0000f200ff027b82 */ /* 0x000ee20000000a00 */
[----:B0-----:R-:W-:-:S02]  /*6ef0*/  ISETP.NE.AND P0, PT, R4, 0x1, PT ;  /* 0x000000010400780c */ /* 0x001fc40003f05270 */
[----:B-1----:R-:W-:Y:S02]  /*6f00*/  ISETP.NE.AND P1, PT, R11, RZ, PT ;  /* 0x000000ff0b00720c */ /* 0x002fe40003f25270 */
[----:B--2---:R-:W-:-:S04]  /*6f10*/  SHF.L.U32 R0, R7, 0x1, RZ ;  /* 0x0000000107007819 */ /* 0x004fc800000006ff */
[----:B------:R-:W-:-:S05]  /*6f20*/  SEL R5, R0, RZ, P0 ;  /* 0x000000ff00057207 */ /* 0x000fca0000000000 */
[----:B---3--:R-:W-:Y:S02]  /*6f30*/  IMAD.WIDE.U32 R2, R5, 0x4, R2 ;  /* 0x0000000405027825 */ /* 0x008fe400078e0002 */
[----:B------:R-:W-:Y:S05]  /*6f40*/  @P1 BRA `(.L_x_637) ;  /* 0x0000000000141947 */ /* 0x000fea0003800000 */
[----:B------:R-:W-:Y:S01]  /*6f50*/  HFMA2 R5, -RZ, RZ, 0, 5.9604644775390625e-08 ;  /* 0x00000001ff057431 */ /* 0x000fe200000001ff */
[----:B------:R-:W-:Y:S06]  /*6f60*/  MEMBAR.ALL.GPU ;  /* 0x0000000000007992 */ /* 0x000fec000000a000 */
[----:B------:R-:W-:-:S00]  /*6f70*/  ERRBAR ;  /* 0x00000000000079ab */ /* 0x000fc00000000000 */
[----:B------:R-:W-:Y:S06]  /*6f80*/  CGAERRBAR ;  /* 0x00000000000075ab */ /* 0x000fec0000000000 */
[----:B------:R0:W-:Y:S02]  /*6f90*/  REDG.E.ADD.S32.STRONG.GPU desc[UR12][R2.64], R5 ;  /* 0x000000050200798e */ /* 0x0001e4000c12e30c */
.L_x_637:
[----:B------:R-:W-:Y:S05]  /*6fa0*/  BSYNC.RECONVERGENT B0 ;  /* 0x0000000000007941 */ /* 0x000fea0003800200 */
.L_x_636:
[----:B------:R-:W1:Y:S01]  /*6fb0*/  S2UR UR5, SR_CTAID.Y ;  /* 0x00000000000579c3 */ /* 0x000e620000002600 */
[----:B0-----:R-:W-:Y:S02]  /*6fc0*/  IADD3 R5, PT, PT, R7, -0x1, RZ ;  /* 0xffffffff07057810 */ /* 0x001fe40007ffe0ff */
[----:B------:R-:W-:-:S05]  /*6fd0*/  IADD3 R0, PT, PT, R4, -0x1, RZ ;  /* 0xffffffff04007810 */ /* 0x000fca0007ffe0ff */
[----:B------:R-:W0:Y:S01]  /*6fe0*/  S2UR UR4, SR_CTAID.X ;  /* 0x00000000000479c3 */ /* 0x000e220000002500 */
[----:B-1----:R-:W-:-:S04]  /*6ff0*/  ISETP.NE.AND P0, PT, R5, UR5, PT ;  /* 0x0000000505007c0c */ /* 0x002fc8000bf05270 */
[----:B0-----:R-:W-:-:S13]  /*7000*/  ISETP.NE.OR P0, PT, R0, UR4, P0 ;  /* 0x0000000400007c0c */ /* 0x001fda0008705670 */
[----:B------:R-:W-:Y:S05]  /*7010*/  @P0 EXIT ;  /* 0x000000000000094d */ /* 0x000fea0003800000 */
[----:B------:R-:W-:Y:S05]  /*7020*/  @P1 BRA `(.L_x_638) ;  /* 0x0000000000201947 */ /* 0x000fea0003800000 */
[----:B------:R-:W-:-:S05]  /*7030*/  IMAD R0, R4, R7, RZ ;  /* 0x0000000704007224 */ /* 0x000fca00078e02ff */
[----:B------:R-:W-:-:S13]  /*7040*/  ISETP.NE.AND P0, PT, R0, -0x1, PT ;  /* 0xffffffff0000780c */ /* 0x000fda0003f05270 */
[----:B------:R-:W-:Y:S05]  /*7050*/  @!P0 BRA `(.L_x_638) ;  /* 0x0000000000148947 */ /* 0x000fea0003800000 */
.L_x_639:
[----:B------:R-:W2:Y:S04]  /*7060*/  LDG.E.STRONG.GPU R5, desc[UR12][R2.64] ;  /* 0x0000000c02057981 */ /* 0x000ea8000c1ef900 */
[----:B--2---:R-:W-:Y:S01]  /*7070*/  CCTL.IVALL ;  /* 0x00000000ff00798f */ /* 0x004fe20002000000 */
[----:B------:R-:W-:Y:S05]  /*7080*/  YIELD ;  /* 0x0000000000007946 */ /* 0x000fea0003800000 */
[----:B------:R-:W-:-:S13]  /*7090*/  ISETP.NE.AND P0, PT, R5, R0, PT ;  /* 0x000000000500720c */ /* 0x000fda0003f05270 */
[----:B------:R-:W-:Y:S05]  /*70a0*/  @P0 BRA `(.L_x_639) ;  /* 0xfffffffc00ec0947 */ /* 0x000fea000383ffff */
.L_x_638:
        /* <DEDUP_REMOVED lines=74> */
.L_x_642:
        /* <DEDUP_REMOVED lines=29> */
.L_x_641:
[----:B------:R-:W-:Y:S05]  /*7720*/  BSYNC.RECONVERGENT B0 ;  /* 0x0000000000007941 */ /* 0x000fea0003800200 */
.L_x_640:
        /* <DEDUP_REMOVED lines=10> */
.L_x_643:
        /* <DEDUP_REMOVED lines=82> */
.L_x_644:
        /* <DEDUP_REMOVED lines=9> */
.L_x_2474:


//--------------------- .text._Z35group_norm_nhwc_bwd_one_pass_kernelI11Fp16IOBf16WLi64ELi12ELi384EEv26Group_norm_nhwc_bwd_params --------------------------
	.section	.text._Z35group_norm_nhwc_bwd_one_pass_kernelI11Fp16IOBf16WLi64ELi12ELi384EEv26Group_norm_nhwc_bwd_params,"ax",@progbits
	.align	128
        .global         _Z35group_norm_nhwc_bwd_one_pass_kernelI11Fp16IOBf16WLi64ELi12ELi384EEv26Group_norm_nhwc_bwd_params
        .type           _Z35group_norm_nhwc_bwd_one_pass_kernelI11Fp16IOBf16WLi64ELi12ELi384EEv26Group_norm_nhwc_bwd_params,@function
        .size           _Z35group_norm_nhwc_bwd_one_pass_kernelI11Fp16IOBf16WLi64ELi12ELi384EEv26Group_norm_nhwc_bwd_params,(.L_x_2475 - _Z35group_norm_nhwc_bwd_one_pass_kernelI11Fp16IOBf16WLi64ELi12ELi384EEv26Group_norm_nhwc_bwd_params)
        .other          _Z35group_norm_nhwc_bwd_one_pass_kernelI11Fp16IOBf16WLi64ELi12ELi384EEv26Group_norm_nhwc_bwd_params,@"STO_CUDA_ENTRY STV_DEFAULT"
_Z35group_norm_nhwc_bwd_one_pass_kernelI11Fp16IOBf16WLi64ELi12ELi384EEv26Group_norm_nhwc_bwd_params:
.text._Z35group_norm_nhwc_bwd_one_pass_kernelI11Fp16IOBf16WLi64ELi12ELi384EEv26Group_norm_nhwc_bwd_params:
        /* <DEDUP_REMOVED lines=29> */
.L_x_666:
        /* <DEDUP_REMOVED lines=11> */
[----:B---3--:R-:W1:Y:S01]  /*0280*/  @!P0 LDC.64 R12, c[0x0][0x3f8] ;  /* 0x0000fe00ff0c8b82 */ /* 0x008e620000000a00 */
[----:B0-----:R-:W-:-:S04]  /*0290*/  IADD3 R8, PT, PT, R0, 0xffffffe, RZ ;  /* 0x0ffffffe00087810 */ /* 0x001fc80007ffe0ff */
[----:B------:R0:W2:Y:S02]  /*02a0*/  F2I.FTZ.U32.TRUNC.NTZ R9, R8 ;  /* 0x0000000800097305 */ /* 0x0000a4000021f000 */
[----:B0-----:R-:W-:Y:S02]  /*02b0*/  MOV R8, RZ ;  /* 0x000000ff00087202 */ /* 0x001fe40000000f00 */
[----:B--2---:R-:W-:-:S05]  /*02c0*/  IADD3 R2, PT, PT, RZ, -R9, RZ ;  /* 0x80000009ff027210 */ /* 0x004fca0007ffe0ff */
        /* <DEDUP_REMOVED lines=21> */
[----:B------:R-:W-:-:S02]  /*0420*/  @!P2 IADD3 R2, PT, PT, -R2, RZ, RZ ;  /* 0x000000ff0202a210 */ /* 0x000fc40007ffe1ff */
[C---:B------:R-:W-:Y:S02]  /*0430*/  SEL R31, R5.reuse, R0, !P3 ;  /* 0x00000000051f7207 */ /* 0x040fe40005800000 */
[----:B------:R-:W-:-:S03]  /*0440*/  SEL R5, R5, R2, !P3 ;  /* 0x0000000205057207 */ /* 0x000fc60005800000 */
[----:B------:R-:W-:Y:S01]  /*0450*/  IMAD R0, R31, 0xc, RZ ;  /* 0x0000000c1f007824 */ /* 0x000fe200078e02ff */
[----:B------:R-:W-:-:S04]  /*0460*/  SHF.R.S32.HI R2, RZ, 0x1f, R5 ;  /* 0x0000001fff027819 */ /* 0x000fc80000011405 */
[----:B------:R-:W-:Y:S01]  /*0470*/  IADD3 R34, P1, PT, R0, R3, RZ ;  /* 0x0000000300227210 */ /* 0x000fe20007f3e0ff */
[----:B------:R-:W-:Y:S02]  /*0480*/  IMAD R10, R2, UR18, RZ ;  /* 0x00000012020a7c24 */ /* 0x000fe4000f8e02ff */
[----:B------:R-:W0:Y:S01]  /*0490*/  @!P0 LDC.64 R2, c[0x0][0x3a0] ;  /* 0x0000e800ff028b82 */ /* 0x000e220000000a00 */
[----:B------:R-:W-:Y:S01]  /*04a0*/  LEA.HI.X.SX32 R35, R0, RZ, 0x1, P1 ;  /* 0x000000ff00237211 */ /* 0x000fe200008f0eff */
[C---:B------:R-:W-:Y:S02]  /*04b0*/  IMAD R37, R5.reuse, UR19, R10 ;  /* 0x0000001305257c24 */ /* 0x040fe4000f8e020a */
[----:B------:R-:W-:Y:S01]  /*04c0*/  IMAD.WIDE.U32 R34, R5, UR18, R34 ;  /* 0x0000001205227c25 */ /* 0x000fe2000f8e0022 */
[----:B------:R-:W-:-:S03]  /*04d0*/  ISETP.NE.AND P2, PT, RZ, UR15, PT ;  /* 0x0000000fff007c0c */ /* 0x000fc6000bf45270 */
[----:B------:R-:W3:Y:S01]  /*04e0*/  @!P0 LDC.64 R10, c[0x0][0x398] ;  /* 0x0000e600ff0a8b82 */ /* 0x000ee20000000a00 */
[----:B-1----:R-:W-:Y:S01]  /*04f0*/  @!P0 IMAD R14, R23, R12, RZ ;  /* 0x0000000c170e8224 */ /* 0x002fe200078e02ff */
[----:B------:R-:W-:Y:S02]  /*0500*/  IADD3 R37, PT, PT, R35, R37, RZ ;  /* 0x0000002523257210 */ /* 0x000fe40007ffe0ff */
[----:B------:R-:W-:Y:S01]  /*0510*/  @!P0 MOV R36, R34 ;  /* 0x0000002200248202 */ /* 0x000fe20000000f00 */
[----:B------:R-:W-:-:S04]  /*0520*/  @!P0 IMAD R7, R29, R13, R14 ;  /* 0x0000000d1d078224 */ /* 0x000fc800078e020e */
[----:B------:R-:W-:Y:S01]  /*0530*/  @!P0 IMAD.WIDE.U32 R12, R29, R12, R36 ;  /* 0x0000000c1d0c8225 */ /* 0x000fe200078e0024 */
[----:B------:R-:W1:Y:S04]  /*0540*/  @P2 LDC.64 R14, c[0x0][0x3b0] ;  /* 0x0000ec00ff0e2b82 */ /* 0x000e680000000a00 */
[----:B------:R-:W-:Y:S02]  /*0550*/  @!P0 IADD3 R7, PT, PT, R13, R7, RZ ;  /* 0x000000070d078210 */ /* 0x000fe40007ffe0ff */
[C---:B------:R-:W-:Y:S02]  /*0560*/  @!P0 SHF.L.U32 R5, R12.reuse, 0x1, RZ ;  /* 0x000000010c058819 */ /* 0x040fe400000006ff */
[----:B------:R-:W-:Y:S02]  /*0570*/  @!P0 SHF.L.U64.HI R18, R12, 0x1, R7 ;  /* 0x000000010c128819 */ /* 0x000fe40000010207 */
[----:B------:R-:W4:Y:S01]  /*0580*/  LDC.64 R12, c[0x0][0x3a8] ;  /* 0x0000ea00ff0c7b82 */ /* 0x000f220000000a00 */
[----:B0-----:R-:W-:-:S04]  /*0590*/  @!P0 IADD3 R16, P1, PT, R5, R2, RZ ;  /* 0x0000000205108210 */ /* 0x001fc80007f3e0ff */
[----:B------:R-:W-:Y:S02]  /*05a0*/  @!P0 IADD3.X R17, PT, PT, R18, R3, RZ, P1, !PT ;  /* 0x0000000312118210 */ /* 0x000fe40000ffe4ff */
[----:B---3--:R-:W-:-:S03]  /*05b0*/  @!P0 IADD3 R10, P3, PT, R5, R10, RZ ;  /* 0x0000000a050a8210 */ /* 0x008fc60007f7e0ff */
[----:B------:R-:W3:Y:S01]  /*05c0*/  @!P0 LDG.E R16, desc[UR12][R16.64] ;  /* 0x0000000c10108981 */ /* 0x000ee2000c1e1900 */
[----:B------:R-:W-:Y:S02]  /*05d0*/  LOP3.LUT R3, R27, 0xffff, RZ, 0xc0, !PT ;  /* 0x0000ffff1b037812 */ /* 0x000fe400078ec0ff */
[----:B------:R-:W-:Y:S02]  /*05e0*/  @!P0 IADD3.X R11, PT, PT, R18, R11, RZ, P3, !PT ;  /* 0x0000000b120b8210 */ /* 0x000fe40001ffe4ff */
[----:B------:R-:W-:-:S03]  /*05f0*/  IADD3 R5, PT, PT, R0, R3, RZ ;  /* 0x0000000300057210 */ /* 0x000fc60007ffe0ff */
[----:B------:R-:W5:Y:S02]  /*0600*/  @!P0 LDG.E R10, desc[UR12][R10.64] ;  /* 0x0000000c0a0a8981 */ /* 0x000f64000c1e1900 */
[----:B-1----:R-:W-:-:S04]  /*0610*/  @P2 IMAD.WIDE R14, R5, 0x2, R14 ;  /* 0x00000002050e2825 */ /* 0x002fc800078e020e */
[----:B----4-:R-:W-:Y:S01]  /*0620*/  IMAD.WIDE R12, R5, 0x2, R12 ;  /* 0x00000002050c7825 */ /* 0x010fe200078e020c */
[----:B------:R-:W4:Y:S04]  /*0630*/  @P2 LDG.E.U16 R0, desc[UR12][R14.64] ;  /* 0x0000000c0e002981 */ /* 0x000f28000c1e1500 */
[----:B------:R-:W4:Y:S04]  /*0640*/  @P2 LDG.E.U16 R2, desc[UR12][R14.64+0x2] ;  /* 0x0000020c0e022981 */ /* 0x000f28000c1e1500 */
[----:B------:R-:W4:Y:S04]  /*0650*/  LDG.E.U16 R5, desc[UR12][R12.64] ;  /* 0x0000000c0c057981 */ /* 0x000f28000c1e1500 */
[----:B------:R-:W4:Y:S01]  /*0660*/  LDG.E.U16 R18, desc[UR12][R12.64+0x2] ;  /* 0x0000020c0c127981 */ /* 0x000f22000c1e1500 */
        /* <DEDUP_REMOVED lines=8> */
[----:B------:R-:W0:Y:S01]  /*06f0*/  @UP0 LDCU UR4, c[0x0][0x3c0] ;  /* 0x00007800ff0407ac */ /* 0x000e220008000800 */
[----:B------:R-:W-:-:S13]  /*0700*/  PLOP3.LUT P1, PT, PT, PT, UP0, 0x80, 0x8 ;  /* 0x000000000008781c */ /* 0x000fda0003f2f008 */
[----:B0-----:R-:W-:-:S06]  /*0710*/  @P1 FADD.FTZ R7, R9, UR4 ;  /* 0x0000000409071e21 */ /* 0x001fcc0008010000 */
[----:B------:R-:W0:Y:S01]  /*0720*/  @P1 MUFU.RSQ R7, R7 ;  /* 0x0000000700071308 */ /* 0x000e220000001400 */
[----:B------:R-:W-:Y:S02]  /*0730*/  PRMT R9, RZ, 0x5410, RZ ;  /* 0x00005410ff097816 */ /* 0x000fe400000000ff */
[----:B0-----:R-:W-:-:S13]  /*0740*/  @P1 R2UR UR4, R7 ;  /* 0x00000000070412ca */ /* 0x001fda00000e0000 */
[----:B------:R-:W-:Y:S01]  /*0750*/  @UP0 UMOV UR9, UR4 ;  /* 0x0000000400090c82 */ /* 0x000fe20008000000 */
[----:B---3--:R-:W-:-:S04]  /*0760*/  @!P0 PRMT R9, R9, 0x5410, R16 ;  /* 0x0000541009098816 */ /* 0x008fc80000000010 */
[----:B------:R-:W-:Y:S02]  /*0770*/  @!P0 PRMT R9, R16, 0x7632, R9 ;  /* 0x0000763210098816 */ /* 0x000fe40000000009 */
[----:B-----5:R-:W-:-:S03]  /*0780*/  @!P0 PRMT R26, R10, 0x7610, R26 ;  /* 0x000076100a1a8816 */ /* 0x020fc6000000001a */
[--C-:B------:R-:W-:Y:S01]  /*0790*/  HADD2.F32 R11, -RZ, R9.reuse.H1_H1 ;  /* 0x30000009ff0b7230 */ /* 0x100fe20000004100 */
[----:B------:R-:W-:Y:S01]  /*07a0*/  @!P0 PRMT R24, R10, 0x7632, R24 ;  /* 0x000076320a188816 */ /* 0x000fe20000000018 */
[----:B------:R-:W-:Y:S02]  /*07b0*/  HADD2.F32 R9, -RZ, R9.H0_H0 ;  /* 0x20000009ff097230 */ /* 0x000fe40000004100 */
[----:B------:R-:W-:Y:S02]  /*07c0*/  HADD2.F32 R26, -RZ, R26.H0_H0 ;  /* 0x2000001aff1a7230 */ /* 0x000fe40000004100 */
[C---:B------:R-:W-:Y:S01]  /*07d0*/  FADD.FTZ R11, -R8.reuse, R11 ;  /* 0x0000000b080b7221 */ /* 0x040fe20000010100 */
[----:B------:R-:W-:Y:S02]  /*07e0*/  HADD2.F32 R24, -RZ, R24.H0_H0 ;  /* 0x20000018ff187230 */ /* 0x000fe40000004100 */
[----:B------:R-:W-:Y:S01]  /*07f0*/  FADD.FTZ R10, -R8, R9 ;  /* 0x00000009080a7221 */ /* 0x000fe20000010100 */
[----:B----4-:R-:W-:Y:S01]  /*0800*/  @P2 SHF.L.U32 R30, R0, 0x10, RZ ;  /* 0x00000010001e2819 */ /* 0x010fe200000006ff */
[----:B------:R-:W-:Y:S01]  /*0810*/  FMUL.FTZ R0, R11, UR9 ;  /* 0x000000090b007c20 */ /* 0x000fe20008410000 */
[----:B------:R-:W-:Y:S01]  /*0820*/  @P2 SHF.L.U32 R28, R2, 0x10, RZ ;  /* 0x00000010021c2819 */ /* 0x000fe200000006ff */
[----:B------:R-:W-:Y:S01]  /*0830*/  FMUL.FTZ R2, R10, UR9 ;  /* 0x000000090a027c20 */ /* 0x000fe20008410000 */
[----:B------:R-:W-:-:S02]  /*0840*/  MOV R9, R24 ;  /* 0x0000001800097202 */ /* 0x000fc40000000f00 */
[----:B------:R-:W-:Y:S02]  /*0850*/  SHF.L.U32 R5, R5, 0x10, RZ ;  /* 0x0000001005057819 */ /* 0x000fe400000006ff */
[----:B------:R-:W-:Y:S02]  /*0860*/  MOV R8, R26 ;  /* 0x0000001a00087202 */ /* 0x000fe40000000f00 */
[----:B------:R-:W-:Y:S01]  /*0870*/  SHF.L.U32 R7, R18, 0x10, RZ ;  /* 0x0000001012077819 */ /* 0x000fe200000006ff */
        /* <DEDUP_REMOVED lines=19> */
.L_x_646:
        /* <DEDUP_REMOVED lines=54> */
.L_x_648:
[----:B------:R-:W-:Y:S05]  /*0d10*/  BSYNC.RECONVERGENT B0 ;  /* 0x0000000000007941 */ /* 0x000fea0003800200 */
.L_x_647:
        /* <DEDUP_REMOVED lines=32> */
.L_x_650:
[----:B------:R-:W-:Y:S05]  /*0f20*/  BSYNC.RECONVERGENT B0 ;  /* 0x0000000000007941 */ /* 0x000fea0003800200 */
.L_x_649:
        /* <DEDUP_REMOVED lines=318> */
.L_x_652:
[----:B------:R-:W-:Y:S05]  /*2310*/  BSYNC.RECONVERGENT B0 ;  /* 0x0000000000007941 */ /* 0x000fea0003800200 */
.L_x_651:
        /* <DEDUP_REMOVED lines=29> */
.L_x_654:
[----:B------:R-:W-:Y:S05]  /*24f0*/  BSYNC.RECONVERGENT B0 ;  /* 0x0000000000007941 */ /* 0x000fea0003800200 */
.L_x_653:
        /* <DEDUP_REMOVED lines=25> */
.L_x_657:
[----:B0-----:R-:W2:Y:S04]  /*2690*/  LDG.E.STRONG.GPU R10, desc[UR12][R8.64] ;  /* 0x0000000c080a7981 */ /* 0x001ea8000c1ef900 */
[----:B--2---:R-:W-:Y:S01]  /*26a0*/  CCTL.IVALL ;  /* 0x00000000ff00798f */ /* 0x004fe20002000000 */
[----:B------:R-:W-:Y:S05]  /*26b0*/  YIELD ;  /* 0x0000000000007946 */ /* 0x000fea0003800000 */
[----:B------:R-:W-:-:S13]  /*26c0*/  ISETP.NE.AND P1, PT, R10, R15, PT ;  /* 0x0000000f0a00720c */ /* 0x000fda0003f25270 */
[----:B------:R-:W-:Y:S05]  /*26d0*/  @P1 BRA `(.L_x_657) ;  /* 0xfffffffc00ec1947 */ /* 0x000fea000383ffff */
.L_x_656:
[----:B------:R-:W-:Y:S05]  /*26e0*/  WARPSYNC.ALL ;  /* 0x0000000000007948 */ /* 0x000fea0003800000 */
[----:B------:R-:W-:Y:S01]  /*26f0*/  BAR.SYNC.DEFER_BLOCKING 0x0 ;  /* 0x0000000000007b1d */ /* 0x000fe20000010000 */
[----:B-1----:R-:W-:-:S05]  /*2700*/  HFMA2 R16, -RZ, RZ, 0, 0 ;  /* 0x00000000ff107431 */ /* 0x002fca00000001ff */
[----:B------:R-:W-:Y:S05]  /*2710*/  @!P4 BRA `(.L_x_658) ;  /* 0x00000004000cc947 */ /* 0x000fea0003800000 */
[----:B------:R-:W-:Y:S02]  /*2720*/  MOV R17, RZ ;  /* 0x000000ff00117202 */ /* 0x000fe40000000f00 */
[----:B------:R-:W-:-:S07]  /*2730*/  LOP3.LUT R16, R4, 0x7ffffff8, RZ, 0xc0, !PT ;  /* 0x7ffffff804107812 */ /* 0x000fce00078ec0ff */
.L_x_659:
        /* <DEDUP_REMOVED lines=65> */
.L_x_658:
        /* <DEDUP_REMOVED lines=37> */
.L_x_660:
        /* <DEDUP_REMOVED lines=21> */
.L_x_661:
        /* <DEDUP_REMOVED lines=10> */
.L_x_662:
[----:B------:R-:W-:Y:S05]  /*2f90*/  BSYNC.RECONVERGENT B0 ;  /* 0x0000000000007941 */ /* 0x000fea0003800200 */
.L_x_655:
        /* <DEDUP_REMOVED lines=26> */
.L_x_663:
        /* <DEDUP_REMOVED lines=21> */
.L_x_665:
[----:B------:R-:W-:Y:S05]  /*3290*/  BSYNC.RECONVERGENT B0 ;  /* 0x0000000000007941 */ /* 0x000fea0003800200 */
.L_x_664:
[----:B------:R-:W-:Y:S01]  /*32a0*/  UIADD3 UR7, UPT, UPT, UR14, UR7, URZ ;  /* 0x000000070e077290 */ /* 0x000fe2000fffe0ff */
[----:B------:R-:W-:-:S03]  /*32b0*/  IADD3 R25, PT, PT, R25, 0x1, RZ ;  /* 0x0000000119197810 */ /* 0x000fc60007ffe0ff */
[----:B------:R-:W-:-:S09]  /*32c0*/  UISETP.GE.AND UP0, UPT, UR7, UR6, UPT ;  /* 0x000000060700728c */ /* 0x000fd2000bf06270 */
[----:B------:R-:W-:Y:S05]  /*32d0*/  BRA.U !UP0, `(.L_x_666) ;  /* 0xffffffcd08bc7547 */ /* 0x000fea000b83ffff */
.L_x_645:
        /* <DEDUP_REMOVED lines=19> */
.L_x_668:
[----:B------:R-:W-:Y:S05]  /*3410*/  BSYNC.RECONVERGENT B0 ;  /* 0x0000000000007941 */ /* 0x000fea0003800200 */
.L_x_667:
[----:B------:R-:W-:Y:S05]  /*3420*/  @P0 EXIT ;  /* 0x000000000000094d */ /* 0x000fea0003800000 */
[----:B------:R-:W-:Y:S05]  /*3430*/  @P2 BRA `(.L_x_669) ;  /* 0x0000000000202947 */ /* 0x000fea0003800000 */
[----:B------:R-:W-:-:S05]  /*3440*/  IMAD R0, R4, R7, RZ ;  /* 0x0000000704007224 */ /* 0x000fca00078e02ff */
[----:B------:R-:W-:-:S13]  /*3450*/  ISETP.NE.AND P0, PT, R0, -0x1, PT ;  /* 0xffffffff0000780c */ /* 0x000fda0003f05270 */
[----:B------:R-:W-:Y:S05]  /*3460*/  @!P0 BRA `(.L_x_669) ;  /* 0x0000000000148947 */ /* 0x000fea0003800000 */
.L_x_670:
[----:B0-----:R-:W4:Y:S04]  /*3470*/  LDG.E.STRONG.GPU R5, desc[UR12][R2.64] ;  /* 0x0000000c02057981 */ /* 0x001f28000c1ef900 */
[----:B----4-:R-:W-:Y:S01]  /*3480*/  CCTL.IVALL ;  /* 0x00000000ff00798f */ /* 0x010fe20002000000 */
[----:B------:R-:W-:Y:S05]  /*3490*/  YIELD ;  /* 0x0000000000007946 */ /* 0x000fea0003800000 */
[----:B------:R-:W-:-:S13]  /*34a0*/  ISETP.NE.AND P0, PT, R5, R0, PT ;  /* 0x000000000500720c */ /* 0x000fda0003f05270 */
[----:B------:R-:W-:Y:S05]  /*34b0*/  @P0 BRA `(.L_x_670) ;  /* 0xfffffffc00ec0947 */ /* 0x000fea000383ffff */
.L_x_669:
        /* <DEDUP_REMOVED lines=78> */
.L_x_673:
        /* <DEDUP_REMOVED lines=32> */
.L_x_672:
[----:B------:R-:W-:Y:S05]  /*3ba0*/  BSYNC.RECONVERGENT B0 ;  /* 0x0000000000007941 */ /* 0x000fea0003800200 */
.L_x_671:
        /* <DEDUP_REMOVED lines=11> */
.L_x_675:
        /* <DEDUP_REMOVED lines=88> */
.L_x_674:
[----:B------:R-:W-:Y:S05]  /*41e0*/  EXIT ;  /* 0x000000000000794d */ /* 0x000fea0003800000 */
.L_x_676:
        /* <DEDUP_REMOVED lines=9> */
.L_x_2475:


//--------------------- .text._Z35group_norm_nhwc_bwd_one_pass_kernelI11Fp16IOBf16WLi128ELi12ELi384EEv26Group_norm_nhwc_bwd_params --------------------------
	.section	.text._Z35group_norm_nhwc_bwd_one_pass_kernelI11Fp16IOBf16WLi128ELi12ELi384EEv26Group_norm_nhwc_bwd_params,"ax",@progbits
	.align	128
        .global         _Z35group_norm_nhwc_bwd_one_pass_kernelI11Fp16IOBf16WLi128ELi12ELi384EEv26Group_norm_nhwc_bwd_params
        .type           _Z35group_norm_nhwc_bwd_one_pass_kernelI11Fp16IOBf16WLi128ELi12ELi384EEv26Group_norm_nhwc_bwd_params,@function
        .size           _Z35group_norm_nhwc_bwd_one_pass_kernelI11Fp16IOBf16WLi128ELi12ELi384EEv26Group_norm_nhwc_bwd_params,(.L_x_2476 - _Z35group_norm_nhwc_bwd_one_pass_kernelI11Fp16IOBf16WLi128ELi12ELi384EEv26Group_norm_nhwc_bwd_params)
        .other          _Z35group_norm_nhwc_bwd_one_pass_kernelI11Fp16IOBf16WLi128ELi12ELi384EEv26Group_norm_nhwc_bwd_params,@"STO_CUDA_ENTRY STV_DEFAULT"
_Z35group_norm_nhwc_bwd_one_pass_kernelI11Fp16IOBf16WLi128ELi12ELi384EEv26Group_norm_nhwc_bwd_params:
.text._Z35group_norm_nhwc_bwd_one_pass_kernelI11Fp16IOBf16WLi128ELi12ELi384EEv26Group_norm_nhwc_bwd_params:
        /* <DEDUP_REMOVED lines=37> */
.L_x_702:
[----:B0-----:R-:W0:Y:S01]  /*0250*/  LDC R10, c[0x0][0x410] ;  /* 0x00010400ff0a7b82 */ /* 0x001e220000000800 */
[----:B------:R-:W1:Y:S01]  /*0260*/  LDCU.64 UR6, c[0x0][0x3b8] ;  /* 0x00007700ff0677ac */ /* 0x000e620008000a00 */
[----:B------:R-:W-:Y:S01]  /*0270*/  IABS R8, UR11 ;  /* 0x0000000b00087c13 */ /* 0x000fe20008000000 */
[----:B------:R-:W2:Y:S01]  /*0280*/  LDCU.128 UR24, c[0x0][0x400] ;  /* 0x00008000ff1877ac */ /* 0x000ea20008000c00 */
[----:B------:R-:W-:-:S04]  /*0290*/  ISETP.LE.AND P1, PT, RZ, UR11, PT ;  /* 0x0000000bff007c0c */ /* 0x000fc8000bf23270 */
[----:B------:R-:W3:Y:S01]  /*02a0*/  LDC.64 R14, c[0x0][0x3a8] ;  /* 0x0000ea00ff0e7b82 */ /* 0x000ee20000000a00 */
[----:B-1----:R-:W-:Y:S01]  /*02b0*/  UIMAD.WIDE UR6, UR11, 0x8, UR6 ;  /* 0x000000080b0678a5 */ /* 0x002fe2000f8e0206 */
[----:B0-----:R-:W-:-:S04]  /*02c0*/  IABS R9, R10 ;  /* 0x0000000a00097213 */ /* 0x001fc80000000000 */
        /* <DEDUP_REMOVED lines=12> */
[----:B------:R-:W4:Y:S03]  /*0390*/  LDG.E.64 R4, desc[UR14][R4.64] ;  /* 0x0000000e04047981 */ /* 0x000f26000c1e1b00 */
[----:B------:R-:W-:-:S05]  /*03a0*/  IMAD R2, R9, R2, R8 ;  /* 0x0000000209027224 */ /* 0x000fca00078e0208 */
[----:B------:R-:W-:Y:S02]  /*03b0*/  ISETP.GT.U32.AND P4, PT, R9, R2, PT ;  /* 0x000000020900720c */ /* 0x000fe40003f84070 */
[----:B------:R-:W-:Y:S02]  /*03c0*/  LOP3.LUT R7, R10, UR11, RZ, 0x3c, !PT ;  /* 0x0000000b0a077c12 */ /* 0x000fe4000f8e3cff */
[----:B--2---:R-:W-:-:S09]  /*03d0*/  ISETP.GE.U32.AND P0, PT, R44, UR24, PT ;  /* 0x000000182c007c0c */ /* 0x004fd2000bf06070 */
[----:B------:R-:W-:-:S04]  /*03e0*/  @!P4 IADD3 R2, PT, PT, R2, -R9, RZ ;  /* 0x800000090202c210 */ /* 0x000fc80007ffe0ff */
[-C--:B------:R-:W-:Y:S02]  /*03f0*/  ISETP.GE.U32.AND P3, PT, R2, R9.reuse, PT ;  /* 0x000000090200720c */ /* 0x080fe40003f66070 */
[----:B------:R-:W-:Y:S02]  /*0400*/  ISETP.GE.AND P2, PT, R7, RZ, PT ;  /* 0x000000ff0700720c */ /* 0x000fe40003f46270 */
[----:B------:R-:W-:Y:S02]  /*0410*/  @!P4 IADD3 R6, PT, PT, R6, 0x1, RZ ;  /* 0x000000010606c810 */ /* 0x000fe40007ffe0ff */
[----:B------:R-:W-:Y:S02]  /*0420*/  ISETP.GE.AND.EX P0, PT, R33, UR25, PT, P0 ;  /* 0x0000001921007c0c */ /* 0x000fe4000bf06300 */
[----:B------:R-:W-:Y:S02]  /*0430*/  ISETP.GT.U32.AND P4, PT, R9, R2, PT ;  /* 0x000000020900720c */ /* 0x000fe40003f84070 */
[----:B------:R-:W-:-:S04]  /*0440*/  IADD3 R7, PT, PT, R2, -R9, RZ ;  /* 0x8000000902077210 */ /* 0x000fc80007ffe0ff */
[----:B------:R-:W-:Y:S02]  /*0450*/  SEL R2, R7, R2, !P4 ;  /* 0x0000000207027207 */ /* 0x000fe40006000000 */
[----:B------:R-:W-:Y:S02]  /*0460*/  @P3 IADD3 R6, PT, PT, R6, 0x1, RZ ;  /* 0x0000000106063810 */ /* 0x000fe40007ffe0ff */
[----:B------:R-:W-:Y:S01]  /*0470*/  ISETP.NE.AND P3, PT, R10, RZ, PT ;  /* 0x000000ff0a00720c */ /* 0x000fe20003f65270 */
[----:B------:R-:W0:Y:S01]  /*0480*/  @!P0 LDC.64 R18, c[0x0][0x3a0] ;  /* 0x0000e800ff128b82 */ /* 0x000e220000000a00 */
[----:B------:R-:W-:Y:S02]  /*0490*/  LOP3.LUT R9, RZ, R10, RZ, 0x33, !PT ;  /* 0x0000000aff097212 */ /* 0x000fe400078e33ff */
[----:B------:R-:W-:Y:S02]  /*04a0*/  @!P1 IADD3 R2, PT, PT, -R2, RZ, RZ ;  /* 0x000000ff02029210 */ /* 0x000fe40007ffe1ff */
[----:B------:R-:W-:-:S02]  /*04b0*/  MOV R8, R6 ;  /* 0x0000000600087202 */ /* 0x000fc40000000f00 */
[C---:B------:R-:W-:Y:S01]  /*04c0*/  SEL R2, R9.reuse, R2, !P3 ;  /* 0x0000000209027207 */ /* 0x040fe20005800000 */
[----:B------:R-:W1:Y:S01]  /*04d0*/  @!P0 LDC.64 R6, c[0x0][0x3f8] ;  /* 0x0000fe00ff068b82 */ /* 0x000e620000000a00 */
[----:B------:R-:W-:Y:S02]  /*04e0*/  @!P2 IADD3 R8, PT, PT, -R8, RZ, RZ ;  /* 0x000000ff0808a210 */ /* 0x000fe40007ffe1ff */
[----:B------:R-:W-:Y:S01]  /*04f0*/  ISETP.GE.U32.AND P1, PT, R42, UR24, PT ;  /* 0x000000182a007c0c */ /* 0x000fe2000bf26070 */
[----:B------:R-:W-:Y:S01]  /*0500*/  IMAD R21, R2, 0xc, RZ ;  /* 0x0000000c02157824 */ /* 0x000fe200078e02ff */
[----:B------:R-:W-:Y:S02]  /*0510*/  SEL R9, R9, R8, !P3 ;  /* 0x0000000809097207 */ /* 0x000fe40005800000 */
[----:B------:R-:W-:Y:S02]  /*0520*/  ISETP.GE.AND.EX P1, PT, R3, UR25, PT, P1 ;  /* 0x0000001903007c0c */ /* 0x000fe4000bf26310 */
[----:B------:R-:W-:-:S02]  /*0530*/  SHF.R.S32.HI R8, RZ, 0x1f, R9 ;  /* 0x0000001fff087819 */ /* 0x000fc40000011409 */
[----:B------:R-:W-:-:S03]  /*0540*/  IADD3 R46, P2, PT, R21, R0, RZ ;  /* 0x00000000152e7210 */ /* 0x000fc60007f5e0ff */
[----:B------:R-:W-:Y:S01]  /*0550*/  IMAD R8, R8, UR26, RZ ;  /* 0x0000001a08087c24 */ /* 0x000fe2000f8e02ff */
[----:B------:R-:W-:-:S03]  /*0560*/  LEA.HI.X.SX32 R47, R21, RZ, 0x1, P2 ;  /* 0x000000ff152f7211 */ /* 0x000fc600010f0eff */
[C---:B------:R-:W-:Y:S02]  /*0570*/  IMAD R49, R9.reuse, UR27, R8 ;  /* 0x0000001b09317c24 */ /* 0x040fe4000f8e0208 */
[----:B------:R-:W-:Y:S01]  /*0580*/  IMAD.WIDE.U32 R46, R9, UR26, R46 ;  /* 0x0000001a092e7c25 */ /* 0x000fe2000f8e002e */
[----:B------:R-:W2:Y:S01]  /*0590*/  @!P1 LDC.64 R16, c[0x0][0x3f8] ;  /* 0x0000fe00ff109b82 */ /* 0x000ea20000000a00 */
[----:B------:R-:W-:Y:S02]  /*05a0*/  ISETP.NE.AND P2, PT, RZ, UR22, PT ;  /* 0x00000016ff007c0c */ /* 0x000fe4000bf45270 */
[----:B-1----:R-:W-:Y:S01]  /*05b0*/  @!P0 IMAD R0, R33, R6, RZ ;  /* 0x0000000621008224 */ /* 0x002fe200078e02ff */
[----:B------:R-:W-:Y:S02]  /*05c0*/  IADD3 R49, PT, PT, R47, R49, RZ ;  /* 0x000000312f317210 */ /* 0x000fe40007ffe0ff */
[----:B------:R-:W-:Y:S01]  /*05d0*/  @!P0 MOV R48, R46 ;  /* 0x0000002e00308202 */ /* 0x000fe20000000f00 */
[C---:B------:R-:W-:Y:S01]  /*05e0*/  @!P0 IMAD R13, R44.reuse, R7, R0 ;  /* 0x000000072c0d8224 */ /* 0x040fe200078e0200 */
[----:B------:R-:W1:Y:S03]  /*05f0*/  @!P1 LDC.64 R8, c[0x0][0x3a0] ;  /* 0x0000e800ff089b82 */ /* 0x000e660000000a00 */
[----:B------:R-:W-:-:S05]  /*0600*/  @!P0 IMAD.WIDE.U32 R22, R44, R6, R48 ;  /* 0x000000062c168225 */ /* 0x000fca00078e0030 */
[----:B------:R-:W-:Y:S01]  /*0610*/  @!P0 IADD3 R23, PT, PT, R23, R13, RZ ;  /* 0x0000000d17178210 */ /* 0x000fe20007ffe0ff */
[----:B------:R-:W1:Y:S08]  /*0620*/  @!P0 LDC.64 R6, c[0x0][0x398] ;  /* 0x0000e600ff068b82 */ /* 0x000e700000000a00 */
[----:B------:R-:W1:Y:S08]  /*0630*/  @!P1 LDC.64 R10, c[0x0][0x398] ;  /* 0x0000e600ff0a9b82 */ /* 0x000e700000000a00 */
[----:B------:R-:W1:Y:S01]  /*0640*/  @P2 LDC.64 R12, c[0x0][0x3b0] ;  /* 0x0000ec00ff0c2b82 */ /* 0x000e620000000a00 */
[C---:B------:R-:W-:Y:S01]  /*0650*/  @!P0 SHF.L.U32 R25, R22.reuse, 0x1, RZ ;  /* 0x0000000116198819 */ /* 0x040fe200000006ff */
[----:B--2---:R-:W-:Y:S01]  /*0660*/  @!P1 IMAD R0, R3, R16, RZ ;  /* 0x0000001003009224 */ /* 0x004fe200078e02ff */
[----:B------:R-:W-:-:S02]  /*0670*/  @!P0 SHF.L.U64.HI R20, R22, 0x1, R23 ;  /* 0x0000000116148819 */ /* 0x000fc40000010217 */
[----:B------:R-:W-:Y:S02]  /*0680*/  @!P1 MOV R22, R46 ;  /* 0x0000002e00169202 */ /* 0x000fe40000000f00 */
[----:B------:R-:W-:Y:S01]  /*0690*/  @!P1 MOV R23, R49 ;  /* 0x0000003100179202 */ /* 0x000fe20000000f00 */
[C---:B------:R-:W-:Y:S01]  /*06a0*/  @!P1 IMAD R27, R42.reuse, R17, R0 ;  /* 0x000000112a1b9224 */ /* 0x040fe200078e0200 */
[----:B------:R-:W-:Y:S01]  /*06b0*/  LOP3.LUT R0, R41, 0xffff, RZ, 0xc0, !PT ;  /* 0x0000ffff29007812 */ /* 0x000fe200078ec0ff */
[----:B------:R-:W-:Y:S01]  /*06c0*/  @!P1 IMAD.WIDE.U32 R16, R42, R16, R22 ;  /* 0x000000102a109225 */ /* 0x000fe200078e0016 */
[----:B0-----:R-:W-:Y:S02]  /*06d0*/  @!P0 IADD3 R18, P3, PT, R25, R18, RZ ;  /* 0x0000001219128210 */ /* 0x001fe40007f7e0ff */
[----:B------:R-:W-:Y:S02]  /*06e0*/  IADD3 R21, PT, PT, R21, R0, RZ ;  /* 0x0000000015157210 */ /* 0x000fe40007ffe0ff */
[----:B------:R-:W-:-:S02]  /*06f0*/  @!P1 IADD3 R23, PT, PT, R17, R27, RZ ;  /* 0x0000001b11179210 */ /* 0x000fc40007ffe0ff */
[----:B------:R-:W-:Y:S01]  /*0700*/  @!P1 SHF.L.U32 R17, R16, 0x1, RZ ;  /* 0x0000000110119819 */ /* 0x000fe200000006ff */
[----:B------:R-:W-:Y:S01]  /*0710*/  HFMA2 R40, -RZ, RZ, 0, 0 ;  /* 0x00000000ff287431 */ /* 0x000fe200000001ff */
[----:B------:R-:W-:Y:S01]  /*0720*/  @!P0 IADD3.X R19, PT, PT, R20, R19, RZ, P3, !PT ;  /* 0x0000001314138210 */ /* 0x000fe20001ffe4ff */
[----:B---3--:R-:W-:Y:S01]  /*0730*/  IMAD.WIDE R14, R21, 0x2, R14 ;  /* 0x00000002150e7825 */ /* 0x008fe200078e020e */
[----:B------:R-:W-:Y:S02]  /*0740*/  @!P1 SHF.L.U64.HI R16, R16, 0x1, R23 ;  /* 0x0000000110109819 */ /* 0x000fe40000010217 */
[----:B-1----:R-:W-:Y:S01]  /*0750*/  @!P0 IADD3 R6, P3, PT, R25, R6, RZ ;  /* 0x0000000619068210 */ /* 0x002fe20007f7e0ff */
[----:B------:R-:W-:Y:S01]  /*0760*/  @P2 IMAD.WIDE R12, R21, 0x2, R12 ;  /* 0x00000002150c2825 */ /* 0x000fe200078e020c */
[----:B------:R-:W-:Y:S02]  /*0770*/  @!P1 IADD3 R8, P4, PT, R17, R8, RZ ;  /* 0x0000000811089210 */ /* 0x000fe40007f9e0ff */
[----:B------:R-:W-:-:S02]  /*0780*/  CS2R R38, SRZ ;  /* 0x0000000000267805 */ /* 0x000fc4000001ff00 */
[----:B------:R-:W-:Y:S01]  /*0790*/  @!P1 IADD3 R10, P5, PT, R17, R10, RZ ;  /* 0x0000000a110a9210 */ /* 0x000fe20007fbe0ff */
[----:B------:R-:W5:Y:S01]  /*07a0*/  @!P0 LDG.E R40, desc[UR14][R18.64] ;  /* 0x0000000e12288981 */ /* 0x000f62000c1e1900 */
[----:B------:R-:W-:Y:S02]  /*07b0*/  @!P0 IADD3.X R7, PT, PT, R20, R7, RZ, P3, !PT ;  /* 0x0000000714078210 */ /* 0x000fe40001ffe4ff */
[C---:B------:R-:W-:Y:S01]  /*07c0*/  @!P1 IADD3.X R9, PT, PT, R16.reuse, R9, RZ, P4, !PT ;  /* 0x0000000910099210 */ /* 0x040fe200027fe4ff */
[----:B------:R-:W2:Y:S01]  /*07d0*/  LDG.E.U16 R17, desc[UR14][R14.64+0x2] ;  /* 0x0000020e0e117981 */ /* 0x000ea2000c1e1500 */
[----:B------:R-:W-:-:S03]  /*07e0*/  @!P1 IADD3.X R11, PT, PT, R16, R11, RZ, P5, !PT ;  /* 0x0000000b100b9210 */ /* 0x000fc60002ffe4ff */
[----:B------:R-:W3:Y:S04]  /*07f0*/  LDG.E.U16 R16, desc[UR14][R14.64] ;  /* 0x0000000e0e107981 */ /* 0x000ee8000c1e1500 */
[----:B------:R-:W3:Y:S04]  /*0800*/  @P2 LDG.E.U16 R19, desc[UR14][R12.64] ;  /* 0x0000000e0c132981 */ /* 0x000ee8000c1e1500 */
[----:B------:R0:W3:Y:S04]  /*0810*/  @P2 LDG.E.U16 R18, desc[UR14][R12.64+0x2] ;  /* 0x0000020e0c122981 */ /* 0x0000e8000c1e1500 */
[----:B------:R1:W5:Y:S01]  /*0820*/  @!P0 LDG.E R39, desc[UR14][R6.64] ;  /* 0x0000000e06278981 */ /* 0x000362000c1e1900 */
[----:B------:R-:W-:-:S03]  /*0830*/  CS2R R36, SRZ ;  /* 0x0000000000247805 */ /* 0x000fc6000001ff00 */
[----:B------:R1:W5:Y:S04]  /*0840*/  @!P1 LDG.E R38, desc[UR14][R8.64] ;  /* 0x0000000e08269981 */ /* 0x000368000c1e1900 */
[----:B------:R1:W5:Y:S01]  /*0850*/  @!P1 LDG.E R36, desc[UR14][R10.64] ;  /* 0x0000000e0a249981 */ /* 0x000362000c1e1900 */
[----:B------:R-:W-:Y:S01]  /*0860*/  UISETP.NE.AND UP1, UPT, UR22, URZ, UPT ;  /* 0x000000ff1600728c */ /* 0x000fe2000bf25270 */
[----:B------:R-:W-:Y:S01]  /*0870*/  HFMA2 R34, -RZ, RZ, 0, 0 ;  /* 0x00000000ff227431 */ /* 0x000fe200000001ff */
[----:B------:R-:W-:Y:S01]  /*0880*/  UMOV UR17, 0x3f800000 ;  /* 0x3f80000000117882 */ /* 0x000fe20000000000 */
[----:B----4-:R-:W-:-:S13]  /*0890*/  R2UR UR23, R4 ;  /* 0x00000000041772ca */ /* 0x010fda00000e0000 */
        /* <DEDUP_REMOVED lines=10> */
[----:B--2---:R-:W-:Y:S02]  /*0940*/  SHF.L.U32 R5, R17, 0x10, RZ ;  /* 0x0000001011057819 */ /* 0x004fe400000006ff */
[----:B---3--:R-:W-:Y:S02]  /*0950*/  SHF.L.U32 R4, R16, 0x10, RZ ;  /* 0x0000001010047819 */ /* 0x008fe400000006ff */
[----:B------:R-:W-:Y:S02]  /*0960*/  @P2 SHF.L.U32 R37, R19, 0x10, RZ ;  /* 0x0000001013252819 */ /* 0x000fe400000006ff */
[----:B------:R-:W-:Y:S01]  /*0970*/  @P2 SHF.L.U32 R34, R18, 0x10, RZ ;  /* 0x0000001012222819 */ /* 0x000fe200000006ff */
[----:B-1----:R-:W-:Y:S06]  /*0980*/  BRA.U UP1, `(.L_x_678) ;  /* 0x0000000101947547 */ /* 0x002fec000b800000 */
        /* <DEDUP_REMOVED lines=37> */
.L_x_678:
        /* <DEDUP_REMOVED lines=11> */
[----:B------:R-:W-:Y:S01]  /*0c90*/  FMUL.FTZ R6, R6, UR17 ;  /* 0x0000001106067c20 */ /* 0x000fe20008410000 */
[----:B------:R-:W-:Y:S01]  /*0ca0*/  FADD.FTZ R8, R8, -UR23 ;  /* 0x8000001708087e21 */ /* 0x000fe20008010000 */
[----:B------:R-:W-:Y:S02]  /*0cb0*/  FMUL.FTZ R12, R9, UR17 ;  /* 0x00000011090c7c20 */ /* 0x000fe40008410000 */
[----:B------:R-:W-:Y:S01]  /*0cc0*/  FFMA.FTZ R11, R5, R6, R34 ;  /* 0x00000006050b7223 */ /* 0x000fe20000010022 */
[----:B------:R-:W-:Y:S01]  /*0cd0*/  FMUL.FTZ R14, R10, -1.4426950216293334961 ;  /* 0xbfb8aa3b0a0e7820 */ /* 0x000fe20000410000 */
[----:B------:R-:W-:Y:S01]  /*0ce0*/  FMUL.FTZ R13, R8, UR17 ;  /* 0x00000011080d7c20 */ /* 0x000fe20008410000 */
[----:B------:R-:W-:Y:S01]  /*0cf0*/  FFMA.FTZ R9, R4, R12, R37 ;  /* 0x0000000c04097223 */ /* 0x000fe20000010025 */
[----:B------:R-:W-:-:S02]  /*0d00*/  FMUL.FTZ R16, R11, -1.4426950216293334961 ;  /* 0xbfb8aa3b0b107820 */ /* 0x000fc40000410000 */
[----:B------:R-:W-:Y:S01]  /*0d10*/  FFMA.FTZ R8, R5, R13, R34 ;  /* 0x0000000d05087223 */ /* 0x000fe20000010022 */
[----:B------:R-:W0:Y:S01]  /*0d20*/  MUFU.EX2 R14, R14 ;  /* 0x0000000e000e7308 */ /* 0x000e220000000800 */
[----:B------:R-:W-:Y:S02]  /*0d30*/  FMUL.FTZ R17, R9, -1.4426950216293334961 ;  /* 0xbfb8aa3b09117820 */ /* 0x000fe40000410000 */
[----:B------:R-:W-:Y:S01]  /*0d40*/  FMUL.FTZ R18, R8, -1.4426950216293334961 ;  /* 0xbfb8aa3b08127820 */ /* 0x000fe20000410000 */
[----:B------:R-:W1:Y:S04]  /*0d50*/  MUFU.EX2 R16, R16 ;  /* 0x0000001000107308 */ /* 0x000e680000000800 */
        /* <DEDUP_REMOVED lines=28> */
[C---:B------:R-:W-:Y:S01]  /*0f20*/  FFMA.FTZ R15, R7.reuse, R14, RZ ;  /* 0x0000000e070f7223 */ /* 0x040fe200000100ff */
[----:B------:R-:W-:Y:S01]  /*0f30*/  FFMA.FTZ R17, R8, R17, 1 ;  /* 0x3f80000008117423 */ /* 0x000fe20000010011 */
[----:B------:R-:W-:Y:S01]  /*0f40*/  FADD.FTZ R14, RZ, R14 ;  /* 0x0000000eff0e7221 */ /* 0x000fe20000010000 */
[----:B------:R-:W-:Y:S01]  /*0f50*/  FFMA.FTZ R7, R7, R10, RZ ;  /* 0x0000000a07077223 */ /* 0x000fe200000100ff */
[----:B------:R-:W-:Y:S01]  /*0f60*/  FFMA.FTZ R15, R6, R9, R15 ;  /* 0x00000009060f7223 */ /* 0x000fe2000001000f */
[----:B------:R-:W-:Y:S01]  /*0f70*/  FMUL.FTZ R16, R16, R17 ;  /* 0x0000001110107220 */ /* 0x000fe20000410000 */
[----:B------:R-:W-:Y:S01]  /*0f80*/  FMUL.FTZ R17, R4, R19 ;  /* 0x0000001304117220 */ /* 0x000fe20000410000 */
[----:B------:R-:W-:Y:S01]  /*0f90*/  FADD.FTZ R14, R9, R14 ;  /* 0x0000000e090e7221 */ /* 0x000fe20000010000 */
[----:B------:R-:W-:Y:S01]  /*0fa0*/  FFMA.FTZ R6, R6, R11, RZ ;  /* 0x0000000b06067223 */ /* 0x000fe200000100ff */
[----:B------:R-:W-:Y:S01]  /*0fb0*/  FMUL.FTZ R8, R5, R16 ;  /* 0x0000001005087220 */ /* 0x000fe20000410000 */
[----:B------:R-:W-:Y:S01]  /*0fc0*/  FFMA.FTZ R18, R12, R17, R15 ;  /* 0x000000110c127223 */ /* 0x000fe2000001000f */
[----:B------:R-:W-:Y:S01]  /*0fd0*/  FADD.FTZ R17, R14, R17 ;  /* 0x000000110e117221 */ /* 0x000fe20000010000 */
[----:B------:R-:W-:Y:S01]  /*0fe0*/  FADD.FTZ R10, RZ, R10 ;  /* 0x0000000aff0a7221 */ /* 0x000fe20000010000 */
[----:B------:R-:W-:Y:S01]  /*0ff0*/  FADD.FTZ R11, RZ, R11 ;  /* 0x0000000bff0b7221 */ /* 0x000fe20000010000 */
[C---:B------:R-:W-:Y:S01]  /*1000*/  FFMA.FTZ R18, R13.reuse, R8, R18 ;  /* 0x000000080d127223 */ /* 0x040fe20000010012 */
[----:B------:R-:W-:Y:S01]  /*1010*/  FADD.FTZ R17, R8, R17 ;  /* 0x0000001108117221 */ /* 0x000fe20000010000 */
[----:B------:R-:W-:Y:S01]  /*1020*/  FFMA.FTZ R12, R12, R19, R7 ;  /* 0x000000130c0c7223 */ /* 0x000fe20000010007 */
[----:B------:R-:W-:Y:S01]  /*1030*/  FADD.FTZ R14, R10, R19 ;  /* 0x000000130a0e7221 */ /* 0x000fe20000010000 */
[----:B------:R-:W-:Y:S01]  /*1040*/  FFMA.FTZ R13, R13, R16, R6 ;  /* 0x000000100d0d7223 */ /* 0x000fe20000010006 */
[----:B------:R-:W-:-:S07]  /*1050*/  FADD.FTZ R15, R11, R16 ;  /* 0x000000100b0f7221 */ /* 0x000fce0000010000 */
.L_x_679:
        /* <DEDUP_REMOVED lines=39> */
.L_x_681:
[----:B------:R-:W-:Y:S05]  /*12d0*/  BSYNC.RECONVERGENT B0 ;  /* 0x0000000000007941 */ /* 0x000fea0003800200 */
.L_x_680:
        /* <DEDUP_REMOVED lines=32> */
.L_x_683:
[----:B------:R-:W-:Y:S05]  /*14e0*/  BSYNC.RECONVERGENT B0 ;  /* 0x0000000000007941 */ /* 0x000fea0003800200 */
.L_x_682:
        /* <DEDUP_REMOVED lines=318> */
.L_x_685:
[----:B------:R-:W-:Y:S05]  /*28d0*/  BSYNC.RECONVERGENT B0 ;  /* 0x0000000000007941 */ /* 0x000fea0003800200 */
.L_x_684:
        /* <DEDUP_REMOVED lines=29> */
.L_x_687:
[----:B------:R-:W-:Y:S05]  /*2ab0*/  BSYNC.RECONVERGENT B0 ;  /* 0x0000000000007941 */ /* 0x000fea0003800200 */
.L_x_686:
        /* <DEDUP_REMOVED lines=30> */
.L_x_690:
[----:B------:R-:W2:Y:S04]  /*2ca0*/  LDG.E.STRONG.GPU R2, desc[UR14][R8.64] ;  /* 0x0000000e08027981 */ /* 0x000ea8000c1ef900 */
[----:B--2---:R-:W-:Y:S01]  /*2cb0*/  CCTL.IVALL ;  /* 0x00000000ff00798f */ /* 0x004fe20002000000 */
[----:B------:R-:W-:Y:S05]  /*2cc0*/  YIELD ;  /* 0x0000000000007946 */ /* 0x000fea0003800000 */
[----:B------:R-:W-:-:S13]  /*2cd0*/  ISETP.NE.AND P1, PT, R2, R15, PT ;  /* 0x0000000f0200720c */ /* 0x000fda0003f25270 */
[----:B------:R-:W-:Y:S05]  /*2ce0*/  @P1 BRA `(.L_x_690) ;  /* 0xfffffffc00ec1947 */ /* 0x000fea000383ffff */
.L_x_689:
[----:B------:R-:W-:Y:S05]  /*2cf0*/  WARPSYNC.ALL ;  /* 0x0000000000007948 */ /* 0x000fea0003800000 */
[----:B------:R-:W-:Y:S01]  /*2d00*/  BAR.SYNC.DEFER_BLOCKING 0x0 ;  /* 0x0000000000007b1d */ /* 0x000fe20000010000 */
[----:B------:R-:W-:-:S05]  /*2d10*/  HFMA2 R2, -RZ, RZ, 0, 0 ;  /* 0x00000000ff027431 */ /* 0x000fca00000001ff */
[----:B------:R-:W-:Y:S05]  /*2d20*/  @!P4 BRA `(.L_x_691) ;  /* 0x000000040030c947 */ /* 0x000fea0003800000 */
[----:B------:R-:W-:Y:S01]  /*2d30*/  MOV R2, RZ ;  /* 0x000000ff00027202 */ /* 0x000fe20000000f00 */
[----:B------:R-:W-:-:S12]  /*2d40*/  ULOP3.LUT UR6, UR21, 0x7ffffff8, URZ, 0xc0, !UPT ;  /* 0x7ffffff815067892 */ /* 0x000fd8000f8ec0ff */
.L_x_692:
        /* <DEDUP_REMOVED lines=74> */
.L_x_691:
        /* <DEDUP_REMOVED lines=42> */
.L_x_693:
        /* <DEDUP_REMOVED lines=23> */
.L_x_694:
        /* <DEDUP_REMOVED lines=11> */
.L_x_695:
[----:B------:R-:W-:Y:S05]  /*36b0*/  BSYNC.RECONVERGENT B0 ;  /* 0x0000000000007941 */ /* 0x000fea0003800200 */
.L_x_688:
        /* <DEDUP_REMOVED lines=40> */
.L_x_696:
        /* <DEDUP_REMOVED lines=20> */
.L_x_698:
[----:B------:R-:W-:Y:S05]  /*3a80*/  BSYNC.RECONVERGENT B0 ;  /* 0x0000000000007941 */ /* 0x000fea0003800200 */
.L_x_697:
        /* <DEDUP_REMOVED lines=24> */
.L_x_699:
        /* <DEDUP_REMOVED lines=22> */
.L_x_701:
[----:B------:R-:W-:Y:S05]  /*3d70*/  BSYNC.RECONVERGENT B0 ;  /* 0x0000000000007941 */ /* 0x000fea0003800200 */
.L_x_700:
[----:B------:R-:W-:Y:S02]  /*3d80*/  UIADD3 UR11, UPT, UPT, UR20, UR11, URZ ;  /* 0x0000000b140b7290 */ /* 0x000fe4000fffe0ff */
[----:B------:R-:W-:Y:S02]  /*3d90*/  UIADD3 UR4, UPT, UPT, UR4, 0x1, URZ ;  /* 0x0000000104047890 */ /* 0x000fe4000fffe0ff */
[----:B------:R-:W-:-:S09]  /*3da0*/  UISETP.GE.AND UP0, UPT, UR11, UR5, UPT ;  /* 0x000000050b00728c */ /* 0x000fd2000bf06270 */
[----:B------:R-:W-:Y:S05]  /*3db0*/  BRA.U !UP0, `(.L_x_702) ;  /* 0xffffffc508247547 */ /* 0x000fea000b83ffff */
.L_x_677:
        /* <DEDUP_REMOVED lines=19> */
.L_x_704:
[----:B------:R-:W-:Y:S05]  /*3ef0*/  BSYNC.RECONVERGENT B0 ;  /* 0x0000000000007941 */ /* 0x000fea0003800200 */
.L_x_703:
[----:B------:R-:W-:Y:S05]  /*3f00*/  @P0 EXIT ;  /* 0x000000000000094d */ /* 0x000fea0003800000 */
[----:B------:R-:W-:Y:S05]  /*3f10*/  @P2 BRA `(.L_x_705) ;  /* 0x0000000000202947 */ /* 0x000fea0003800000 */
[----:B------:R-:W-:-:S05]  /*3f20*/  IMAD R0, R4, R7, RZ ;  /* 0x0000000704007224 */ /* 0x000fca00078e02ff */
[----:B------:R-:W-:-:S13]  /*3f30*/  ISETP.NE.AND P0, PT, R0, -0x1, PT ;  /* 0xffffffff0000780c */ /* 0x000fda0003f05270 */
[----:B------:R-:W-:Y:S05]  /*3f40*/  @!P0 BRA `(.L_x_705) ;  /* 0x0000000000148947 */ /* 0x000fea0003800000 */
.L_x_706:
[----:B0-----:R-:W2:Y:S04]  /*3f50*/  LDG.E.STRONG.GPU R5, desc[UR14][R2.64] ;  /* 0x0000000e02057981 */ /* 0x001ea8000c1ef900 */
[----:B--2---:R-:W-:Y:S01]  /*3f60*/  CCTL.IVALL ;  /* 0x00000000ff00798f */ /* 0x004fe20002000000 */
[----:B------:R-:W-:Y:S05]  /*3f70*/  YIELD ;  /* 0x0000000000007946 */ /* 0x000fea0003800000 */
[----:B------:R-:W-:-:S13]  /*3f80*/  ISETP.NE.AND P0, PT, R5, R0, PT ;  /* 0x000000000500720c */ /* 0x000fda0003f05270 */
[----:B------:R-:W-:Y:S05]  /*3f90*/  @P0 BRA `(.L_x_706) ;  /* 0xfffffffc00ec0947 */ /* 0x000fea000383ffff */
.L_x_705:
        /* <DEDUP_REMOVED lines=68> */
[----:B--2---:R-:W-:Y:S02]  /*43e0*/  IADD3 R21, P1, PT, R21, UR10, RZ ;  /* 0x0000000a15157c10 */ /* 0x004fe4000ff3e0ff */
[----:B------:R-:W-:Y:S02]  /*43f0*/  IADD3 R16, P2, PT, RZ, -R9, RZ ;  /* 0x80000009ff107210 */ /* 0x000fe40007f5e0ff */
[----:B------:R-:W-:Y:S02]  /*4400*/  IADD3.X R22, PT, PT, R22, UR11, RZ, P1, !PT ;  /* 0x0000000b16167c10 */ /* 0x000fe40008ffe4ff */
[----:B------:R-:W-:Y:S02]  /*4410*/  SHF.L.U64.HI R27, R28, 0x2, R33 ;  /* 0x000000021c1b7819 */ /* 0x000fe40000010221 */
[----:B------:R-:W-:-:S02]  /*4420*/  IADD3 R29, PT, PT, R7, R29, RZ ;  /* 0x0000001d071d7210 */ /* 0x000fc40007ffe0ff */
[----:B------:R-:W-:-:S07]  /*4430*/  IADD3.X R20, PT, PT, RZ, -0x1, RZ, P2, !PT ;  /* 0xffffffffff147810 */ /* 0x000fce00017fe4ff */
.L_x_709:
        /* <DEDUP_REMOVED lines=31> */
.L_x_708:
[----:B------:R-:W-:Y:S05]  /*4630*/  BSYNC.RECONVERGENT B0 ;  /* 0x0000000000007941 */ /* 0x000fea0003800200 */
.L_x_707:
        /* <DEDUP_REMOVED lines=10> */
.L_x_710:
[C---:B---3--:R-:W-:Y:S02]  /*46e0*/  SHF.L.U32 R9, R35.reuse, 0x2, RZ ;  /* 0x0000000223097819 */ /* 0x048fe400000006ff */
[----:B------:R-:W-:Y:S02]  /*46f0*/  SHF.L.U64.HI R18, R35, 0x2, R18 ;  /* 0x0000000223127819 */ /* 0x000fe40000010212 */
[----:B-1----:R-:W-:-:S04]  /*4700*/  IADD3 R10, P0, PT, R9, UR4, RZ ;  /* 0x00000004090a7c10 */ /* 0x002fc8000ff1e0ff */
[----:B------:R-:W-:Y:S02]  /*4710*/  IADD3.X R11, PT, PT, R18, UR5, RZ, P0, !PT ;  /* 0x00000005120b7c10 */ /* 0x000fe400087fe4ff */
        /* <DEDUP_REMOVED lines=12> */
[C---:B--2---:R-:W-:Y:S02]  /*47e0*/  IADD3 R20, P0, PT, R23.reuse, UR6, RZ ;  /* 0x0000000617147c10 */ /* 0x044fe4000ff1e0ff */
[----:B-1----:R-:W-:Y:S02]  /*47f0*/  LOP3.LUT R11, R18, 0x3, RZ, 0xc0, !PT ;  /* 0x00000003120b7812 */ /* 0x002fe400078ec0ff */
[----:B------:R-:W-:Y:S02]  /*4800*/  IADD3.X R21, PT, PT, R24, UR7, RZ, P0, !PT ;  /* 0x0000000718157c10 */ /* 0x000fe400087fe4ff */
[----:B0-----:R-:W-:Y:S02]  /*4810*/  IADD3 R22, P0, PT, R23, UR8, RZ ;  /* 0x0000000817167c10 */ /* 0x001fe4000ff1e0ff */
        /* <DEDUP_REMOVED lines=67> */
.L_x_711:
        /* <DEDUP_REMOVED lines=11> */
.L_x_2476:


//--------------------- .text._Z35group_norm_nhwc_bwd_one_pass_kernelI11Fp16IOBf16WLi256ELi12ELi384EEv26Group_norm_nhwc_bwd_params --------------------------
	.section	.text._Z35group_norm_nhwc_bwd_one_pass_kernelI11Fp16IOBf16WLi256ELi12ELi384EEv26Group_norm_nhwc_bwd_params,"ax",@progbits
	.align	128
        .global         _Z35group_norm_nhwc_bwd_one_pass_kernelI11Fp16IOBf16WLi256ELi12ELi384EEv26Group_norm_nhwc_bwd_params
        .type           _Z35group_norm_nhwc_bwd_one_pass_kernelI11Fp16IOBf16WLi256ELi12ELi384EEv26Group_norm_nhwc_bwd_params,@function
        .size           _Z35group_norm_nhwc_bwd_one_pass_kernelI11Fp16IOBf16WLi256ELi12ELi384EEv26Group_norm_nhwc_bwd_params,(.L_x_2477 - _Z35group_norm_nhwc_bwd_one_pass_kernelI11Fp16IOBf16WLi256ELi12ELi384EEv26Group_norm_nhwc_bwd_params)
        .other          _Z35group_norm_nhwc_bwd_one_pass_kernelI11Fp16IOBf16WLi256ELi12ELi384EEv26Group_norm_nhwc_bwd_params,@"STO_CUDA_ENTRY STV_DEFAULT"
_Z35group_norm_nhwc_bwd_one_pass_kernelI11Fp16IOBf16WLi256ELi12ELi384EEv26Group_norm_nhwc_bwd_params:
.text._Z35group_norm_nhwc_bwd_one_pass_kernelI11Fp16IOBf16WLi256ELi12ELi384EEv26Group_norm_nhwc_bwd_params:
        /* <DEDUP_REMOVED lines=13> */
[----:B------:R-:W-:Y:S02]  /*00d0*/  HFMA2 R41, -RZ, RZ, 0, 0 ;  /* 0x00000000ff297431 */ /* 0x000fe400000001ff */
[----:B------:R-:W-:Y:S01]  /*00e0*/  IMAD R0, R0, 0x2aab, RZ ;  /* 0x00002aab00007824 */ /* 0x000fe200078e02ff */
[----:B------:R-:W2:Y:S03]  /*00f0*/  LDCU.U8 UR15, c[0x0][0x414] ;  /* 0x00008280ff0f77ac */ /* 0x000ea60008000000 */
[----:B------:R-:W3:Y:S01]  /*0100*/  LDC R2, c[0x0][0x370] ;  /* 0x0000dc00ff027b82 */ /* 0x000ee20000000800 */
[----:B------:R-:W-:Y:S01]  /*0110*/  SHF.R.U32.HI R45, RZ, 0x10, R0 ;  /* 0x00000010ff2d7819 */ /* 0x000fe20000011600 */
[----:B------:R-:W-:Y:S01]  /*0120*/  UMOV UR7, UR8 ;  /* 0x0000000800077c82 */ /* 0x000fe20008000000 */
[----:B------:R-:W4:Y:S02]  /*0130*/  S2R R0, SR_LANEID ;  /* 0x0000000000007919 */ /* 0x000f240000000000 */
[----:B------:R-:W-:-:S05]  /*0140*/  PRMT R3, R45, 0x9910, RZ ;  /* 0x000099102d037816 */ /* 0x000fca00000000ff */
[----:B------:R-:W-:-:S05]  /*0150*/  IMAD R3, R3, 0x6, RZ ;  /* 0x0000000603037824 */ /* 0x000fca00078e02ff */
[----:B------:R-:W-:Y:S01]  /*0160*/  IADD3 R3, PT, PT, RZ, -R3, RZ ;  /* 0x80000003ff037210 */ /* 0x000fe20007ffe0ff */
[----:B0-----:R-:W-:-:S03]  /*0170*/  IMAD R43, R4, UR13, R45 ;  /* 0x0000000d042b7c24 */ /* 0x001fc6000f8e022d */
[----:B------:R-:W-:Y:S02]  /*0180*/  PRMT R3, R3, 0x7710, RZ ;  /* 0x0000771003037816 */ /* 0x000fe400000000ff */
[----:B------:R-:W-:Y:S02]  /*0190*/  IADD3 R44, PT, PT, R43, 0x40, RZ ;  /* 0x000000402b2c7810 */ /* 0x000fe40007ffe0ff */
[----:B------:R-:W-:Y:S02]  /*01a0*/  IADD3 R42, PT, PT, R3, R30, RZ ;  /* 0x0000001e032a7210 */ /* 0x000fe40007ffe0ff */
[----:B------:R-:W-:Y:S02]  /*01b0*/  IADD3 R43, PT, PT, R43, 0xc0, RZ ;  /* 0x000000c02b2b7810 */ /* 0x000fe40007ffe0ff */
[----:B------:R-:W-:Y:S02]  /*01c0*/  SHF.L.U32 R42, R42, 0x1, RZ ;  /* 0x000000012a2a7819 */ /* 0x000fe400000006ff */
[----:B------:R-:W-:-:S02]  /*01d0*/  SHF.R.S32.HI R3, RZ, 0x1f, R44 ;  /* 0x0000001fff037819 */ /* 0x000fc4000001142c */
[----:B------:R-:W-:Y:S02]  /*01e0*/  SHF.R.S32.HI R5, RZ, 0x1f, R43 ;  /* 0x0000001fff057819 */ /* 0x000fe4000001142b */
[----:B-1234-:R-:W-:-:S07]  /*01f0*/  LOP3.LUT R4, R42, 0xffff, RZ, 0xc0, !PT ;  /* 0x0000ffff2a047812 */ /* 0x01efce00078ec0ff */
.L_x_743:
[----:B0-----:R-:W0:Y:S01]  /*0200*/  LDC R12, c[0x0][0x410] ;  /* 0x00010400ff0c7b82 */ /* 0x001e220000000800 */
[----:B------:R-:W1:Y:S01]  /*0210*/  LDCU.128 UR16, c[0x0][0x400] ;  /* 0x00008000ff1077ac */ /* 0x000e620008000c00 */
[----:B------:R-:W-:Y:S01]  /*0220*/  ISETP.LE.AND P3, PT, RZ, UR7, PT ;  /* 0x00000007ff007c0c */ /* 0x000fe2000bf63270 */
[----:B------:R-:W2:Y:S05]  /*0230*/  LDCU.64 UR4, c[0x0][0x3b8] ;  /* 0x00007700ff0477ac */ /* 0x000eaa0008000a00 */
[----:B------:R-:W3:Y:S01]  /*0240*/  LDC R14, c[0x0][0x41c] ;  /* 0x00010700ff0e7b82 */ /* 0x000ee20000000800 */
[----:B--2---:R-:W-:Y:S01]  /*0250*/  UIMAD.WIDE UR4, UR7, 0x8, UR4 ;  /* 0x00000008070478a5 */ /* 0x004fe2000f8e0204 */
[----:B0-----:R-:W-:-:S04]  /*0260*/  IABS R9, R12 ;  /* 0x0000000c00097213 */ /* 0x001fc80000000000 */
[----:B------:R-:W0:Y:S01]  /*0270*/  I2F.RP R8, R9 ;  /* 0x0000000900087306 */ /* 0x000e220000209400 */
[----:B------:R-:W-:Y:S01]  /*0280*/  MOV R13, UR5 ;  /* 0x00000005000d7c02 */ /* 0x000fe20008000f00 */
[----:B---3--:R-:W-:-:S05]  /*0290*/  IMAD R19, R14, UR13, R45 ;  /* 0x0000000d0e137c24 */ /* 0x008fca000f8e022d */
[C---:B-1----:R-:W-:Y:S02]  /*02a0*/  ISETP.GE.U32.AND P1, PT, R19.reuse, UR16, PT ;  /* 0x0000001013007c0c */ /* 0x042fe4000bf26070 */
[----:B------:R-:W-:Y:S02]  /*02b0*/  SHF.R.S32.HI R17, RZ, 0x1f, R19 ;  /* 0x0000001fff117819 */ /* 0x000fe40000011413 */
[----:B------:R-:W-:Y:S01]  /*02c0*/  IADD3 R16, PT, PT, R19, 0x80, RZ ;  /* 0x0000008013107810 */ /* 0x000fe20007ffe0ff */
[----:B0-----:R-:W0:Y:S01]  /*02d0*/  MUFU.RCP R8, R8 ;  /* 0x0000000800087308 */ /* 0x001e220000001000 */
[----:B------:R-:W-:Y:S02]  /*02e0*/  ISETP.GE.AND.EX P1, PT, R17, UR17, PT, P1 ;  /* 0x0000001111007c0c */ /* 0x000fe4000bf26310 */
[----:B------:R-:W-:-:S11]  /*02f0*/  SHF.R.S32.HI R21, RZ, 0x1f, R16 ;  /* 0x0000001fff157819 */ /* 0x000fd60000011410 */
[----:B------:R-:W1:Y:S01]  /*0300*/  @!P1 LDC.64 R14, c[0x0][0x3a0] ;  /* 0x0000e800ff0e9b82 */ /* 0x000e620000000a00 */
[----:B0-----:R-:W-:-:S04]  /*0310*/  IADD3 R6, PT, PT, R8, 0xffffffe, RZ ;  /* 0x0ffffffe08067810 */ /* 0x001fc80007ffe0ff */
[----:B------:R0:W2:Y:S02]  /*0320*/  F2I.FTZ.U32.TRUNC.NTZ R7, R6 ;  /* 0x0000000600077305 */ /* 0x0000a4000021f000 */
[----:B0-----:R-:W-:Y:S02]  /*0330*/  MOV R6, RZ ;  /* 0x000000ff00067202 */ /* 0x001fe40000000f00 */
[----:B--2---:R-:W-:-:S05]  /*0340*/  IADD3 R10, PT, PT, RZ, -R7, RZ ;  /* 0x80000007ff0a7210 */ /* 0x004fca0007ffe0ff */
[----:B------:R-:W-:Y:S01]  /*0350*/  IMAD R11, R10, R9, RZ ;  /* 0x000000090a0b7224 */ /* 0x000fe200078e02ff */
[----:B------:R-:W-:-:S03]  /*0360*/  IABS R10, UR7 ;  /* 0x00000007000a7c13 */ /* 0x000fc60008000000 */
[----:B------:R-:W-:-:S06]  /*0370*/  IMAD.HI.U32 R7, R7, R11, R6 ;  /* 0x0000000b07077227 */ /* 0x000fcc00078e0006 */
[----:B------:R-:W-:-:S05]  /*0380*/  IMAD.HI.U32 R7, R7, R10, RZ ;  /* 0x0000000a07077227 */ /* 0x000fca00078e00ff */
[----:B------:R-:W-:-:S05]  /*0390*/  IADD3 R8, PT, PT, -R7, RZ, RZ ;  /* 0x000000ff07087210 */ /* 0x000fca0007ffe1ff */
[----:B------:R-:W-:Y:S01]  /*03a0*/  IMAD R6, R9, R8, R10 ;  /* 0x0000000809067224 */ /* 0x000fe200078e020a */
[----:B------:R-:W-:-:S04]  /*03b0*/  LOP3.LUT R8, R12, UR7, RZ, 0x3c, !PT ;  /* 0x000000070c087c12 */ /* 0x000fc8000f8e3cff */
        /* <DEDUP_REMOVED lines=12> */
[----:B------:R-:W-:Y:S02]  /*0480*/  ISETP.GE.U32.AND P2, PT, R16, UR16, PT ;  /* 0x0000001010007c0c */ /* 0x000fe4000bf46070 */
[----:B------:R-:W-:-:S02]  /*0490*/  MOV R8, R7 ;  /* 0x0000000700087202 */ /* 0x000fc40000000f00 */
[----:B------:R-:W-:Y:S02]  /*04a0*/  SEL R47, R9, R6, !P4 ;  /* 0x00000006092f7207 */ /* 0x000fe40006000000 */
[----:B------:R-:W0:Y:S01]  /*04b0*/  @!P1 LDC.64 R6, c[0x0][0x3f8] ;  /* 0x0000fe00ff069b82 */ /* 0x000e220000000a00 */
[----:B------:R-:W-:Y:S02]  /*04c0*/  MOV R12, UR4 ;  /* 0x00000004000c7c02 */ /* 0x000fe40008000f00 */
[----:B------:R-:W-:Y:S01]  /*04d0*/  @!P0 IADD3 R8, PT, PT, -R8, RZ, RZ ;  /* 0x000000ff08088210 */ /* 0x000fe20007ffe1ff */
[----:B------:R-:W-:Y:S01]  /*04e0*/  IMAD R11, R47, 0xc, RZ ;  /* 0x0000000c2f0b7824 */ /* 0x000fe200078e02ff */
[----:B------:R-:W-:Y:S02]  /*04f0*/  ISETP.GE.AND.EX P2, PT, R21, UR17, PT, P2 ;  /* 0x0000001115007c0c */ /* 0x000fe4000bf46320 */
[----:B------:R-:W-:Y:S01]  /*0500*/  SEL R9, R9, R8, !P4 ;  /* 0x0000000809097207 */ /* 0x000fe20006000000 */
[----:B------:R-:W2:Y:S01]  /*0510*/  LDG.E.64 R12, desc[UR10][R12.64] ;  /* 0x0000000a0c0c7981 */ /* 0x000ea2000c1e1b00 */
[----:B------:R-:W-:-:S02]  /*0520*/  IADD3 R48, P0, PT, R11, R4, RZ ;  /* 0x000000040b307210 */ /* 0x000fc40007f1e0ff */
[----:B------:R-:W-:Y:S02]  /*0530*/  SHF.R.S32.HI R4, RZ, 0x1f, R9 ;  /* 0x0000001fff047819 */ /* 0x000fe40000011409 */
[----:B------:R-:W-:Y:S02]  /*0540*/  LEA.HI.X.SX32 R49, R11, RZ, 0x1, P0 ;  /* 0x000000ff0b317211 */ /* 0x000fe400000f0eff */
[----:B------:R-:W-:Y:S01]  /*0550*/  ISETP.GE.U32.AND P0, PT, R44, UR16, PT ;  /* 0x000000102c007c0c */ /* 0x000fe2000bf06070 */
[----:B------:R-:W-:Y:S02]  /*0560*/  IMAD R4, R4, UR18, RZ ;  /* 0x0000001204047c24 */ /* 0x000fe4000f8e02ff */
[----:B------:R-:W3:Y:S01]  /*0570*/  @!P2 LDC.64 R10, c[0x0][0x3f8] ;  /* 0x0000fe00ff0aab82 */ /* 0x000ee20000000a00 */
[----:B------:R-:W-:Y:S01]  /*0580*/  ISETP.GE.AND.EX P0, PT, R3, UR17, PT, P0 ;  /* 0x0000001103007c0c */ /* 0x000fe2000bf06300 */
[C---:B------:R-:W-:Y:S02]  /*0590*/  IMAD R51, R9.reuse, UR19, R4 ;  /* 0x0000001309337c24 */ /* 0x040fe4000f8e0204 */
[----:B------:R-:W-:-:S04]  /*05a0*/  IMAD.WIDE.U32 R48, R9, UR18, R48 ;  /* 0x0000001209307c25 */ /* 0x000fc8000f8e0030 */
[----:B0-----:R-:W-:Y:S01]  /*05b0*/  @!P1 IMAD R4, R17, R6, RZ ;  /* 0x0000000611049224 */ /* 0x001fe200078e02ff */
[----:B------:R-:W-:Y:S01]  /*05c0*/  IADD3 R51, PT, PT, R49, R51, RZ ;  /* 0x0000003331337210 */ /* 0x000fe20007ffe0ff */
[----:B------:R-:W0:Y:S01]  /*05d0*/  @!P1 LDC.64 R8, c[0x0][0x398] ;  /* 0x0000e600ff089b82 */ /* 0x000e220000000a00 */
[----:B------:R-:W-:Y:S01]  /*05e0*/  @!P1 MOV R50, R48 ;  /* 0x0000003000329202 */ /* 0x000fe20000000f00 */
[----:B------:R-:W-:-:S04]  /*05f0*/  @!P1 IMAD R17, R19, R7, R4 ;  /* 0x0000000713119224 */ /* 0x000fc800078e0204 */
[----:B------:R-:W-:Y:S02]  /*0600*/  @!P1 IMAD.WIDE.U32 R18, R19, R6, R50 ;  /* 0x0000000613129225 */ /* 0x000fe400078e0032 */
[----:B------:R-:W4:Y:S01]  /*0610*/  @!P2 LDC.64 R6, c[0x0][0x3a0] ;  /* 0x0000e800ff06ab82 */ /* 0x000f220000000a00 */
[----:B------:R-:W-:Y:S02]  /*0620*/  ISETP.GE.U32.AND P3, PT, R43, UR16, PT ;  /* 0x000000102b007c0c */ /* 0x000fe4000bf66070 */
[----:B------:R-:W-:-:S05]  /*0630*/  @!P1 IADD3 R17, PT, PT, R19, R17, RZ ;  /* 0x0000001113119210 */ /* 0x000fca0007ffe0ff */
[----:B------:R-:W4:Y:S01]  /*0640*/  @!P0 LDC.64 R26, c[0x0][0x3f8] ;  /* 0x0000fe00ff1a8b82 */ /* 0x000f220000000a00 */
[C---:B------:R-:W-:Y:S01]  /*0650*/  @!P1 SHF.L.U32 R25, R18.reuse, 0x1, RZ ;  /* 0x0000000112199819 */ /* 0x040fe200000006ff */
[----:B---3--:R-:W-:Y:S01]  /*0660*/  @!P2 IMAD R21, R21, R10, RZ ;  /* 0x0000000a1515a224 */ /* 0x008fe200078e02ff */
[----:B------:R-:W-:Y:S02]  /*0670*/  @!P1 SHF.L.U64.HI R20, R18, 0x1, R17 ;  /* 0x0000000112149819 */ /* 0x000fe40000010211 */
[----:B------:R-:W-:Y:S02]  /*0680*/  ISETP.GE.AND.EX P3, PT, R5, UR17, PT, P3 ;  /* 0x0000001105007c0c */ /* 0x000fe4000bf66330 */
[----:B------:R-:W-:Y:S01]  /*0690*/  @!P2 MOV R18, R48 ;  /* 0x000000300012a202 */ /* 0x000fe20000000f00 */
[----:B------:R-:W3:Y:S01]  /*06a0*/  @!P2 LDC.64 R22, c[0x0][0x398] ;  /* 0x0000e600ff16ab82 */ /* 0x000ee20000000a00 */
[----:B------:R-:W-:Y:S01]  /*06b0*/  @!P2 MOV R19, R51 ;  /* 0x000000330013a202 */ /* 0x000fe20000000f00 */
[----:B------:R-:W-:-:S02]  /*06c0*/  @!P2 IMAD R11, R16, R11, R21 ;  /* 0x0000000b100ba224 */ /* 0x000fc400078e0215 */
[----:B------:R-:W-:Y:S01]  /*06d0*/  @!P2 IMAD.WIDE.U32 R16, R16, R10, R18 ;  /* 0x0000000a1010a225 */ /* 0x000fe200078e0012 */
[----:B-1----:R-:W-:-:S05]  /*06e0*/  @!P1 IADD3 R14, P4, PT, R25, R14, RZ ;  /* 0x0000000e190e9210 */ /* 0x002fca0007f9e0ff */
[----:B------:R-:W1:Y:S01]  /*06f0*/  @!P3 LDC.64 R18, c[0x0][0x3f8] ;  /* 0x0000fe00ff12bb82 */ /* 0x000e620000000a00 */
[----:B------:R-:W-:Y:S02]  /*0700*/  @!P2 IADD3 R11, PT, PT, R17, R11, RZ ;  /* 0x0000000b110ba210 */ /* 0x000fe40007ffe0ff */
[----:B------:R-:W-:Y:S02]  /*0710*/  @!P2 SHF.L.U32 R17, R16, 0x1, RZ ;  /* 0x000000011011a819 */ /* 0x000fe400000006ff */
[----:B------:R-:W-:Y:S02]  /*0720*/  @!P1 IADD3.X R15, PT, PT, R20, R15, RZ, P4, !PT ;  /* 0x0000000f140f9210 */ /* 0x000fe400027fe4ff */
[----:B0-----:R-:W-:Y:S02]  /*0730*/  @!P1 IADD3 R10, P4, PT, R25, R8, RZ ;  /* 0x00000008190a9210 */ /* 0x001fe40007f9e0ff */
[----:B----4-:R-:W-:Y:S01]  /*0740*/  @!P2 IADD3 R24, P5, PT, R17, R6, RZ ;  /* 0x000000061118a210 */ /* 0x010fe20007fbe0ff */
[----:B------:R-:W-:Y:S01]  /*0750*/  @!P0 IMAD R6, R3, R26, RZ ;  /* 0x0000001a03068224 */ /* 0x000fe200078e02ff */
[----:B------:R-:W-:-:S02]  /*0760*/  @!P2 SHF.L.U64.HI R4, R16, 0x1, R11 ;  /* 0x000000011004a819 */ /* 0x000fc4000001020b */
[----:B------:R-:W-:Y:S01]  /*0770*/  @!P1 IADD3.X R11, PT, PT, R20, R9, RZ, P4, !PT ;  /* 0x00000009140b9210 */ /* 0x000fe200027fe4ff */
[----:B------:R-:W-:Y:S01]  /*0780*/  @!P0 IMAD R29, R44, R27, R6 ;  /* 0x0000001b2c1d8224 */ /* 0x000fe200078e0206 */
[----:B------:R-:W-:Y:S01]  /*0790*/  ISETP.NE.AND P4, PT, RZ, UR15, PT ;  /* 0x0000000fff007c0c */ /* 0x000fe2000bf85270 */
[----:B------:R-:W0:Y:S01]  /*07a0*/  @!P0 LDC.64 R20, c[0x0][0x3a0] ;  /* 0x0000e800ff148b82 */ /* 0x000e220000000a00 */
[----:B------:R-:W-:Y:S02]  /*07b0*/  @!P2 IADD3.X R25, PT, PT, R4, R7, RZ, P5, !PT ;  /* 0x000000070419a210 */ /* 0x000fe40002ffe4ff */
[----:B------:R-:W-:Y:S02]  /*07c0*/  @!P0 MOV R6, R48 ;  /* 0x0000003000068202 */ /* 0x000fe40000000f00 */
[----:B------:R-:W-:Y:S02]  /*07d0*/  @!P0 MOV R7, R51 ;  /* 0x0000003300078202 */ /* 0x000fe40000000f00 */
[----:B------:R-:W-:-:S02]  /*07e0*/  CS2R R38, SRZ ;  /* 0x0000000000267805 */ /* 0x000fc4000001ff00 */
[----:B------:R-:W-:Y:S02]  /*07f0*/  MOV R40, RZ ;  /* 0x000000ff00287202 */ /* 0x000fe40000000f00 */
[----:B------:R-:W-:Y:S01]  /*0800*/  CS2R R36, SRZ ;  /* 0x0000000000247805 */ /* 0x000fe2000001ff00 */
[----:B------:R-:W4:Y:S01]  /*0810*/  @!P3 LDC.64 R8, c[0x0][0x3a0] ;  /* 0x0000e800ff08bb82 */ /* 0x000f220000000a00 */
[----:B------:R-:W-:Y:S01]  /*0820*/  @!P0 IMAD.WIDE.U32 R26, R44, R26, R6 ;  /* 0x0000001a2c1a8225 */ /* 0x000fe200078e0006 */
[----:B------:R-:W5:Y:S04]  /*0830*/  @!P1 LDG.E R39, desc[UR10][R10.64] ;  /* 0x0000000a0a279981 */ /* 0x000f68000c1e1900 */
[----:B------:R1:W5:Y:S02]  /*0840*/  @!P1 LDG.E R40, desc[UR10][R14.64] ;  /* 0x0000000a0e289981 */ /* 0x000364000c1e1900 */
[----:B------:R-:W4:Y:S01]  /*0850*/  @!P0 LDC.64 R6, c[0x0][0x398] ;  /* 0x0000e600ff068b82 */ /* 0x000f220000000a00 */
[----:B---3--:R-:W-:Y:S01]  /*0860*/  @!P2 IADD3 R22, P1, PT, R17, R22, RZ ;  /* 0x000000161116a210 */ /* 0x008fe20007f3e0ff */
[----:B------:R3:W5:Y:S01]  /*0870*/  @!P2 LDG.E R36, desc[UR10][R24.64] ;  /* 0x0000000a1824a981 */ /* 0x000762000c1e1900 */
[----:B------:R-:W-:-:S05]  /*0880*/  @!P0 IADD3 R29, PT, PT, R27, R29, RZ ;  /* 0x0000001d1b1d8210 */ /* 0x000fca0007ffe0ff */
[----:B------:R-:W4:Y:S01]  /*0890*/  LDC.64 R16, c[0x0][0x3a8] ;  /* 0x0000ea00ff107b82 */ /* 0x000f220000000a00 */
[----:B------:R-:W-:-:S07]  /*08a0*/  @!P0 SHF.L.U32 R27, R26, 0x1, RZ ;  /* 0x000000011a1b8819 */ /* 0x000fce00000006ff */
[----:B-1----:R-:W1:Y:S01]  /*08b0*/  @P4 LDC.64 R14, c[0x0][0x3b0] ;  /* 0x0000ec00ff0e4b82 */ /* 0x002e620000000a00 */
[----:B---3--:R-:W-:-:S07]  /*08c0*/  @!P3 IMAD R24, R5, R18, RZ ;  /* 0x000000120518b224 */ /* 0x008fce00078e02ff */
[----:B------:R-:W3:Y:S01]  /*08d0*/  @!P3 LDC.64 R10, c[0x0][0x398] ;  /* 0x0000e600ff0abb82 */ /* 0x000ee20000000a00 */
[----:B------:R-:W-:Y:S01]  /*08e0*/  @!P0 SHF.L.U64.HI R26, R26, 0x1, R29 ;  /* 0x000000011a1a8819 */ /* 0x000fe2000001021d */
[----:B------:R-:W-:Y:S01]  /*08f0*/  @!P3 IMAD R29, R43, R19, R24 ;  /* 0x000000132b1db224 */ /* 0x000fe200078e0218 */
[----:B------:R-:W-:Y:S02]  /*0900*/  @!P3 MOV R24, R48 ;  /* 0x000000300018b202 */ /* 0x000fe40000000f00 */
[----:B------:R-:W-:Y:S02]  /*0910*/  @!P3 MOV R25, R51 ;  /* 0x000000330019b202 */ /* 0x000fe40000000f00 */
[----:B------:R-:W-:Y:S02]  /*0920*/  @!P2 IADD3.X R23, PT, PT, R4, R23, RZ, P1, !PT ;  /* 0x000000170417a210 */ /* 0x000fe40000ffe4ff */
[----:B0-----:R-:W-:Y:S01]  /*0930*/  @!P0 IADD3 R20, P1, PT, R27, R20, RZ ;  /* 0x000000141b148210 */ /* 0x001fe20007f3e0ff */
[----:B------:R-:W-:Y:S01]  /*0940*/  @!P3 IMAD.WIDE.U32 R18, R43, R18, R24 ;  /* 0x000000122b12b225 */ /* 0x000fe200078e0018 */
[----:B------:R-:W-:-:S02]  /*0950*/  LOP3.LUT R4, R42, 0xffff, RZ, 0xc0, !PT ;  /* 0x0000ffff2a047812 */ /* 0x000fc400078ec0ff */
[----:B------:R-:W-:Y:S02]  /*0960*/  CS2R R34, SRZ ;  /* 0x0000000000227805 */ /* 0x000fe4000001ff00 */
[----:B------:R-:W-:Y:S02]  /*0970*/  @!P0 IADD3.X R21, PT, PT, R26, R21, RZ, P1, !PT ;  /* 0x000000151a158210 */ /* 0x000fe40000ffe4ff */
[----:B------:R-:W-:Y:S02]  /*0980*/  @!P3 IADD3 R25, PT, PT, R19, R29, RZ ;  /* 0x0000001d1319b210 */ /* 0x000fe40007ffe0ff */
[----:B----4-:R-:W-:Y:S01]  /*0990*/  @!P0 IADD3 R6, P1, PT, R27, R6, RZ ;  /* 0x000000061b068210 */ /* 0x010fe20007f3e0ff */
[----:B------:R-:W-:Y:S01]  /*09a0*/  IMAD R27, R47, 0xc, R4 ;  /* 0x0000000c2f1b7824 */ /* 0x000fe200078e0204 */
[C---:B------:R-:W-:Y:S01]  /*09b0*/  @!P3 SHF.L.U32 R19, R18.reuse, 0x1, RZ ;  /* 0x000000011213b819 */ /* 0x040fe200000006ff */
[----:B------:R-:W5:Y:S01]  /*09c0*/  @!P2 LDG.E R35, desc[UR10][R22.64] ;  /* 0x0000000a1623a981 */ /* 0x000f62000c1e1900 */
[----:B------:R-:W-:Y:S01]  /*09d0*/  @!P3 SHF.L.U64.HI R18, R18, 0x1, R25 ;  /* 0x000000011212b819 */ /* 0x000fe20000010219 */
[----:B-1----:R-:W-:Y:S01]  /*09e0*/  @P4 IMAD.WIDE R14, R27, 0x2, R14 ;  /* 0x000000021b0e4825 */ /* 0x002fe200078e020e */
[----:B------:R-:W-:-:S02]  /*09f0*/  @!P3 IADD3 R8, P2, PT, R19, R8, RZ ;  /* 0x000000081308b210 */ /* 0x000fc40007f5e0ff */
[----:B------:R-:W-:Y:S02]  /*0a00*/  CS2R R32, SRZ ;  /* 0x0000000000207805 */ /* 0x000fe4000001ff00 */
[----:B---3--:R-:W-:Y:S01]  /*0a10*/  @!P3 IADD3 R10, P5, PT, R19, R10, RZ ;  /* 0x0000000a130ab210 */ /* 0x008fe20007fbe0ff */
[----:B------:R-:W-:Y:S01]  /*0a20*/  IMAD.WIDE R16, R27, 0x2, R16 ;  /* 0x000000021b107825 */ /* 0x000fe200078e0210 */
[----:B------:R-:W5:Y:S01]  /*0a30*/  @!P0 LDG.E R38, desc[UR10][R20.64] ;  /* 0x0000000a14268981 */ /* 0x000f62000c1e1900 */
[C---:B------:R-:W-:Y:S02]  /*0a40*/  @!P3 IADD3.X R9, PT, PT, R18.reuse, R9, RZ, P2, !PT ;  /* 0x000000091209b210 */ /* 0x040fe400017fe4ff */
[----:B------:R-:W-:Y:S01]  /*0a50*/  @!P3 IADD3.X R11, PT, PT, R18, R11, RZ, P5, !PT ;  /* 0x0000000b120bb210 */ /* 0x000fe20002ffe4ff */
[----:B------:R-:W3:Y:S04]  /*0a60*/  LDG.E.U16 R19, desc[UR10][R16.64+0x2] ;  /* 0x0000020a10137981 */ /* 0x000ee8000c1e1500 */
[----:B------:R-:W4:Y:S04]  /*0a70*/  LDG.E.U16 R18, desc[UR10][R16.64] ;  /* 0x0000000a10127981 */ /* 0x000f28000c1e1500 */
[----:B------:R-:W4:Y:S04]  /*0a80*/  @P4 LDG.E.U16 R21, desc[UR10][R14.64] ;  /* 0x0000000a0e154981 */ /* 0x000f28000c1e1500 */
[----:B------:R-:W4:Y:S04]  /*0a90*/  @P4 LDG.E.U16 R20, desc[UR10][R14.64+0x2] ;  /* 0x0000020a0e144981 */ /* 0x000f28000c1e1500 */
[----:B------:R-:W5:Y:S04]  /*0aa0*/  @!P3 LDG.E R34, desc[UR10][R8.64] ;  /* 0x0000000a0822b981 */ /* 0x000f68000c1e1900 */
[----:B------:R-:W5:Y:S01]  /*0ab0*/  @!P3 LDG.E R33, desc[UR10][R10.64] ;  /* 0x0000000a0a21b981 */ /* 0x000f62000c1e1900 */
[----:B------:R-:W-:Y:S01]  /*0ac0*/  @!P0 IADD3.X R7, PT, PT, R26, R7, RZ, P1, !PT ;  /* 0x000000071a078210 */ /* 0x000fe20000ffe4ff */
[----:B------:R-:W-:Y:S01]  /*0ad0*/  UISETP.NE.AND UP1, UPT, UR15, URZ, UPT ;  /* 0x000000ff0f00728c */ /* 0x000fe2000bf25270 */
[----:B------:R-:W-:-:S03]  /*0ae0*/  MOV R31, RZ ;  /* 0x000000ff001f7202 */ /* 0x000fc60000000f00 */
[----:B------:R3:W5:Y:S01]  /*0af0*/  @!P0 LDG.E R37, desc[UR10][R6.64] ;  /* 0x0000000a06258981 */ /* 0x000762000c1e1900 */
        /* <DEDUP_REMOVED lines=12> */
[----:B---3--:R-:W-:Y:S02]  /*0bc0*/  SHF.L.U32 R7, R19, 0x10, RZ ;  /* 0x0000001013077819 */ /* 0x008fe400000006ff */
[----:B----4-:R-:W-:Y:S02]  /*0bd0*/  SHF.L.U32 R6, R18, 0x10, RZ ;  /* 0x0000001012067819 */ /* 0x010fe400000006ff */
[----:B------:R-:W-:Y:S02]  /*0be0*/  @P4 SHF.L.U32 R31, R21, 0x10, RZ ;  /* 0x00000010151f4819 */ /* 0x000fe400000006ff */
[----:B------:R-:W-:Y:S01]  /*0bf0*/  @P4 SHF.L.U32 R32, R20, 0x10, RZ ;  /* 0x0000001014204819 */ /* 0x000fe200000006ff */
[----:B------:R-:W-:Y:S06]  /*0c00*/  BRA.U UP1, `(.L_x_713) ;  /* 0x0000000501247547 */ /* 0x000fec000b800000 */
        /* <DEDUP_REMOVED lines=73> */
.L_x_713:
[--C-:B-----5:R-:W-:Y:S02]  /*10a0*/  HADD2.F32 R8, -RZ, R40.reuse.H0_H0 ;  /* 0x20000028ff087230 */ /* 0x120fe40000004100 */
[----:B------:R-:W-:Y:S02]  /*10b0*/  HADD2.F32 R10, -RZ, R40.H1_H1 ;  /* 0x30000028ff0a7230 */ /* 0x000fe40000004100 */
[----:B------:R-:W-:Y:S02]  /*10c0*/  HADD2.F32 R18, -RZ, R38.H1_H1 ;  /* 0x30000026ff127230 */ /* 0x000fe40000004100 */
[----:B------:R-:W-:Y:S01]  /*10d0*/  FADD.FTZ R8, R8, -UR16 ;  /* 0x8000001008087e21 */ /* 0x000fe20008010000 */
[----:B------:R-:W-:Y:S02]  /*10e0*/  HADD2.F32 R19, -RZ, R36.H0_H0 ;  /* 0x20000024ff137230 */ /* 0x000fe40000004100 */
[----:B------:R-:W-:Y:S02]  /*10f0*/  HADD2.F32 R21, -RZ, R39.H0_H0 ;  /* 0x20000027ff157230 */ /* 0x000fe40000004100 */
[----:B------:R-:W-:Y:S01]  /*1100*/  FMUL.FTZ R9, R8, UR9 ;  /* 0x0000000908097c20 */ /* 0x000fe20008410000 */
[----:B------:R-:W-:Y:S01]  /*1110*/  FADD.FTZ R8, R10, -UR16 ;  /* 0x800000100a087e21 */ /* 0x000fe20008010000 */
[----:B------:R-:W-:-:S02]  /*1120*/  HADD2.F32 R10, -RZ, R38.H0_H0 ;  /* 0x20000026ff0a7230 */ /* 0x000fc40000004100 */
[----:B------:R-:W-:Y:S01]  /*1130*/  FFMA.FTZ R15, R6, R9, R31 ;  /* 0x00000009060f7223 */ /* 0x000fe2000001001f */
[----:B------:R-:W-:Y:S01]  /*1140*/  FMUL.FTZ R8, R8, UR9 ;  /* 0x0000000908087c20 */ /* 0x000fe20008410000 */
[----:B------:R-:W-:Y:S02]  /*1150*/  HADD2.F32 R25, -RZ, R39.H1_H1 ;  /* 0x30000027ff197230 */ /* 0x000fe40000004100 */
[----:B------:R-:W-:Y:S01]  /*1160*/  FADD.FTZ R10, R10, -UR16 ;  /* 0x800000100a0a7e21 */ /* 0x000fe20008010000 */
[----:B------:R-:W-:Y:S01]  /*1170*/  FMUL.FTZ R12, R15, -1.4426950216293334961 ;  /* 0xbfb8aa3b0f0c7820 */ /* 0x000fe20000410000 */
[----:B------:R-:W-:Y:S01]  /*1180*/  FFMA.FTZ R17, R7, R8, R32 ;  /* 0x0000000807117223 */ /* 0x000fe20000010020 */
[--C-:B------:R-:W-:Y:S02]  /*1190*/  HADD2.F32 R26, -RZ, R34.reuse.H0_H0 ;  /* 0x20000022ff1a7230 */ /* 0x100fe40000004100 */
[----:B------:R-:W-:Y:S01]  /*11a0*/  FMUL.FTZ R11, R10, UR9 ;  /* 0x000000090a0b7c20 */ /* 0x000fe20008410000 */
[----:B------:R-:W-:-:S02]  /*11b0*/  HADD2.F32 R46, -RZ, R34.H1_H1 ;  /* 0x30000022ff2e7230 */ /* 0x000fc40000004100 */
[----:B------:R-:W-:Y:S01]  /*11c0*/  FMUL.FTZ R13, R17, -1.4426950216293334961 ;  /* 0xbfb8aa3b110d7820 */ /* 0x000fe20000410000 */
[----:B------:R-:W0:Y:S01]  /*11d0*/  MUFU.EX2 R12, R12 ;  /* 0x0000000c000c7308 */ /* 0x000e220000000800 */
[----:B------:R-:W-:Y:S01]  /*11e0*/  FFMA.FTZ R10, R6, R11, R31 ;  /* 0x0000000b060a7223 */ /* 0x000fe2000001001f */
[--C-:B------:R-:W-:Y:S02]  /*11f0*/  HADD2.F32 R29, -RZ, R37.reuse.H0_H0 ;  /* 0x20000025ff1d7230 */ /* 0x100fe40000004100 */
[----:B------:R-:W-:Y:S01]  /*1200*/  FADD.FTZ R46, R46, -UR16 ;  /* 0x800000102e2e7e21 */ /* 0x000fe20008010000 */
[----:B------:R-:W-:Y:S01]  /*1210*/  HADD2.F32 R52, -RZ, R37.H1_H1 ;  /* 0x30000025ff347230 */ /* 0x000fe20000004100 */
[----:B------:R-:W1:Y:S01]  /*1220*/  MUFU.EX2 R13, R13 ;  /* 0x0000000d000d7308 */ /* 0x000e620000000800 */
[----:B------:R-:W-:-:S06]  /*1230*/  FMUL.FTZ R14, R10, -1.4426950216293334961 ;  /* 0xbfb8aa3b0a0e7820 */ /* 0x000fcc0000410000 */
[----:B------:R-:W2:Y:S01]  /*1240*/  MUFU.EX2 R14, R14 ;  /* 0x0000000e000e7308 */ /* 0x000ea20000000800 */
[----:B0-----:R-:W-:Y:S01]  /*1250*/  FADD.FTZ R16, R12, 1 ;  /* 0x3f8000000c107421 */ /* 0x001fe20000010000 */
[----:B------:R-:W-:Y:S01]  /*1260*/  FADD.FTZ R12, R18, -UR16 ;  /* 0x80000010120c7e21 */ /* 0x000fe20008010000 */
[----:B------:R-:W-:Y:S01]  /*1270*/  FADD.FTZ R18, R19, -UR16 ;  /* 0x8000001013127e21 */ /* 0x000fe20008010000 */
[----:B-1----:R-:W-:-:S03]  /*1280*/  FADD.FTZ R22, R13, 1 ;  /* 0x3f8000000d167421 */ /* 0x002fc60000010000 */
[----:B------:R-:W0:Y:S01]  /*1290*/  MUFU.RCP R16, R16 ;  /* 0x0000001000107308 */ /* 0x000e220000001000 */
[----:B------:R-:W-:Y:S01]  /*12a0*/  FMUL.FTZ R12, R12, UR9 ;  /* 0x000000090c0c7c20 */ /* 0x000fe20008410000 */
[----:B------:R-:W-:-:S03]  /*12b0*/  HADD2.F32 R13, -RZ, R36.H1_H1 ;  /* 0x30000024ff0d7230 */ /* 0x000fc60000004100 */
[----:B------:R-:W-:Y:S01]  /*12c0*/  FFMA.FTZ R19, R7, R12, R32 ;  /* 0x0000000c07137223 */ /* 0x000fe20000010020 */
[----:B--2---:R-:W-:Y:S01]  /*12d0*/  FADD.FTZ R20, R14, 1 ;  /* 0x3f8000000e147421 */ /* 0x004fe20000010000 */
[----:B------:R-:W-:Y:S01]  /*12e0*/  FADD.FTZ R14, R13, -UR16 ;  /* 0x800000100d0e7e21 */ /* 0x000fe20008010000 */
[----:B------:R-:W1:Y:S01]  /*12f0*/  MUFU.RCP R22, R22 ;  /* 0x0000001600167308 */ /* 0x000e620000001000 */
[----:B------:R-:W-:Y:S01]  /*1300*/  FMUL.FTZ R13, R18, UR9 ;  /* 0x00000009120d7c20 */ /* 0x000fe20008410000 */
[----:B------:R-:W-:Y:S01]  /*1310*/  FMUL.FTZ R23, R19, -1.4426950216293334961 ;  /* 0xbfb8aa3b13177820 */ /* 0x000fe20000410000 */
[----:B------:R-:W-:Y:S02]  /*1320*/  FMUL.FTZ R14, R14, UR9 ;  /* 0x000000090e0e7c20 */ /* 0x000fe40008410000 */
[----:B------:R-:W-:-:S03]  /*1330*/  FFMA.FTZ R18, R6, R13, R31 ;  /* 0x0000000d06127223 */ /* 0x000fc6000001001f */
[----:B------:R-:W2:Y:S01]  /*1340*/  MUFU.RCP R20, R20 ;  /* 0x0000001400147308 */ /* 0x000ea20000001000 */
[----:B------:R-:W-:Y:S01]  /*1350*/  FMUL.FTZ R27, R18, -1.4426950216293334961 ;  /* 0xbfb8aa3b121b7820 */ /* 0x000fe20000410000 */
[----:B0-----:R-:W-:Y:S01]  /*1360*/  FMUL.FTZ R21, R21, R16 ;  /* 0x0000001015157220 */ /* 0x001fe20000410000 */
[----:B------:R-:W-:-:S04]  /*1370*/  FADD.FTZ R24, -R16, 1 ;  /* 0x3f80000010187421 */ /* 0x000fc80000010100 */
[----:B------:R-:W-:Y:S01]  /*1380*/  FFMA.FTZ R24, R15, R24, 1 ;  /* 0x3f8000000f187423 */ /* 0x000fe20000010018 */
[----:B------:R-:W0:Y:S01]  /*1390*/  MUFU.EX2 R23, R23 ;  /* 0x0000001700177308 */ /* 0x000e220000000800 */
[----:B------:R-:W-:Y:S01]  /*13a0*/  FFMA.FTZ R15, R7, R14, R32 ;  /* 0x0000000e070f7223 */ /* 0x000fe20000010020 */
[----:B-1----:R-:W-:Y:S01]  /*13b0*/  FMUL.FTZ R16, R25, R22 ;  /* 0x0000001619107220 */ /* 0x002fe20000410000 */
[----:B------:R-:W-:Y:S02]  /*13c0*/  FADD.FTZ R22, -R22, 1 ;  /* 0x3f80000016167421 */ /* 0x000fe40000010100 */
[----:B------:R-:W-:Y:S02]  /*13d0*/  FMUL.FTZ R28, R15, -1.4426950216293334961 ;  /* 0xbfb8aa3b0f1c7820 */ /* 0x000fe40000410000 */
[----:B------:R-:W-:Y:S02]  /*13e0*/  FFMA.FTZ R25, R17, R22, 1 ;  /* 0x3f80000011197423 */ /* 0x000fe40000010016 */
[----:B------:R-:W1:Y:S01]  /*13f0*/  MUFU.EX2 R22, R27 ;  /* 0x0000001b00167308 */ /* 0x000e620000000800 */
[----:B--2---:R-:W-:Y:S01]  /*1400*/  FADD.FTZ R17, -R20, 1 ;  /* 0x3f80000014117421 */ /* 0x004fe20000010100 */
[----:B------:R-:W-:Y:S01]  /*1410*/  FMUL.FTZ R16, R16, R25 ;  /* 0x0000001910107220 */ /* 0x000fe20000410000 */
[----:B------:R-:W-:-:S02]  /*1420*/  FMUL.FTZ R25, R46, UR9 ;  /* 0x000000092e197c20 */ /* 0x000fc40008410000 */
[----:B------:R-:W-:Y:S01]  /*1430*/  FFMA.FTZ R17, R10, R17, 1 ;  /* 0x3f8000000a117423 */ /* 0x000fe20000010011 */
[----:B------:R-:W-:Y:S01]  /*1440*/  FMUL.FTZ R10, R21, R24 ;  /* 0x00000018150a7220 */ /* 0x000fe20000410000 */
[----:B------:R-:W-:Y:S01]  /*1450*/  FADD.FTZ R24, R26, -UR16 ;  /* 0x800000101a187e21 */ /* 0x000fe20008010000 */
[----:B0-----:R-:W-:Y:S01]  /*1460*/  FADD.FTZ R23, R23, 1 ;  /* 0x3f80000017177421 */ /* 0x001fe20000010000 */
[----:B------:R-:W-:Y:S01]  /*1470*/  FMUL.FTZ R26, R29, R20 ;  /* 0x000000141d1a7220 */ /* 0x000fe20000410000 */
[----:B------:R0:W2:Y:S01]  /*1480*/  MUFU.EX2 R21, R28 ;  /* 0x0000001c00157308 */ /* 0x0000a20000000800 */
[----:B------:R-:W-:Y:S02]  /*1490*/  FMUL.FTZ R24, R24, UR9 ;  /* 0x0000000918187c20 */ /* 0x000fe40008410000 */
[----:B------:R-:W-:Y:S01]  /*14a0*/  FMUL.FTZ R17, R26, R17 ;  /* 0x000000111a117220 */ /* 0x000fe20000410000 */
[----:B------:R-:W3:Y:S01]  /*14b0*/  MUFU.RCP R23, R23 ;  /* 0x0000001700177308 */ /* 0x000ee20000001000 */
[----:B-1----:R-:W-:Y:S01]  /*14c0*/  FADD.FTZ R27, R22, 1 ;  /* 0x3f800000161b7421 */ /* 0x002fe20000010000 */
[----:B------:R-:W-:Y:S01]  /*14d0*/  FFMA.FTZ R20, R6, R24, R31 ;  /* 0x0000001806147223 */ /* 0x000fe2000001001f */
[----:B------:R-:W-:-:S03]  /*14e0*/  FFMA.FTZ R22, R7, R25, R32 ;  /* 0x0000001907167223 */ /* 0x000fc60000010020 */
[----:B0-----:R-:W-:Y:S01]  /*14f0*/  FMUL.FTZ R28, R20, -1.4426950216293334961 ;  /* 0xbfb8aa3b141c7820 */ /* 0x001fe20000410000 */
[----:B------:R-:W-:Y:S01]  /*1500*/  FMUL.FTZ R26, R22, -1.4426950216293334961 ;  /* 0xbfb8aa3b161a7820 */ /* 0x000fe20000410000 */
[----:B------:R-:W0:Y:S01]  /*1510*/  MUFU.RCP R27, R27 ;  /* 0x0000001b001b7308 */ /* 0x000e220000001000 */
[----:B--2---:R-:W-:-:S07]  /*1520*/  FADD.FTZ R21, R21, 1 ;  /* 0x3f80000015157421 */ /* 0x004fce0000010000 */
[----:B------:R-:W1:Y:S01]  /*1530*/  MUFU.EX2 R28, R28 ;  /* 0x0000001c001c7308 */ /* 0x000e620000000800 */
[----:B---3--:R-:W-:-:S03]  /*1540*/  FADD.FTZ R46, -R23, 1 ;  /* 0x3f800000172e7421 */ /* 0x008fc60000010100 */
[----:B------:R-:W2:Y:S01]  /*1550*/  MUFU.EX2 R26, R26 ;  /* 0x0000001a001a7308 */ /* 0x000ea20000000800 */
[----:B------:R-:W-:Y:S01]  /*1560*/  FFMA.FTZ R19, R19, R46, 1 ;  /* 0x3f80000013137423 */ /* 0x000fe2000001002e */
[----:B------:R-:W-:Y:S02]  /*1570*/  FMUL.FTZ R46, R52, R23 ;  /* 0x00000017342e7220 */ /* 0x000fe40000410000 */
[----:B------:R-:W3:Y:S01]  /*1580*/  MUFU.RCP R21, R21 ;  /* 0x0000001500157308 */ /* 0x000ee20000001000 */
[----:B0-----:R-:W-:Y:S01]  /*1590*/  FADD.FTZ R23, -R27, 1 ;  /* 0x3f8000001b177421 */ /* 0x001fe20000010100 */
[----:B------:R-:W-:Y:S01]  /*15a0*/  FMUL.FTZ R19, R46, R19 ;  /* 0x000000132e137220 */ /* 0x000fe20000410000 */
[--C-:B------:R-:W-:Y:S02]  /*15b0*/  HADD2.F32 R46, -RZ, R35.reuse.H1_H1 ;  /* 0x30000023ff2e7230 */ /* 0x100fe40000004100 */
[----:B-1----:R-:W-:Y:S01]  /*15c0*/  FADD.FTZ R29, R28, 1 ;  /* 0x3f8000001c1d7421 */ /* 0x002fe20000010000 */
[----:B------:R-:W-:Y:S01]  /*15d0*/  FFMA.FTZ R18, R18, R23, 1 ;  /* 0x3f80000012127423 */ /* 0x000fe20000010017 */
[----:B------:R-:W-:-:S02]  /*15e0*/  HADD2.F32 R28, -RZ, R35.H0_H0 ;  /* 0x20000023ff1c7230 */ /* 0x000fc40000004100 */
[----:B--2---:R-:W-:Y:S01]  /*15f0*/  FADD.FTZ R26, R26, 1 ;  /* 0x3f8000001a1a7421 */ /* 0x004fe20000010000 */
[----:B------:R0:W1:Y:S02]  /*1600*/  MUFU.RCP R23, R29 ;  /* 0x0000001d00177308 */ /* 0x0000640000001000 */
[----:B------:R-:W-:-:S04]  /*1610*/  FMUL.FTZ R27, R28, R27 ;  /* 0x0000001b1c1b7220 */ /* 0x000fc80000410000 */
[----:B------:R-:W-:Y:S01]  /*1620*/  FMUL.FTZ R18, R27, R18 ;  /* 0x000000121b127220 */ /* 0x000fe20000410000 */
[----:B---3--:R-:W-:Y:S01]  /*1630*/  FADD.FTZ R28, -R21, 1 ;  /* 0x3f800000151c7421 */ /* 0x008fe20000010100 */
[----:B------:R-:W2:Y:S01]  /*1640*/  MUFU.RCP R26, R26 ;  /* 0x0000001a001a7308 */ /* 0x000ea20000001000 */
[--C-:B0-----:R-:W-:Y:S02]  /*1650*/  HADD2.F32 R29, -RZ, R33.reuse.H1_H1 ;  /* 0x30000021ff1d7230 */ /* 0x101fe40000004100 */
[----:B------:R-:W-:Y:S01]  /*1660*/  FFMA.FTZ R15, R15, R28, 1 ;  /* 0x3f8000000f0f7423 */ /* 0x000fe2000001001c */
[----:B------:R-:W-:Y:S01]  /*1670*/  FMUL.FTZ R28, R46, R21 ;  /* 0x000000152e1c7220 */ /* 0x000fe20000410000 */
[----:B------:R-:W-:Y:S02]  /*1680*/  HADD2.F32 R46, -RZ, R33.H0_H0 ;  /* 0x20000021ff2e7230 */ /* 0x000fe40000004100 */
[----:B-1----:R-:W-:-:S03]  /*1690*/  FADD.FTZ R21, -R23, 1 ;  /* 0x3f80000017157421 */ /* 0x002fc60000010100 */
[----:B------:R-:W-:Y:S01]  /*16a0*/  FMUL.FTZ R23, R46, R23 ;  /* 0x000000172e177220 */ /* 0x000fe20000410000 */
[----:B------:R-:W-:Y:S01]  /*16b0*/  FFMA.FTZ R20, R20, R21, 1 ;  /* 0x3f80000014147423 */ /* 0x000fe20000010015 */
[----:B--2---:R-:W-:Y:S01]  /*16c0*/  FADD.FTZ R21, -R26, 1 ;  /* 0x3f8000001a157421 */ /* 0x004fe20000010100 */
[----:B------:R-:W-:-:S03]  /*16d0*/  FMUL.FTZ R26, R29, R26 ;  /* 0x0000001a1d1a7220 */ /* 0x000fc60000410000 */
[----:B------:R-:W-:Y:S01]  /*16e0*/  FFMA.FTZ R27, R22, R21, 1 ;  /* 0x3f800000161b7423 */ /* 0x000fe20000010015 */
[----:B------:R-:W-:Y:S01]  /*16f0*/  FMUL.FTZ R21, R28, R15 ;  /* 0x0000000f1c157220 */ /* 0x000fe20000410000 */
[----:B------:R-:W-:Y:S01]  /*1700*/  FMUL.FTZ R28, R6, R10 ;  /* 0x0000000a061c7220 */ /* 0x000fe20000410000 */
[----:B------:R-:W-:Y:S01]  /*1710*/  FMUL.FTZ R15, R23, R20 ;  /* 0x00000014170f7220 */ /* 0x000fe20000410000 */
[----:B------:R-:W-:Y:S01]  /*1720*/  FMUL.FTZ R20, R26, R27 ;  /* 0x0000001b1a147220 */ /* 0x000fe20000410000 */
[----:B------:R-:W-:Y:S01]  /*1730*/  FMUL.FTZ R23, R7, R16 ;  /* 0x0000001007177220 */ /* 0x000fe20000410000 */
[C---:B------:R-:W-:Y:S01]  /*1740*/  FFMA.FTZ R27, R9.reuse, R28, RZ ;  /* 0x0000001c091b7223 */ /* 0x040fe200000100ff */
[----:B------:R-:W-:Y:S01]  /*1750*/  FADD.FTZ R28, RZ, R28 ;  /* 0x0000001cff1c7221 */ /* 0x000fe20000010000 */
[----:B------:R-:W-:Y:S01]  /*1760*/  FFMA.FTZ R26, R9, R10, RZ ;  /* 0x0000000a091a7223 */ /* 0x000fe200000100ff */
[----:B------:R-:W-:Y:S01]  /*1770*/  FADD.FTZ R22, RZ, R10 ;  /* 0x0000000aff167221 */ /* 0x000fe20000010000 */
        /* <DEDUP_REMOVED lines=19> */
[----:B------:R-:W-:Y:S01]  /*18b0*/  FMUL.FTZ R13, R6, R15 ;  /* 0x0000000f060d7220 */ /* 0x000fe20000410000 */
[----:B------:R-:W-:Y:S01]  /*18c0*/  FFMA.FTZ R27, R14, R19, R27 ;  /* 0x000000130e1b7223 */ /* 0x000fe2000001001b */
[----:B------:R-:W-:Y:S01]  /*18d0*/  FADD.FTZ R10, R19, R10 ;  /* 0x0000000a130a7221 */ /* 0x000fe20000010000 */
[----:B------:R-:W-:Y:S01]  /*18e0*/  FADD.FTZ R18, R9, R18 ;  /* 0x0000001209127221 */ /* 0x000fe20000010000 */
[----:B------:R-:W-:Y:S01]  /*18f0*/  FMUL.FTZ R12, R7, R20 ;  /* 0x00000014070c7220 */ /* 0x000fe20000410000 */
[----:B------:R-:W-:Y:S01]  /*1900*/  FFMA.FTZ R16, R24, R13, R27 ;  /* 0x0000000d18107223 */ /* 0x000fe2000001001b */
[----:B------:R-:W-:Y:S01]  /*1910*/  FFMA.FTZ R14, R14, R21, R11 ;  /* 0x000000150e0e7223 */ /* 0x000fe2000001000b */
[----:B------:R-:W-:Y:S01]  /*1920*/  FADD.FTZ R9, R10, R13 ;  /* 0x0000000d0a097221 */ /* 0x000fe20000010000 */
[----:B------:R-:W-:Y:S01]  /*1930*/  FADD.FTZ R21, R8, R21 ;  /* 0x0000001508157221 */ /* 0x000fe20000010000 */
[C---:B------:R-:W-:Y:S01]  /*1940*/  FFMA.FTZ R13, R25.reuse, R12, R16 ;  /* 0x0000000c190d7223 */ /* 0x040fe20000010010 */
[----:B------:R-:W-:Y:S01]  /*1950*/  FFMA.FTZ R24, R24, R15, R17 ;  /* 0x0000000f18187223 */ /* 0x000fe20000010011 */
[----:B------:R-:W-:Y:S01]  /*1960*/  FADD.FTZ R12, R12, R9 ;  /* 0x000000090c0c7221 */ /* 0x000fe20000010000 */
[----:B------:R-:W-:Y:S01]  /*1970*/  FADD.FTZ R26, R18, R15 ;  /* 0x0000000f121a7221 */ /* 0x000fe20000010000 */
[----:B------:R-:W-:Y:S01]  /*1980*/  FFMA.FTZ R25, R25, R20, R14 ;  /* 0x0000001419197223 */ /* 0x000fe2000001000e */
[----:B------:R-:W-:-:S07]  /*1990*/  FADD.FTZ R27, R21, R20 ;  /* 0x00000014151b7221 */ /* 0x000fce0000010000 */
.L_x_714:
        /* <DEDUP_REMOVED lines=44> */
.L_x_716:
[----:B------:R-:W-:Y:S05]  /*1c60*/  BSYNC.RECONVERGENT B0 ;  /* 0x0000000000007941 */ /* 0x000fea0003800200 */
.L_x_715:
[----:B------:R-:W-:Y:S06]  /*1c70*/  BAR.SYNC.DEFER_BLOCKING 0x0 ;  /* 0x0000000000007b1d */ /* 0x000fec0000010000 */
[----:B------:R-:W-:Y:S04]  /*1c80*/  BSSY.RECONVERGENT B0, `(.L_x_717) ;  /* 0x000001f000007945 */ /* 0x000fe80003800200 */
[----:B------:R-:W-:Y:S05]  /*1c90*/  @P2 BRA `(.L_x_718) ;  /* 0x0000000000742947 */ /* 0x000fea0003800000 */
[----:B------:R-:W-:-:S09]  /*1ca0*/  ULEA UR4, UR12, UR5, 0x18 ;  /* 0x000000050c047291 */ /* 0x000fd2000f8ec0ff */
[----:B------:R-:W4:Y:S04]  /*1cb0*/  LDS.64 R20, [UR4+0x18] ;  /* 0x00001804ff147984 */ /* 0x000f280008000a00 */
[----:B-1-3--:R-:W0:Y:S04]  /*1cc0*/  LDS.128 R8, [UR4+0x20] ;  /* 0x00002004ff087984 */ /* 0x00ae280008000c00 */
[----:B--2---:R-:W1:Y:S04]  /*1cd0*/  LDS.128 R12, [UR4+0x30] ;  /* 0x00003004ff0c7984 */ /* 0x004e680008000c00 */
        /* <DEDUP_REMOVED lines=25> */
.L_x_718:
[----:B------:R-:W-:Y:S05]  /*1e70*/  BSYNC.RECONVERGENT B0 ;  /* 0x0000000000007941 */ /* 0x000fea0003800200 */
.L_x_717:
[----:B------:R-:W-:Y:S06]  /*1e80*/  BAR.SYNC.DEFER_BLOCKING 0x0 ;  /* 0x0000000000007b1d */ /* 0x000fec0000010000 */
[----:B------:R-:W-:Y:S04]  /*1e90*/  BSSY.RECONVERGENT B0, `(.L_x_719) ;  /* 0x000013d000007945 */ /* 0x000fe80003800200 */
[----:B------:R-:W-:Y:S05]  /*1ea0*/  @P1 BRA `(.L_x_720) ;  /* 0x0000001000ec1947 */ /* 0x000fea0003800000 */
[----:B--2---:R-:W2:Y:S04]  /*1eb0*/  LDS.128 R12, [R46+0x60] ;  /* 0x000060002e0c7984 */ /* 0x004ea80000000c00 */
[----:B------:R-:W4:Y:S04]  /*1ec0*/  LDS.128 R16, [R46+0xc0] ;  /* 0x0000c0002e107984 */ /* 0x000f280000000c00 */
[----:B-1-3--:R-:W1:Y:S01]  /*1ed0*/  LDS.128 R8, [R46+0x120] ;  /* 0x000120002e087984 */ /* 0x00ae620000000c00 */
        /* <DEDUP_REMOVED lines=312> */
.L_x_720:
[----:B------:R-:W-:Y:S05]  /*3260*/  BSYNC.RECONVERGENT B0 ;  /* 0x0000000000007941 */ /* 0x000fea0003800200 */
.L_x_719:
[----:B------:R-:W-:Y:S04]  /*3270*/  BSSY.RECONVERGENT B0, `(.L_x_721) ;  /* 0x000001d000007945 */ /* 0x000fe80003800200 */
[----:B------:R-:W-:Y:S05]  /*3280*/  @P1 BRA `(.L_x_722) ;  /* 0x00000000006c1947 */ /* 0x000fea0003800000 */
[----:B---3--:R-:W2:Y:S01]  /*3290*/  LDC.64 R8, c[0x0][0x3f8] ;  /* 0x0000fe00ff087b82 */ /* 0x008ea20000000a00 */
[----:B------:R-:W-:-:S07]  /*32a0*/  IMAD R47, R47, 0x6, R30 ;  /* 0x000000062f2f7824 */ /* 0x000fce00078e021e */
[----:B-1----:R-:W1:Y:S01]  /*32b0*/  LDC.64 R10, c[0x0][0x3d8] ;  /* 0x0000f600ff0a7b82 */ /* 0x002e620000000a00 */
[----:B--2---:R-:W-:Y:S01]  /*32c0*/  IMAD.WIDE.U32 R12, R8, 0x3, RZ ;  /* 0x00000003080c7825 */ /* 0x004fe200078e00ff */
        /* <DEDUP_REMOVED lines=23> */
.L_x_722:
[----:B------:R-:W-:Y:S05]  /*3440*/  BSYNC.RECONVERGENT B0 ;  /* 0x0000000000007941 */ /* 0x000fea0003800200 */
.L_x_721:
[----:B------:R-:W-:Y:S05]  /*3450*/  @!P3 BRA `(.L_x_723) ;  /* 0x0000000800a8b947 */ /* 0x000fea0003800000 */
[----:B------:R-:W5:Y:S01]  /*3460*/  LDC.64 R16, c[0x0][0x3d0] ;  /* 0x0000f400ff107b82 */ /* 0x000f620000000a00 */
[----:B---34-:R-:W-:Y:S02]  /*3470*/  LOP3.LUT R8, R41, 0x1, RZ, 0xc0, !PT ;  /* 0x0000000129087812 */ /* 0x018fe400078ec0ff */
[----:B------:R-:W-:-:S03]  /*3480*/  ISETP.GE.U32.AND P3, PT, R2, 0x8, PT ;  /* 0x000000080200780c */ /* 0x000fc60003f66070 */
[----:B-1----:R-:W-:-:S04]  /*3490*/  IMAD R11, R8, UR14, RZ ;  /* 0x0000000e080b7c24 */ /* 0x002fc8000f8e02ff */
[----:B------:R-:W-:-:S05]  /*34a0*/  IMAD R8, R11, R2, RZ ;  /* 0x000000020b087224 */ /* 0x000fca00078e02ff */
[----:B------:R-:W-:-:S05]  /*34b0*/  SHF.L.U32 R9, R8, 0x1, RZ ;  /* 0x0000000108097819 */ /* 0x000fca00000006ff */
[----:B-----5:R-:W-:Y:S01]  /*34c0*/  IMAD.WIDE R16, R9, 0x4, R16 ;  /* 0x0000000409107825 */ /* 0x020fe200078e0210 */
[----:B------:R-:W-:Y:S06]  /*34d0*/  @P2 BRA `(.L_x_724) ;  /* 0x0000000000542947 */ /* 0x000fec0003800000 */
[----:B------:R-:W1:Y:S01]  /*34e0*/  LDC.64 R8, c[0x0][0x3c8] ;  /* 0x0000f200ff087b82 */ /* 0x000e620000000a00 */
[----:B--2---:R-:W-:Y:S01]  /*34f0*/  LOP3.LUT P1, R12, R41, 0x2, RZ, 0xc0, !PT ;  /* 0x00000002290c7812 */ /* 0x004fe2000782c0ff */
[----:B------:R-:W-:Y:S02]  /*3500*/  UIMAD UR4, UR13, UR14, UR8 ;  /* 0x0000000e0d0472a4 */ /* 0x000fe4000f8e0208 */
[----:B------:R-:W-:Y:S02]  /*3510*/  IADD3 R11, PT, PT, R11, UR8, RZ ;  /* 0x000000080b0b7c10 */ /* 0x000fe4000fffe0ff */
[----:B------:R-:W-:Y:S02]  /*3520*/  SEL R15, R2, RZ, !P1 ;  /* 0x000000ff020f7207 */ /* 0x000fe40004800000 */
[----:B------:R-:W-:Y:S02]  /*3530*/  MOV R13, UR4 ;  /* 0x00000004000d7c02 */ /* 0x000fe40008000f00 */
[----:B------:R-:W-:Y:S01]  /*3540*/  ISETP.NE.AND P1, PT, R15, -0x1, PT ;  /* 0xffffffff0f00780c */ /* 0x000fe20003f25270 */
[----:B-1----:R-:W-:-:S04]  /*3550*/  IMAD.WIDE.U32 R8, R11, 0x4, R8 ;  /* 0x000000040b087825 */ /* 0x002fc800078e0008 */
        /* <DEDUP_REMOVED lines=8> */
.L_x_725:
[----:B-1----:R-:W2:Y:S04]  /*35e0*/  LDG.E.STRONG.GPU R10, desc[UR10][R8.64] ;  /* 0x0000000a080a7981 */ /* 0x002ea8000c1ef900 */
[----:B--2---:R-:W-:Y:S01]  /*35f0*/  CCTL.IVALL ;  /* 0x00000000ff00798f */ /* 0x004fe20002000000 */
[----:B------:R-:W-:Y:S05]  /*3600*/  YIELD ;  /* 0x0000000000007946 */ /* 0x000fea0003800000 */
[----:B------:R-:W-:-:S13]  /*3610*/  ISETP.NE.AND P1, PT, R10, R15, PT ;  /* 0x0000000f0a00720c */ /* 0x000fda0003f25270 */
[----:B------:R-:W-:Y:S05]  /*3620*/  @P1 BRA `(.L_x_725) ;  /* 0xfffffffc00ec1947 */ /* 0x000fea000383ffff */
.L_x_724:
[----:B------:R-:W-:Y:S05]  /*3630*/  WARPSYNC.ALL ;  /* 0x0000000000007948 */ /* 0x000fea0003800000 */
[----:B------:R-:W-:Y:S01]  /*3640*/  BAR.SYNC.DEFER_BLOCKING 0x0 ;  /* 0x0000000000007b1d */ /* 0x000fe20000010000 */
[----:B------:R-:W-:-:S05]  /*3650*/  HFMA2 R18, -RZ, RZ, 0, 0 ;  /* 0x00000000ff127431 */ /* 0x000fca00000001ff */
[----:B------:R-:W-:Y:S05]  /*3660*/  @!P3 BRA `(.L_x_726) ;  /* 0x000000040010b947 */ /* 0x000fea0003800000 */
[----:B------:R-:W-:Y:S02]  /*3670*/  MOV R19, RZ ;  /* 0x000000ff00137202 */ /* 0x000fe40000000f00 */
[----:B------:R-:W-:-:S07]  /*3680*/  LOP3.LUT R18, R2, 0x7ffffff8, RZ, 0xc0, !PT ;  /* 0x7ffffff802127812 */ /* 0x000fce00078ec0ff */
.L_x_727:
[C---:B-1----:R-:W-:Y:S02]  /*3690*/  IADD3 R11, PT, PT, R19.reuse, 0x1, RZ ;  /* 0x00000001130b7810 */ /* 0x042fe40007ffe0ff */
[----:B------:R-:W-:Y:S02]  /*36a0*/  ISETP.EQ.OR P3, PT, R19, UR13, P2 ;  /* 0x0000000d13007c0c */ /* 0x000fe40009762670 */
[----:B------:R-:W-:Y:S02]  /*36b0*/  ISETP.EQ.OR P5, PT, R11, UR13, P2 ;  /* 0x0000000d0b007c0c */ /* 0x000fe400097a2670 */
[C---:B------:R-:W-:Y:S02]  /*36c0*/  IADD3 R13, PT, PT, R19.reuse, 0x2, RZ ;  /* 0x00000002130d7810 */ /* 0x040fe40007ffe0ff */
[----:B------:R-:W-:Y:S02]  /*36d0*/  MOV R8, UR14 ;  /* 0x0000000e00087c02 */ /* 0x000fe40008000f00 */
[----:B------:R-:W-:-:S02]  /*36e0*/  IADD3 R15, PT, PT, R19, 0x3, RZ ;  /* 0x00000003130f7810 */ /* 0x000fc40007ffe0ff */
[----:B------:R-:W-:Y:S02]  /*36f0*/  ISETP.EQ.OR P6, PT, R13, UR13, P2 ;  /* 0x0000000d0d007c0c */ /* 0x000fe400097c2670 */
[----:B------:R-:W-:Y:S01]  /*3700*/  MOV R10, UR14 ;  /* 0x0000000e000a7c02 */ /* 0x000fe20008000f00 */
[----:B------:R-:W-:Y:S01]  /*3710*/  @!P3 IMAD R9, R19, R8, UR8 ;  /* 0x000000081309be24 */ /* 0x000fe2000f8e0208 */
[----:B------:R-:W-:Y:S02]  /*3720*/  ISETP.EQ.OR P1, PT, R15, UR13, P2 ;  /* 0x0000000d0f007c0c */ /* 0x000fe40009722670 */
[----:B--2---:R-:W-:Y:S01]  /*3730*/  MOV R12, UR14 ;  /* 0x0000000e000c7c02 */ /* 0x004fe20008000f00 */
[----:B------:R-:W-:Y:S01]  /*3740*/  @!P5 IMAD R11, R11, R10, UR8 ;  /* 0x000000080b0bde24 */ /* 0x000fe2000f8e020a */
[----:B------:R-:W-:Y:S01]  /*3750*/  MOV R14, UR14 ;  /* 0x0000000e000e7c02 */ /* 0x000fe20008000f00 */
[----:B------:R-:W-:-:S04]  /*3760*/  @!P3 IMAD.WIDE.U32 R8, R9, 0x8, R16 ;  /* 0x000000080908b825 */ /* 0x000fc800078e0010 */
[--C-:B------:R-:W-:Y:S02]  /*3770*/  @!P5 IMAD.WIDE.U32 R10, R11, 0x8, R16.reuse ;  /* 0x000000080b0ad825 */ /* 0x100fe400078e0010 */
[----:B------:R-:W0:Y:S02]  /*3780*/  @!P3 LDG.E.64 R8, desc[UR10][R8.64] ;  /* 0x0000000a0808b981 */ /* 0x000e24000c1e1b00 */
[----:B------:R-:W-:Y:S02]  /*3790*/  @!P6 IMAD R13, R13, R12, UR8 ;  /* 0x000000080d0dee24 */ /* 0x000fe4000f8e020c */
[----:B------:R-:W2:Y:S01]  /*37a0*/  @!P5 LDG.E.64 R10, desc[UR10][R10.64] ;  /* 0x0000000a0a0ad981 */ /* 0x000ea2000c1e1b00 */
[----:B------:R-:W-:Y:S02]  /*37b0*/  @!P1 IMAD R15, R15, R14, UR8 ;  /* 0x000000080f0f9e24 */ /* 0x000fe4000f8e020e */
[----:B------:R-:W-:-:S04]  /*37c0*/  @!P6 IMAD.WIDE.U32 R12, R13, 0x8, R16 ;  /* 0x000000080d0ce825 */ /* 0x000fc800078e0010 */
        /* <DEDUP_REMOVED lines=11> */
[----:B------:R-:W-:Y:S02]  /*3880*/  IADD3 R10, PT, PT, R19, 0x6, RZ ;  /* 0x00000006130a7810 */ /* 0x000fe40007ffe0ff */
[----:B------:R-:W-:Y:S01]  /*3890*/  MOV R9, UR14 ;  /* 0x0000000e00097c02 */ /* 0x000fe20008000f00 */
[----:B---3--:R-:W-:Y:S01]  /*38a0*/  @!P6 FADD.FTZ R28, R28, R12 ;  /* 0x0000000c1c1ce221 */ /* 0x008fe20000010000 */
[----:B------:R-:W-:Y:S01]  /*38b0*/  @!P6 FADD.FTZ R29, R29, R13 ;  /* 0x0000000d1d1de221 */ /* 0x000fe20000010000 */
[----:B------:R-:W-:-:S02]  /*38c0*/  IADD3 R12, PT, PT, R19, 0x7, RZ ;  /* 0x00000007130c7810 */ /* 0x000fc40007ffe0ff */
[----:B------:R-:W-:Y:S02]  /*38d0*/  ISETP.EQ.OR P6, PT, R10, UR13, P2 ;  /* 0x0000000d0a007c0c */ /* 0x000fe400097c2670 */
[----:B------:R-:W-:Y:S01]  /*38e0*/  MOV R11, UR14 ;  /* 0x0000000e000b7c02 */ /* 0x000fe20008000f00 */
[----:B------:R-:W-:Y:S02]  /*38f0*/  @!P3 IMAD R9, R20, R9, UR8 ;  /* 0x000000081409be24 */ /* 0x000fe4000f8e0209 */
[----:B----4-:R-:W-:Y:S01]  /*3900*/  @!P1 FADD.FTZ R28, R28, R14 ;  /* 0x0000000e1c1c9221 */ /* 0x010fe20000010000 */
[----:B------:R-:W-:Y:S01]  /*3910*/  @!P1 FADD.FTZ R29, R29, R15 ;  /* 0x0000000f1d1d9221 */ /* 0x000fe20000010000 */
[----:B------:R-:W-:Y:S01]  /*3920*/  ISETP.EQ.OR P1, PT, R12, UR13, P2 ;  /* 0x0000000d0c007c0c */ /* 0x000fe20009722670 */
[----:B------:R-:W-:Y:S02]  /*3930*/  @!P5 IMAD R11, R8, R11, UR8 ;  /* 0x00000008080bde24 */ /* 0x000fe4000f8e020b */
[----:B------:R-:W-:Y:S01]  /*3940*/  @!P3 IMAD.WIDE.U32 R8, R9, 0x8, R16 ;  /* 0x000000080908b825 */ /* 0x000fe200078e0010 */
[----:B------:R-:W-:-:S02]  /*3950*/  MOV R13, UR14 ;  /* 0x0000000e000d7c02 */ /* 0x000fc40008000f00 */
[----:B------:R-:W-:-:S03]  /*3960*/  MOV R15, UR14 ;  /* 0x0000000e000f7c02 */ /* 0x000fc60008000f00 */
[----:B------:R-:W2:Y:S01]  /*3970*/  @!P3 LDG.E.64 R8, desc[UR10][R8.64] ;  /* 0x0000000a0808b981 */ /* 0x000ea2000c1e1b00 */
[----:B------:R-:W-:Y:S02]  /*3980*/  @!P6 IMAD R13, R10, R13, UR8 ;  /* 0x000000080a0dee24 */ /* 0x000fe4000f8e020d */
        /* <DEDUP_REMOVED lines=18> */
.L_x_726:
[----:B-1----:R-:W-:-:S13]  /*3ab0*/  LOP3.LUT P1, R8, R2, 0x7, RZ, 0xc0, !PT ;  /* 0x0000000702087812 */ /* 0x002fda000782c0ff */
        /* <DEDUP_REMOVED lines=10> */
[C---:B------:R-:W-:Y:S02]  /*3b60*/  IADD3 R10, PT, PT, R18.reuse, 0x1, RZ ;  /* 0x00000001120a7810 */ /* 0x040fe40007ffe0ff */
[----:B------:R-:W-:Y:S02]  /*3b70*/  IADD3 R11, PT, PT, R18, 0x2, RZ ;  /* 0x00000002120b7810 */ /* 0x000fe40007ffe0ff */
[----:B------:R-:W-:Y:S02]  /*3b80*/  ISETP.EQ.OR P5, PT, R10, UR13, P2 ;  /* 0x0000000d0a007c0c */ /* 0x000fe400097a2670 */
[----:B------:R-:W-:Y:S02]  /*3b90*/  IADD3 R13, PT, PT, R18, 0x3, RZ ;  /* 0x00000003120d7810 */ /* 0x000fe40007ffe0ff */
[----:B------:R-:W-:Y:S02]  /*3ba0*/  ISETP.EQ.OR P3, PT, R11, UR13, P2 ;  /* 0x0000000d0b007c0c */ /* 0x000fe40009762670 */
[----:B------:R-:W-:-:S02]  /*3bb0*/  MOV R15, UR14 ;  /* 0x0000000e000f7c02 */ /* 0x000fc40008000f00 */
[----:B--2---:R-:W-:-:S09]  /*3bc0*/  MOV R12, UR14 ;  /* 0x0000000e000c7c02 */ /* 0x004fd20008000f00 */
        /* <DEDUP_REMOVED lines=20> */
.L_x_728:
[----:B------:R-:W-:Y:S05]  /*3d10*/  @!P1 BRA `(.L_x_723) ;  /* 0x0000000000789947 */ /* 0x000fea0003800000 */
[----:B------:R-:W-:Y:S02]  /*3d20*/  ISETP.NE.AND P1, PT, R14, 0x1, PT ;  /* 0x000000010e00780c */ /* 0x000fe40003f25270 */
[----:B--2---:R-:W-:-:S11]  /*3d30*/  LOP3.LUT R12, R2, 0x1, RZ, 0xc0, !PT ;  /* 0x00000001020c7812 */ /* 0x004fd600078ec0ff */
        /* <DEDUP_REMOVED lines=17> */
.L_x_729:
        /* <DEDUP_REMOVED lines=10> */
.L_x_730:
[----:B------:R-:W-:Y:S05]  /*3ef0*/  BSYNC.RECONVERGENT B0 ;  /* 0x0000000000007941 */ /* 0x000fea0003800200 */
.L_x_723:
[----:B------:R-:W5:Y:S01]  /*3f00*/  S2UR UR5, SR_CgaCtaId ;  /* 0x00000000000579c3 */ /* 0x000f620000008800 */
[----:B------:R-:W-:Y:S01]  /*3f10*/  UMOV UR4, 0x400 ;  /* 0x0000040000047882 */ /* 0x000fe20000000000 */
[----:B------:R-:W0:Y:S01]  /*3f20*/  LDCU.64 UR18, c[0x0][0x400] ;  /* 0x00008000ff1277ac */ /* 0x000e220008000a00 */
[--C-:B-1--4-:R-:W-:Y:S02]  /*3f30*/  HADD2.F32 R11, -RZ, R40.reuse.H0_H0 ;  /* 0x20000028ff0b7230 */ /* 0x112fe40000004100 */
[----:B------:R-:W-:-:S03]  /*3f40*/  HADD2.F32 R40, -RZ, R40.H1_H1 ;  /* 0x30000028ff287230 */ /* 0x000fc60000004100 */
[----:B------:R-:W1:Y:S01]  /*3f50*/  LDC R14, c[0x0][0x41c] ;  /* 0x00010700ff0e7b82 */ /* 0x000e620000000800 */
[----:B------:R-:W-:Y:S01]  /*3f60*/  FADD.FTZ R11, R11, -UR16 ;  /* 0x800000100b0b7e21 */ /* 0x000fe20008010000 */
[----:B------:R-:W-:-:S03]  /*3f70*/  FADD.FTZ R40, R40, -UR16 ;  /* 0x8000001028287e21 */ /* 0x000fc60008010000 */
[----:B------:R-:W-:Y:S01]  /*3f80*/  FMUL.FTZ R11, R11, UR9 ;  /* 0x000000090b0b7c20 */ /* 0x000fe20008410000 */
[----:B------:R-:W-:Y:S01]  /*3f90*/  FMUL.FTZ R40, R40, UR9 ;  /* 0x0000000928287c20 */ /* 0x000fe20008410000 */
[----:B-----5:R-:W-:Y:S01]  /*3fa0*/  ULEA UR4, UR5, UR4, 0x18 ;  /* 0x0000000405047291 */ /* 0x020fe2000f8ec0ff */
[----:B-1----:R-:W-:-:S08]  /*3fb0*/  IMAD R14, R14, UR13, R45 ;  /* 0x0000000d0e0e7c24 */ /* 0x002fd0000f8e022d */
[----:B------:R-:W-:Y:S01]  /*3fc0*/  @!P2 STS.64 [UR4+0x78], R28 ;  /* 0x0000781cff00a988 */ /* 0x000fe20008000a04 */
[----:B------:R-:W-:Y:S01]  /*3fd0*/  BAR.SYNC.DEFER_BLOCKING 0x0 ;  /* 0x0000000000007b1d */ /* 0x000fe20000010000 */
[----:B0-----:R-:W-:Y:S02]  /*3fe0*/  ISETP.GE.U32.AND P1, PT, R14, UR18, PT ;  /* 0x000000120e007c0c */ /* 0x001fe4000bf26070 */
[----:B------:R-:W-:-:S04]  /*3ff0*/  SHF.R.S32.HI R10, RZ, 0x1f, R14 ;  /* 0x0000001fff0a7819 */ /* 0x000fc8000001140e */
[----:B------:R-:W-:Y:S01]  /*4000*/  ISETP.GE.AND.EX P1, PT, R10, UR19, PT, P1 ;  /* 0x000000130a007c0c */ /* 0x000fe2000bf26310 */
[----:B---3--:R-:W2:Y:S01]  /*4010*/  LDS.64 R8, [UR4+0x78] ;  /* 0x00007804ff087984 */ /* 0x008ea20008000a00 */
[----:B------:R-:W2:Y:S02]  /*4020*/  LDCU UR4, c[0x0][0x42c] ;  /* 0x00008580ff0477ac */ /* 0x000ea40008000800 */
[----:B--2---:R-:W-:Y:S01]  /*4030*/  FMUL.FTZ R12, R8, UR4 ;  /* 0x00000004080c7c20 */ /* 0x004fe20008410000 */
[----:B------:R-:W-:Y:S01]  /*4040*/  FMUL.FTZ R13, R9, UR4 ;  /* 0x00000004090d7c20 */ /* 0x000fe20008410000 */
[--C-:B------:R-:W-:Y:S02]  /*4050*/  HADD2.F32 R9, -RZ, R39.reuse.H0_H0 ;  /* 0x20000027ff097230 */ /* 0x100fe40000004100 */
[----:B------:R-:W-:Y:S02]  /*4060*/  HADD2.F32 R8, -RZ, R39.H1_H1 ;  /* 0x30000027ff087230 */ /* 0x000fe40000004100 */
        /* <DEDUP_REMOVED lines=20> */
.L_x_731:
        /* <DEDUP_REMOVED lines=21> */
.L_x_733:
[----:B------:R-:W-:Y:S05]  /*4300*/  BSYNC.RECONVERGENT B0 ;  /* 0x0000000000007941 */ /* 0x000fea0003800200 */
.L_x_732:
[----:B------:R-:W-:Y:S01]  /*4310*/  FADD.FTZ R17, R17, -UR16 ;  /* 0x8000001011117e21 */ /* 0x000fe20008010000 */
[----:B------:R-:W-:Y:S01]  /*4320*/  FADD.FTZ R38, R38, -UR16 ;  /* 0x8000001026267e21 */ /* 0x000fe20008010000 */
[--C-:B0-----:R-:W-:Y:S02]  /*4330*/  HADD2.F32 R15, -RZ, R36.reuse.H0_H0 ;  /* 0x20000024ff0f7230 */ /* 0x101fe40000004100 */
[--C-:B------:R-:W-:Y:S02]  /*4340*/  HADD2.F32 R9, -RZ, R37.reuse.H0_H0 ;  /* 0x20000025ff097230 */ /* 0x100fe40000004100 */
[----:B------:R-:W-:Y:S01]  /*4350*/  FMUL.FTZ R24, R17, UR9 ;  /* 0x0000000911187c20 */ /* 0x000fe20008410000 */
[----:B------:R-:W-:Y:S02]  /*4360*/  HADD2.F32 R8, -RZ, R37.H1_H1 ;  /* 0x30000025ff087230 */ /* 0x000fe40000004100 */
[----:B------:R-:W-:Y:S01]  /*4370*/  FMUL.FTZ R38, R38, UR9 ;  /* 0x0000000926267c20 */ /* 0x000fe20008410000 */
[----:B------:R-:W-:-:S02]  /*4380*/  HADD2.F32 R36, -RZ, R36.H1_H1 ;  /* 0x30000024ff247230 */ /* 0x000fc40000004100 */
        /* <DEDUP_REMOVED lines=20> */
.L_x_734:
        /* <DEDUP_REMOVED lines=20> */
.L_x_736:
[----:B------:R-:W-:Y:S05]  /*4610*/  BSYNC.RECONVERGENT B0 ;  /* 0x0000000000007941 */ /* 0x000fea0003800200 */
.L_x_735:
[----:B------:R-:W-:Y:S01]  /*4620*/  HADD2.F32 R34, -RZ, R34.H1_H1 ;  /* 0x30000022ff227230 */ /* 0x000fe20000004100 */
[----:B------:R-:W-:Y:S01]  /*4630*/  UISETP.NE.AND UP0, UPT, UR15, URZ, UPT ;  /* 0x000000ff0f00728c */ /* 0x000fe2000bf05270 */
[----:B------:R-:W-:Y:S01]  /*4640*/  FADD.FTZ R15, R15, -UR16 ;  /* 0x800000100f0f7e21 */ /* 0x000fe20008010000 */
[----:B------:R-:W-:Y:S01]  /*4650*/  FADD.FTZ R36, R36, -UR16 ;  /* 0x8000001024247e21 */ /* 0x000fe20008010000 */
[----:B0-----:R-:W-:Y:S01]  /*4660*/  FADD.FTZ R10, R16, -UR16 ;  /* 0x80000010100a7e21 */ /* 0x001fe20008010000 */
[----:B------:R-:W-:Y:S01]  /*4670*/  FADD.FTZ R8, R34, -UR16 ;  /* 0x8000001022087e21 */ /* 0x000fe20008010000 */
[----:B------:R-:W-:Y:S01]  /*4680*/  IADD3 R14, PT, PT, R14, 0x80, RZ ;  /* 0x000000800e0e7810 */ /* 0x000fe20007ffe0ff */
[----:B------:R-:W-:Y:S01]  /*4690*/  FMUL.FTZ R15, R15, UR9 ;  /* 0x000000090f0f7c20 */ /* 0x000fe20008410000 */
[----:B------:R-:W-:Y:S01]  /*46a0*/  FMUL.FTZ R36, R36, UR9 ;  /* 0x0000000924247c20 */ /* 0x000fe20008410000 */
[----:B------:R-:W-:Y:S01]  /*46b0*/  FMUL.FTZ R10, R10, UR9 ;  /* 0x000000090a0a7c20 */ /* 0x000fe20008410000 */
[----:B------:R-:W-:Y:S01]  /*46c0*/  FMUL.FTZ R8, R8, UR9 ;  /* 0x0000000908087c20 */ /* 0x000fe20008410000 */
[----:B------:R-:W-:Y:S01]  /*46d0*/  ISETP.GE.U32.AND P0, PT, R14, UR18, PT ;  /* 0x000000120e007c0c */ /* 0x000fe2000bf06070 */
[C-C-:B------:R-:W-:Y:S01]  /*46e0*/  FFMA.FTZ R25, R12.reuse, R15, R13.reuse ;  /* 0x0000000f0c197223 */ /* 0x140fe2000001000d */
[----:B------:R-:W-:Y:S01]  /*46f0*/  SHF.R.S32.HI R11, RZ, 0x1f, R14 ;  /* 0x0000001fff0b7819 */ /* 0x000fe2000001140e */
[C-C-:B------:R-:W-:Y:S01]  /*4700*/  FFMA.FTZ R28, R12.reuse, R36, R13.reuse ;  /* 0x000000240c1c7223 */ /* 0x140fe2000001000d */
[C-C-:B------:R-:W-:Y:S01]  /*4710*/  FFMA.FTZ R9, R12.reuse, R10, R13.reuse ;  /* 0x0000000a0c097223 */ /* 0x140fe2000001000d */
[----:B------:R-:W-:Y:S01]  /*4720*/  FFMA.FTZ R12, R12, R8, R13 ;  /* 0x000000080c0c7223 */ /* 0x000fe2000001000d */
[----:B------:R-:W-:Y:S01]  /*4730*/  ISETP.GE.U32.AND P1, PT, R43, UR18, PT ;  /* 0x000000122b007c0c */ /* 0x000fe2000bf26070 */
[--C-:B------:R-:W-:Y:S01]  /*4740*/  HADD2.F32 R13, -RZ, R35.reuse.H0_H0 ;  /* 0x20000023ff0d7230 */ /* 0x100fe20000004100 */
[----:B------:R-:W-:Y:S01]  /*4750*/  ISETP.GE.AND.EX P0, PT, R11, UR19, PT, P0 ;  /* 0x000000130b007c0c */ /* 0x000fe2000bf06300 */
[----:B------:R-:W-:Y:S01]  /*4760*/  HADD2.F32 R16, -RZ, R35.H1_H1 ;  /* 0x30000023ff107230 */ /* 0x000fe20000004100 */
[----:B------:R-:W-:Y:S11]  /*4770*/  BRA.U !UP0, `(.L_x_737) ;  /* 0x0000000108487547 */ /* 0x000ff6000b800000 */
        /* <DEDUP_REMOVED lines=18> */
.L_x_737:
        /* <DEDUP_REMOVED lines=18> */
.L_x_739:
[----:B------:R-:W-:Y:S05]  /*49c0*/  BSYNC.RECONVERGENT B0 ;  /* 0x0000000000007941 */ /* 0x000fea0003800200 */
.L_x_738:
[--C-:B0-----:R-:W-:Y:S02]  /*49d0*/  HADD2.F32 R11, -RZ, R33.reuse.H0_H0 ;  /* 0x20000021ff0b7230 */ /* 0x101fe40000004100 */
        /* <DEDUP_REMOVED lines=20> */
.L_x_740:
        /* <DEDUP_REMOVED lines=18> */
.L_x_742:
[----:B------:R-:W-:Y:S05]  /*4c40*/  BSYNC.RECONVERGENT B0 ;  /* 0x0000000000007941 */ /* 0x000fea0003800200 */
.L_x_741:
[----:B------:R-:W-:Y:S01]  /*4c50*/  UIADD3 UR7, UPT, UPT, UR14, UR7, URZ ;  /* 0x000000070e077290 */ /* 0x000fe2000fffe0ff */
[----:B------:R-:W-:-:S03]  /*4c60*/  IADD3 R41, PT, PT, R41, 0x1, RZ ;  /* 0x0000000129297810 */ /* 0x000fc60007ffe0ff */
[----:B------:R-:W-:-:S09]  /*4c70*/  UISETP.GE.AND UP0, UPT, UR7, UR6, UPT ;  /* 0x000000060700728c */ /* 0x000fd2000bf06270 */
[----:B------:R-:W-:Y:S05]  /*4c80*/  BRA.U !UP0, `(.L_x_743) ;  /* 0xffffffb5085c7547 */ /* 0x000fea000b83ffff */
.L_x_712:
        /* <DEDUP_REMOVED lines=19> */
.L_x_745:
[----:B------:R-:W-:Y:S05]  /*4dc0*/  BSYNC.RECONVERGENT B0 ;  /* 0x0000000000007941 */ /* 0x000fea0003800200 */
.L_x_744:
[----:B------:R-:W-:Y:S05]  /*4dd0*/  @P0 EXIT ;  /* 0x000000000000094d */ /* 0x000fea0003800000 */
[----:B------:R-:W-:Y:S05]  /*4de0*/  @P2 BRA `(.L_x_746) ;  /* 0x0000000000202947 */ /* 0x000fea0003800000 */
[----:B------:R-:W-:-:S05]  /*4df0*/  IMAD R0, R4, R7, RZ ;  /* 0x0000000704007224 */ /* 0x000fca00078e02ff */
[----:B------:R-:W-:-:S13]  /*4e00*/  ISETP.NE.AND P0, PT, R0, -0x1, PT ;  /* 0xffffffff0000780c */ /* 0x000fda0003f05270 */
[----:B------:R-:W-:Y:S05]  /*4e10*/  @!P0 BRA `(.L_x_746) ;  /* 0x0000000000148947 */ /* 0x000fea0003800000 */
.L_x_747:
[----:B0-----:R-:W2:Y:S04]  /*4e20*/  LDG.E.STRONG.GPU R5, desc[UR10][R2.64] ;  /* 0x0000000a02057981 */ /* 0x001ea8000c1ef900 */
[----:B--2---:R-:W-:Y:S01]  /*4e30*/  CCTL.IVALL ;  /* 0x00000000ff00798f */ /* 0x004fe20002000000 */
[----:B------:R-:W-:Y:S05]  /*4e40*/  YIELD ;  /* 0x0000000000007946 */ /* 0x000fea0003800000 */
[----:B------:R-:W-:-:S13]  /*4e50*/  ISETP.NE.AND P0, PT, R5, R0, PT ;  /* 0x000000000500720c */ /* 0x000fda0003f05270 */
[----:B------:R-:W-:Y:S05]  /*4e60*/  @P0 BRA `(.L_x_747) ;  /* 0xfffffffc00ec0947 */ /* 0x000fea000383ffff */
.L_x_746:
        /* <DEDUP_REMOVED lines=50> */
[C---:B------:R-:W-:Y:S01]  /*5190*/  SHF.L.U32 R20, R30.reuse, 0x2, RZ ;  /* 0x000000021e147819 */ /* 0x040fe200000006ff */
[----:B------:R-:W1:Y:S01]  /*51a0*/  LDCU.64 UR6, c[0x0][0x3d8] ;  /* 0x00007b00ff0677ac */ /* 0x000e620008000a00 */
[----:B------:R-:W-:Y:S02]  /*51b0*/  LOP3.LUT R9, R9, 0x3, RZ, 0xc0, !PT ;  /* 0x0000000309097812 */ /* 0x000fe400078ec0ff */
[--C-:B------:R-:W-:Y:S01]  /*51c0*/  SHF.L.U64.HI R21, R30, 0x2, R31.reuse ;  /* 0x000000021e157819 */ /* 0x100fe2000001021f */
[----:B------:R-:W2:Y:S01]  /*51d0*/  LDCU.64 UR12, c[0x0][0x388] ;  /* 0x00007100ff0c77ac */ /* 0x000ea20008000a00 */
[----:B------:R-:W-:Y:S01]  /*51e0*/  SHF.L.U64.HI R32, R3, 0x2, R0 ;  /* 0x0000000203207819 */ /* 0x000fe20000010200 */
[----:B------:R-:W-:Y:S01]  /*51f0*/  IMAD.WIDE.U32 R6, R9, 0x180, R30 ;  /* 0x0000018009067825 */ /* 0x000fe200078e001e */
[----:B------:R-:W-:Y:S01]  /*5200*/  SHF.L.U64.HI R26, R27, 0x2, R34 ;  /* 0x000000021b1a7819 */ /* 0x000fe20000010222 */
[----:B------:R-:W-:-:S03]  /*5210*/  UMOV UR4, URZ ;  /* 0x000000ff00047c82 */ /* 0x000fc60008000000 */
        /* <DEDUP_REMOVED lines=13> */
.L_x_750:
        /* <DEDUP_REMOVED lines=25> */
[-C--:B------:R-:W-:Y:S02]  /*5480*/  MOV R11, R23.reuse ;  /* 0x00000017000b7202 */ /* 0x080fe40000000f00 */
[----:B---3--:R-:W-:Y:S01]  /*5490*/  F2FP.BF16.F32.PACK_AB R19, R15, R12 ;  /* 0x0000000c0f13723e */ /* 0x008fe200000010ff */
[----:B------:R0:W-:Y:S04]  /*54a0*/  STG.E desc[UR10][R8.64], R17 ;  /* 0x0000001108007986 */ /* 0x0001e8000c10190a */
[----:B------:R0:W-:Y:S01]  /*54b0*/  STG.E desc[UR10][R10.64], R19 ;  /* 0x000000130a007986 */ /* 0x0001e2000c10190a */
[----:B------:R-:W-:Y:S01]  /*54c0*/  IADD3.X R23, PT, PT, RZ, R23, RZ, P3, !PT ;  /* 0x00000017ff177210 */ /* 0x000fe20001ffe4ff */
[----:B------:R-:W-:Y:S06]  /*54d0*/  @P1 BRA `(.L_x_750) ;  /* 0xfffffffc00841947 */ /* 0x000fec000383ffff */
.L_x_749:
[----:B------:R-:W-:Y:S05]  /*54e0*/  BSYNC.RECONVERGENT B0 ;  /* 0x0000000000007941 */ /* 0x000fea0003800200 */
.L_x_748:
        /* <DEDUP_REMOVED lines=10> */
.L_x_751:
        /* <DEDUP_REMOVED lines=67> */
[----:B------:R-:W4:Y:S04]  /*59c0*/  LDG.E R12, desc[UR10][R12.64+0x1200] ;  /* 0x0012000a0c0c7981 */ /* 0x000f28000c1e1900 */
[----:B------:R-:W4:Y:S01]  /*59d0*/  LDG.E R15, desc[UR10][R14.64+0x1200] ;  /* 0x0012000a0e0f7981 */ /* 0x000f22000c1e1900 */
[----:B------:R-:W-:-:S04]  /*59e0*/  IADD3 R9, P0, PT, R9, 0x1200, RZ ;  /* 0x0000120009097810 */ /* 0x000fc80007f1e0ff */
[----:B--2---:R-:W-:Y:S02]  /*59f0*/  IADD3.X R24, PT, PT, RZ, R18, RZ, P0, !PT ;  /* 0x00000012ff187210 */ /* 0x004fe400007fe4ff */
        /* <DEDUP_REMOVED lines=9> */
[----:B-1----:R-:W-:Y:S01]  /*5a90*/  HFMA2 R31, -RZ, RZ, 0, 0 ;  /* 0x00000000ff1f7431 */ /* 0x002fe200000001ff */
[----:B---3--:R-:W-:Y:S02]  /*5aa0*/  F2FP.BF16.F32.PACK_AB R17, R17, R10 ;  /* 0x0000000a1111723e */ /* 0x008fe400000010ff */
[----:B----4-:R-:W-:-:S03]  /*5ab0*/  F2FP.BF16.F32.PACK_AB R9, R15, R12 ;  /* 0x0000000c0f09723e */ /* 0x010fc600000010ff */
[----:B------:R3:W-:Y:S04]  /*5ac0*/  STG.E desc[UR10][R18.64], R17 ;  /* 0x0000001112007986 */ /* 0x0007e8000c10190a */
[----:B------:R3:W-:Y:S02]  /*5ad0*/  STG.E desc[UR10][R22.64], R9 ;  /* 0x0000000916007986 */ /* 0x0007e4000c10190a */
[----:B------:R-:W-:Y:S05]  /*5ae0*/  @P0 BRA `(.L_x_751) ;  /* 0xfffffff800a80947 */ /* 0x000fea000383ffff */
[----:B------:R-:W-:Y:S05]  /*5af0*/  EXIT ;  /* 0x000000000000794d */ /* 0x000fea0003800000 */
.L_x_752:
        /* <DEDUP_REMOVED lines=16> */
.L_x_2477:


//--------------------- .text._Z35group_norm_nhwc_bwd_one_pass_kernelI11Fp16IOBf16WLi512ELi12ELi384EEv26Group_norm_nhwc_bwd_params --------------------------
	.section	.text._Z35group_norm_nhwc_bwd_one_pass_kernelI11Fp16IOBf16WLi512ELi12ELi384EEv26Group_norm_nhwc_bwd_params,"ax",@progbits
	.align	128
        .global         _Z35group_norm_nhwc_bwd_one_pass_kernelI11Fp16IOBf16WLi512ELi12ELi384EEv26Group_norm_nhwc_bwd_params
        .type           _Z35group_norm_nhwc_bwd_one_pass_kernelI11Fp16IOBf16WLi512ELi12ELi384EEv26Group_norm_nhwc_bwd_params,@function
        .size           _Z35group_norm_nhwc_bwd_one_pass_kernelI11Fp16IOBf16WLi512ELi12ELi384EEv26Group_norm_nhwc_bwd_params,(.L_x_2478 - _Z35group_norm_nhwc_bwd_one_pass_kernelI11Fp16IOBf16WLi512ELi12ELi384EEv26Group_norm_nhwc_bwd_params)
        .other          _Z35group_norm_nhwc_bwd_one_pass_kernelI11Fp16IOBf16WLi512ELi12ELi384EEv26Group_norm_nhwc_bwd_params,@"STO_CUDA_ENTRY STV_DEFAULT"
_Z35group_norm_nhwc_bwd_one_pass_kernelI11Fp16IOBf16WLi512ELi12ELi384EEv26Group_norm_nhwc_bwd_params:
.text._Z35group_norm_nhwc_bwd_one_pass_kernelI11Fp16IOBf16WLi512ELi12ELi384EEv26Group_norm_nhwc_bwd_params:
        /* <DEDUP_REMOVED lines=21> */
.L_x_796:
[----:B-1----:R-:W1:Y:S01]  /*0150*/  LDC R8, c[0x0][0x410] ;  /* 0x00010400ff087b82 */ /* 0x002e620000000800 */
[----:B0-2---:R-:W-:Y:S01]  /*0160*/  IABS R9, UR5 ;  /* 0x0000000500097c13 */ /* 0x005fe20008000000 */
[----:B------:R-:W2:Y:S01]  /*0170*/  LDCU.128 UR8, c[0x0][0x400] ;  /* 0x00008000ff0877ac */ /* 0x000ea20008000c00 */
[----:B------:R-:W-:Y:S01]  /*0180*/  ISETP.LE.AND P2, PT, RZ, UR5, PT ;  /* 0x00000005ff007c0c */ /* 0x000fe2000bf43270 */
[----:B---3--:R-:W3:Y:S04]  /*0190*/  LDCU.U8 UR15, c[0x0][0x414] ;  /* 0x00008280ff0f77ac */ /* 0x008ee80008000000 */
[----:B------:R-:W4:Y:S01]  /*01a0*/  S2UR UR14, SR_CTAID.X ;  /* 0x00000000000e79c3 */ /* 0x000f220000002500 */
[----:B------:R-:W-:Y:S01]  /*01b0*/  HFMA2 R44, -RZ, RZ, 0, 0 ;  /* 0x00000000ff2c7431 */ /* 0x000fe200000001ff */
[----:B------:R-:W-:Y:S01]  /*01c0*/  CS2R R42, SRZ ;  /* 0x00000000002a7805 */ /* 0x000fe2000001ff00 */
[----:B------:R-:W0:Y:S01]  /*01d0*/  LDCU.64 UR6, c[0x0][0x3b8] ;  /* 0x00007700ff0677ac */ /* 0x000e220008000a00 */
[----:B-1----:R-:W-:-:S04]  /*01e0*/  IABS R6, R8 ;  /* 0x0000000800067213 */ /* 0x002fc80000000000 */
[----:B------:R-:W1:Y:S08]  /*01f0*/  I2F.RP R3, R6 ;  /* 0x0000000600037306 */ /* 0x000e700000209400 */
[----:B-1----:R-:W1:Y:S02]  /*0200*/  MUFU.RCP R3, R3 ;  /* 0x0000000300037308 */ /* 0x002e640000001000 */
[----:B-1----:R-:W-:-:S06]  /*0210*/  IADD3 R4, PT, PT, R3, 0xffffffe, RZ ;  /* 0x0ffffffe03047810 */ /* 0x002fcc0007ffe0ff */
[----:B------:R1:W2:Y:S02]  /*0220*/  F2I.FTZ.U32.TRUNC.NTZ R5, R4 ;  /* 0x0000000400057305 */ /* 0x0002a4000021f000 */
[----:B-1----:R-:W-:Y:S01]  /*0230*/  HFMA2 R4, -RZ, RZ, 0, 0 ;  /* 0x00000000ff047431 */ /* 0x002fe200000001ff */
[----:B--2---:R-:W-:-:S05]  /*0240*/  IADD3 R7, PT, PT, RZ, -R5, RZ ;  /* 0x80000005ff077210 */ /* 0x004fca0007ffe0ff */
[----:B------:R-:W-:-:S04]  /*0250*/  IMAD R7, R7, R6, RZ ;  /* 0x0000000607077224 */ /* 0x000fc800078e02ff */
[----:B------:R-:W-:Y:S01]  /*0260*/  IMAD.HI.U32 R5, R5, R7, R4 ;  /* 0x0000000705057227 */ /* 0x000fe200078e0004 */
[----:B------:R-:W-:Y:S02]  /*0270*/  MOV R7, R9 ;  /* 0x0000000900077202 */ /* 0x000fe40000000f00 */
[----:B------:R-:W4:Y:S03]  /*0280*/  LDC R9, c[0x0][0x41c] ;  /* 0x00010700ff097b82 */ /* 0x000f260000000800 */
[----:B------:R-:W-:-:S05]  /*0290*/  IMAD.HI.U32 R5, R5, R7, RZ ;  /* 0x0000000705057227 */ /* 0x000fca00078e00ff */
[----:B------:R-:W-:-:S05]  /*02a0*/  IADD3 R3, PT, PT, -R5, RZ, RZ ;  /* 0x000000ff05037210 */ /* 0x000fca0007ffe1ff */
[----:B------:R-:W-:Y:S01]  /*02b0*/  IMAD R3, R6, R3, R7 ;  /* 0x0000000306037224 */ /* 0x000fe200078e0207 */
[----:B------:R-:W-:-:S04]  /*02c0*/  LOP3.LUT R7, R8, UR5, RZ, 0x3c, !PT ;  /* 0x0000000508077c12 */ /* 0x000fc8000f8e3cff */
[----:B------:R-:W-:Y:S02]  /*02d0*/  ISETP.GT.U32.AND P3, PT, R6, R3, PT ;  /* 0x000000030600720c */ /* 0x000fe40003f64070 */
[----:B------:R-:W-:Y:S01]  /*02e0*/  ISETP.GE.AND P0, PT, R7, RZ, PT ;  /* 0x000000ff0700720c */ /* 0x000fe20003f06270 */
[----:B----4-:R-:W-:-:S05]  /*02f0*/  IMAD R9, R9, UR14, R46 ;  /* 0x0000000e09097c24 */ /* 0x010fca000f8e022e */
[----:B------:R-:W-:-:S05]  /*0300*/  ISETP.GE.U32.AND P1, PT, R9, UR8, PT ;  /* 0x0000000809007c0c */ /* 0x000fca000bf26070 */
[-C--:B------:R-:W-:Y:S02]  /*0310*/  @!P3 IADD3 R3, PT, PT, R3, -R6.reuse, RZ ;  /* 0x800000060303b210 */ /* 0x080fe40007ffe0ff */
[----:B------:R-:W-:Y:S02]  /*0320*/  SHF.R.S32.HI R15, RZ, 0x1f, R9 ;  /* 0x0000001fff0f7819 */ /* 0x000fe40000011409 */
[CC--:B------:R-:W-:Y:S02]  /*0330*/  ISETP.GE.U32.AND P5, PT, R3.reuse, R6.reuse, PT ;  /* 0x000000060300720c */ /* 0x0c0fe40003fa6070 */
[----:B------:R-:W-:Y:S02]  /*0340*/  ISETP.GT.U32.AND P4, PT, R6, R3, PT ;  /* 0x000000030600720c */ /* 0x000fe40003f84070 */
[----:B------:R-:W-:Y:S02]  /*0350*/  IADD3 R4, PT, PT, R3, -R6, RZ ;  /* 0x8000000603047210 */ /* 0x000fe40007ffe0ff */
[----:B------:R-:W-:-:S02]  /*0360*/  ISETP.GE.AND.EX P1, PT, R15, UR9, PT, P1 ;  /* 0x000000090f007c0c */ /* 0x000fc4000bf26310 */
[----:B------:R-:W-:Y:S02]  /*0370*/  SEL R3, R4, R3, !P4 ;  /* 0x0000000304037207 */ /* 0x000fe40006000000 */
[----:B------:R-:W-:Y:S02]  /*0380*/  @!P3 IADD3 R5, PT, PT, R5, 0x1, RZ ;  /* 0x000000010505b810 */ /* 0x000fe40007ffe0ff */
[----:B------:R-:W-:Y:S02]  /*0390*/  ISETP.NE.AND P3, PT, R8, RZ, PT ;  /* 0x000000ff0800720c */ /* 0x000fe40003f65270 */
[----:B------:R-:W-:Y:S02]  /*03a0*/  LOP3.LUT R4, RZ, R8, RZ, 0x33, !PT ;  /* 0x00000008ff047212 */ /* 0x000fe400078e33ff */
[----:B------:R-:W-:Y:S02]  /*03b0*/  @!P2 IADD3 R3, PT, PT, -R3, RZ, RZ ;  /* 0x000000ff0303a210 */ /* 0x000fe40007ffe1ff */
[----:B------:R-:W-:Y:S01]  /*03c0*/  IADD3 R22, PT, PT, R9, 0x40, RZ ;  /* 0x0000004009167810 */ /* 0x000fe20007ffe0ff */
[----:B------:R-:W1:Y:S01]  /*03d0*/  @!P1 LDC.64 R6, c[0x0][0x3f8] ;  /* 0x0000fe00ff069b82 */ /* 0x000e620000000a00 */
[----:B------:R-:W-:-:S02]  /*03e0*/  @P5 IADD3 R5, PT, PT, R5, 0x1, RZ ;  /* 0x0000000105055810 */ /* 0x000fc40007ffe0ff */
[----:B---3--:R-:W-:Y:S02]  /*03f0*/  ISETP.NE.AND P4, PT, RZ, UR15, PT ;  /* 0x0000000fff007c0c */ /* 0x008fe4000bf85270 */
[----:B------:R-:W-:Y:S02]  /*0400*/  SEL R47, R4, R3, !P3 ;  /* 0x00000003042f7207 */ /* 0x000fe40005800000 */
[----:B------:R-:W-:Y:S01]  /*0410*/  ISETP.GE.U32.AND P2, PT, R22, UR8, PT ;  /* 0x0000000816007c0c */ /* 0x000fe2000bf46070 */
[----:B------:R-:W2:Y:S01]  /*0420*/  @!P1 LDC.64 R16, c[0x0][0x398] ;  /* 0x0000e600ff109b82 */ /* 0x000ea20000000a00 */
[----:B------:R-:W-:Y:S01]  /*0430*/  SHF.R.S32.HI R19, RZ, 0x1f, R22 ;  /* 0x0000001fff137819 */ /* 0x000fe20000011416 */
[----:B------:R-:W-:Y:S01]  /*0440*/  IMAD R3, R47, 0xc, RZ ;  /* 0x0000000c2f037824 */ /* 0x000fe200078e02ff */
[----:B------:R-:W-:Y:S02]  /*0450*/  @!P0 IADD3 R5, PT, PT, -R5, RZ, RZ ;  /* 0x000000ff05058210 */ /* 0x000fe40007ffe1ff */
[----:B------:R-:W-:-:S02]  /*0460*/  ISETP.GE.AND.EX P2, PT, R19, UR9, PT, P2 ;  /* 0x0000000913007c0c */ /* 0x000fc4000bf46320 */
[----:B------:R-:W-:Y:S01]  /*0470*/  SEL R5, R4, R5, !P3 ;  /* 0x0000000504057207 */ /* 0x000fe20005800000 */
[----:B------:R-:W3:Y:S01]  /*0480*/  @P4 LDC.64 R12, c[0x0][0x3b0] ;  /* 0x0000ec00ff0c4b82 */ /* 0x000ee20000000a00 */
[C---:B------:R-:W-:Y:S02]  /*0490*/  IADD3 R50, P0, PT, R3.reuse, R2, RZ ;  /* 0x0000000203327210 */ /* 0x040fe40007f1e0ff */
[----:B------:R-:W-:Y:S02]  /*04a0*/  SHF.R.S32.HI R2, RZ, 0x1f, R5 ;  /* 0x0000001fff027819 */ /* 0x000fe40000011405 */
[----:B------:R-:W-:Y:S02]  /*04b0*/  LEA.HI.X.SX32 R51, R3, RZ, 0x1, P0 ;  /* 0x000000ff03337211 */ /* 0x000fe400000f0eff */
[----:B------:R-:W-:Y:S01]  /*04c0*/  IADD3 R8, PT, PT, R9, 0x80, RZ ;  /* 0x0000008009087810 */ /* 0x000fe20007ffe0ff */
[----:B------:R-:W-:Y:S02]  /*04d0*/  IMAD R2, R2, UR10, RZ ;  /* 0x0000000a02027c24 */ /* 0x000fe4000f8e02ff */
[----:B------:R-:W4:Y:S01]  /*04e0*/  @!P2 LDC.64 R10, c[0x0][0x3f8] ;  /* 0x0000fe00ff0aab82 */ /* 0x000f220000000a00 */
[----:B------:R-:W-:Y:S01]  /*04f0*/  IMAD.WIDE.U32 R50, R5, UR10, R50 ;  /* 0x0000000a05327c25 */ /* 0x000fe2000f8e0032 */
[----:B------:R-:W-:-:S02]  /*0500*/  ISETP.GE.U32.AND P3, PT, R8, UR8, PT ;  /* 0x0000000808007c0c */ /* 0x000fc4000bf66070 */
[----:B------:R-:W-:Y:S01]  /*0510*/  SHF.R.S32.HI R21, RZ, 0x1f, R8 ;  /* 0x0000001fff157819 */ /* 0x000fe20000011408 */
[----:B------:R-:W-:Y:S01]  /*0520*/  IMAD R53, R5, UR11, R2 ;  /* 0x0000000b05357c24 */ /* 0x000fe2000f8e0202 */
[----:B------:R-:W-:Y:S01]  /*0530*/  LOP3.LUT R2, R45, 0xffff, RZ, 0xc0, !PT ;  /* 0x0000ffff2d027812 */ /* 0x000fe200078ec0ff */
[----:B-1----:R-:W-:Y:S01]  /*0540*/  @!P1 IMAD R14, R15, R6, RZ ;  /* 0x000000060f0e9224 */ /* 0x002fe200078e02ff */
[----:B------:R-:W1:Y:S01]  /*0550*/  @!P1 LDC.64 R4, c[0x0][0x3a0] ;  /* 0x0000e800ff049b82 */ /* 0x000e620000000a00 */
[----:B------:R-:W-:Y:S02]  /*0560*/  ISETP.GE.AND.EX P3, PT, R21, UR9, PT, P3 ;  /* 0x0000000915007c0c */ /* 0x000fe4000bf66330 */
[----:B------:R-:W-:Y:S01]  /*0570*/  IADD3 R53, PT, PT, R51, R53, RZ ;  /* 0x0000003533357210 */ /* 0x000fe20007ffe0ff */
[----:B------:R-:W-:Y:S01]  /*0580*/  IMAD R3, R47, 0xc, R2 ;  /* 0x0000000c2f037824 */ /* 0x000fe200078e0202 */
[----:B------:R-:W-:Y:S01]  /*0590*/  @!P1 MOV R52, R50 ;  /* 0x0000003200349202 */ /* 0x000fe20000000f00 */
[----:B------:R-:W-:-:S02]  /*05a0*/  @!P1 IMAD R7, R9, R7, R14 ;  /* 0x0000000709079224 */ /* 0x000fc400078e020e */
[----:B---3--:R-:W-:-:S04]  /*05b0*/  @P4 IMAD.WIDE R26, R3, 0x2, R12 ;  /* 0x00000002031a4825 */ /* 0x008fc800078e020c */
[----:B------:R-:W-:Y:S02]  /*05c0*/  @!P1 IMAD.WIDE.U32 R14, R9, R6, R52 ;  /* 0x00000006090e9225 */ /* 0x000fe400078e0034 */
[----:B------:R-:W3:Y:S01]  /*05d0*/  @!P3 LDC.64 R12, c[0x0][0x3f8] ;  /* 0x0000fe00ff0cbb82 */ /* 0x000ee20000000a00 */
[----:B------:R-:W2:Y:S02]  /*05e0*/  @P4 LDG.E.U16 R6, desc[UR12][R26.64] ;  /* 0x0000000c1a064981 */ /* 0x000ea4000c1e1500 */
[----:B------:R-:W-:Y:S02]  /*05f0*/  @!P1 IADD3 R15, PT, PT, R15, R7, RZ ;  /* 0x000000070f0f9210 */ /* 0x000fe40007ffe0ff */
[C---:B------:R-:W-:Y:S01]  /*0600*/  @!P1 SHF.L.U32 R29, R14.reuse, 0x1, RZ ;  /* 0x000000010e1d9819 */ /* 0x040fe200000006ff */
[----:B------:R0:W2:Y:S01]  /*0610*/  @P4 LDG.E.U16 R7, desc[UR12][R26.64+0x2] ;  /* 0x0000020c1a074981 */ /* 0x0000a2000c1e1500 */
[----:B----4-:R-:W-:Y:S01]  /*0620*/  @!P2 IMAD R19, R19, R10, RZ ;  /* 0x0000000a1313a224 */ /* 0x010fe200078e02ff */
[----:B------:R-:W-:-:S02]  /*0630*/  @!P1 SHF.L.U64.HI R20, R14, 0x1, R15 ;  /* 0x000000010e149819 */ /* 0x000fc4000001020f */
[----:B-1----:R-:W-:Y:S01]  /*0640*/  @!P1 IADD3 R18, P0, PT, R29, R4, RZ ;  /* 0x000000041d129210 */ /* 0x002fe20007f1e0ff */
[----:B------:R-:W-:Y:S01]  /*0650*/  @!P2 IMAD R31, R22, R11, R19 ;  /* 0x0000000b161fa224 */ /* 0x000fe200078e0213 */
[----:B------:R-:W-:Y:S01]  /*0660*/  IADD3 R25, PT, PT, R9, 0xc0, RZ ;  /* 0x000000c009197810 */ /* 0x000fe20007ffe0ff */
[----:B------:R-:W1:Y:S01]  /*0670*/  @!P2 LDC.64 R14, c[0x0][0x3a0] ;  /* 0x0000e800ff0eab82 */ /* 0x000e620000000a00 */
[----:B------:R-:W-:Y:S02]  /*0680*/  @!P1 IADD3.X R19, PT, PT, R20, R5, RZ, P0, !PT ;  /* 0x0000000514139210 */ /* 0x000fe400007fe4ff */
[----:B0-----:R-:W-:Y:S02]  /*0690*/  @!P2 MOV R26, R50 ;  /* 0x00000032001aa202 */ /* 0x001fe40000000f00 */
[----:B------:R-:W-:Y:S01]  /*06a0*/  @!P2 MOV R27, R53 ;  /* 0x00000035001ba202 */ /* 0x000fe20000000f00 */
[----:B------:R0:W5:Y:S01]  /*06b0*/  @!P1 LDG.E R44, desc[UR12][R18.64] ;  /* 0x0000000c122c9981 */ /* 0x000162000c1e1900 */
[----:B------:R-:W-:Y:S01]  /*06c0*/  ISETP.GE.U32.AND P0, PT, R25, UR8, PT ;  /* 0x0000000819007c0c */ /* 0x000fe2000bf06070 */
[----:B------:R-:W4:Y:S01]  /*06d0*/  @!P2 LDC.64 R4, c[0x0][0x398] ;  /* 0x0000e600ff04ab82 */ /* 0x000f220000000a00 */
[----:B------:R-:W-:Y:S01]  /*06e0*/  @!P2 IMAD.WIDE.U32 R22, R22, R10, R26 ;  /* 0x0000000a1616a225 */ /* 0x000fe200078e001a */
[----:B------:R-:W-:-:S04]  /*06f0*/  SHF.R.S32.HI R27, RZ, 0x1f, R25 ;  /* 0x0000001fff1b7819 */ /* 0x000fc80000011419 */
[----:B------:R-:W-:Y:S01]  /*0700*/  ISETP.GE.AND.EX P0, PT, R27, UR9, PT, P0 ;  /* 0x000000091b007c0c */ /* 0x000fe2000bf06300 */
[----:B---3--:R-:W-:Y:S01]  /*0710*/  @!P3 IMAD R21, R21, R12, RZ ;  /* 0x0000000c1515b224 */ /* 0x008fe200078e02ff */
[----:B--2---:R-:W-:Y:S01]  /*0720*/  @!P1 IADD3 R16, P5, PT, R29, R16, RZ ;  /* 0x000000101d109210 */ /* 0x004fe20007fbe0ff */
[----:B------:R-:W2:Y:S01]  /*0730*/  @!P3 LDC.64 R10, c[0x0][0x3a0] ;  /* 0x0000e800ff0abb82 */ /* 0x000ea20000000a00 */
[----:B------:R-:W-:Y:S02]  /*0740*/  @!P2 IADD3 R29, PT, PT, R23, R31, RZ ;  /* 0x0000001f171da210 */ /* 0x000fe40007ffe0ff */
[----:B0-----:R-:W-:Y:S02]  /*0750*/  @!P3 MOV R18, R50 ;  /* 0x000000320012b202 */ /* 0x001fe40000000f00 */
[----:B------:R-:W-:Y:S02]  /*0760*/  @!P3 MOV R19, R53 ;  /* 0x000000350013b202 */ /* 0x000fe40000000f00 */
[----:B------:R-:W-:-:S02]  /*0770*/  @!P2 SHF.L.U32 R23, R22, 0x1, RZ ;  /* 0x000000011617a819 */ /* 0x000fc400000006ff */
[----:B------:R-:W-:Y:S01]  /*0780*/  @!P2 SHF.L.U64.HI R22, R22, 0x1, R29 ;  /* 0x000000011616a819 */ /* 0x000fe2000001021d */
[C---:B------:R-:W-:Y:S02]  /*0790*/  @!P3 IMAD R29, R8.reuse, R13, R21 ;  /* 0x0000000d081db224 */ /* 0x040fe400078e0215 */
[----:B------:R-:W-:Y:S02]  /*07a0*/  @!P3 IMAD.WIDE.U32 R18, R8, R12, R18 ;  /* 0x0000000c0812b225 */ /* 0x000fe400078e0012 */
[----:B------:R-:W0:Y:S01]  /*07b0*/  @!P0 LDC.64 R12, c[0x0][0x3f8] ;  /* 0x0000fe00ff0c8b82 */ /* 0x000e220000000a00 */
[----:B------:R-:W-:Y:S02]  /*07c0*/  @!P1 IADD3.X R17, PT, PT, R20, R17, RZ, P5, !PT ;  /* 0x0000001114119210 */ /* 0x000fe40002ffe4ff */
[----:B-1----:R-:W-:-:S03]  /*07d0*/  @!P2 IADD3 R14, P5, PT, R23, R14, RZ ;  /* 0x0000000e170ea210 */ /* 0x002fc60007fbe0ff */
[----:B------:R1:W5:Y:S01]  /*07e0*/  @!P1 LDG.E R43, desc[UR12][R16.64] ;  /* 0x0000000c102b9981 */ /* 0x000362000c1e1900 */
[----:B----4-:R-:W-:Y:S02]  /*07f0*/  @!P2 IADD3 R4, P1, PT, R23, R4, RZ ;  /* 0x000000041704a210 */ /* 0x010fe40007f3e0ff */
[----:B------:R-:W-:Y:S02]  /*0800*/  CS2R R40, SRZ ;  /* 0x0000000000287805 */ /* 0x000fe4000001ff00 */
[----:B------:R-:W-:Y:S01]  /*0810*/  IADD3 R33, PT, PT, R9, 0x100, RZ ;  /* 0x0000010009217810 */ /* 0x000fe20007ffe0ff */
[----:B------:R-:W3:Y:S01]  /*0820*/  @!P3 LDC.64 R20, c[0x0][0x398] ;  /* 0x0000e600ff14bb82 */ /* 0x000ee20000000a00 */
[C---:B------:R-:W-:Y:S02]  /*0830*/  @!P2 IADD3.X R15, PT, PT, R22.reuse, R15, RZ, P5, !PT ;  /* 0x0000000f160fa210 */ /* 0x040fe40002ffe4ff */
[----:B------:R-:W-:Y:S02]  /*0840*/  @!P2 IADD3.X R5, PT, PT, R22, R5, RZ, P1, !PT ;  /* 0x000000051605a210 */ /* 0x000fe40000ffe4ff */
[----:B------:R-:W-:Y:S01]  /*0850*/  ISETP.GE.U32.AND P1, PT, R33, UR8, PT ;  /* 0x0000000821007c0c */ /* 0x000fe2000bf26070 */
[----:B------:R-:W5:Y:S01]  /*0860*/  @!P2 LDG.E R42, desc[UR12][R14.64] ;  /* 0x0000000c0e2aa981 */ /* 0x000f62000c1e1900 */
[----:B------:R-:W-:Y:S01]  /*0870*/  SHF.R.S32.HI R23, RZ, 0x1f, R33 ;  /* 0x0000001fff177819 */ /* 0x000fe20000011421 */
[----:B------:R-:W-:Y:S01]  /*0880*/  UIMAD.WIDE UR6, UR5, 0x8, UR6 ;  /* 0x00000008050678a5 */ /* 0x000fe2000f8e0206 */
[----:B------:R-:W-:Y:S01]  /*0890*/  @!P3 IADD3 R19, PT, PT, R19, R29, RZ ;  /* 0x0000001d1313b210 */ /* 0x000fe20007ffe0ff */
[----:B------:R4:W5:Y:S01]  /*08a0*/  @!P2 LDG.E R41, desc[UR12][R4.64] ;  /* 0x0000000c0429a981 */ /* 0x000962000c1e1900 */
[----:B------:R-:W-:Y:S01]  /*08b0*/  ISETP.GE.AND.EX P2, PT, R23, UR9, PT, P1 ;  /* 0x0000000917007c0c */ /* 0x000fe2000bf46310 */
[----:B-1----:R-:W1:Y:S01]  /*08c0*/  @!P0 LDC.64 R16, c[0x0][0x3a0] ;  /* 0x0000e800ff108b82 */ /* 0x002e620000000a00 */
[C---:B------:R-:W-:Y:S01]  /*08d0*/  @!P3 SHF.L.U32 R29, R18.reuse, 0x1, RZ ;  /* 0x00000001121db819 */ /* 0x040fe200000006ff */
[----:B0-----:R-:W-:Y:S01]  /*08e0*/  @!P0 IMAD R8, R27, R12, RZ ;  /* 0x0000000c1b088224 */ /* 0x001fe200078e02ff */
[----:B------:R-:W-:-:S02]  /*08f0*/  @!P3 SHF.L.U64.HI R18, R18, 0x1, R19 ;  /* 0x000000011212b819 */ /* 0x000fc40000010213 */
[----:B----4-:R-:W-:Y:S02]  /*0900*/  @!P0 MOV R4, R50 ;  /* 0x0000003200048202 */ /* 0x010fe40000000f00 */
[----:B------:R-:W-:Y:S01]  /*0910*/  @!P0 MOV R5, R53 ;  /* 0x0000003500058202 */ /* 0x000fe20000000f00 */
[----:B------:R-:W-:Y:S01]  /*0920*/  @!P0 IMAD R27, R25, R13, R8 ;  /* 0x0000000d191b8224 */ /* 0x000fe200078e0208 */
[----:B--2---:R-:W-:-:S03]  /*0930*/  @!P3 IADD3 R10, P5, PT, R29, R10, RZ ;  /* 0x0000000a1d0ab210 */ /* 0x004fc60007fbe0ff */
[----:B------:R-:W0:Y:S01]  /*0940*/  @!P2 LDC.64 R14, c[0x0][0x3f8] ;  /* 0x0000fe00ff0eab82 */ /* 0x000e220000000a00 */
[----:B------:R-:W-:Y:S01]  /*0950*/  @!P0 IMAD.WIDE.U32 R12, R25, R12, R4 ;  /* 0x0000000c190c8225 */ /* 0x000fe200078e0004 */
[----:B------:R-:W-:Y:S02]  /*0960*/  MOV R4, UR6 ;  /* 0x0000000600047c02 */ /* 0x000fe40008000f00 */
[----:B------:R-:W-:Y:S02]  /*0970*/  MOV R5, UR7 ;  /* 0x0000000700057c02 */ /* 0x000fe40008000f00 */
[----:B------:R-:W-:Y:S02]  /*0980*/  @!P3 IADD3.X R11, PT, PT, R18, R11, RZ, P5, !PT ;  /* 0x0000000b120bb210 */ /* 0x000fe40002ffe4ff */
[----:B------:R-:W-:Y:S02]  /*0990*/  IADD3 R19, PT, PT, R9, 0x140, RZ ;  /* 0x0000014009137810 */ /* 0x000fe40007ffe0ff */
[----:B------:R-:W2:Y:S02]  /*09a0*/  LDG.E.64 R4, desc[UR12][R4.64] ;  /* 0x0000000c04047981 */ /* 0x000ea4000c1e1b00 */
[----:B------:R-:W-:-:S02]  /*09b0*/  ISETP.GE.U32.AND P1, PT, R19, UR8, PT ;  /* 0x0000000813007c0c */ /* 0x000fc4000bf26070 */
[----:B------:R-:W-:Y:S01]  /*09c0*/  SHF.R.S32.HI R31, RZ, 0x1f, R19 ;  /* 0x0000001fff1f7819 */ /* 0x000fe20000011413 */
[----:B------:R4:W5:Y:S03]  /*09d0*/  @!P3 LDG.E R40, desc[UR12][R10.64] ;  /* 0x0000000c0a28b981 */ /* 0x000966000c1e1900 */
[----:B------:R-:W-:Y:S01]  /*09e0*/  ISETP.GE.AND.EX P1, PT, R31, UR9, PT, P1 ;  /* 0x000000091f007c0c */ /* 0x000fe2000bf26310 */
[----:B----4-:R-:W4:Y:S01]  /*09f0*/  @!P0 LDC.64 R10, c[0x0][0x398] ;  /* 0x0000e600ff0a8b82 */ /* 0x010f220000000a00 */
[----:B---3--:R-:W-:Y:S02]  /*0a00*/  @!P3 IADD3 R20, P5, PT, R29, R20, RZ ;  /* 0x000000141d14b210 */ /* 0x008fe40007fbe0ff */
[----:B------:R-:W-:Y:S02]  /*0a10*/  IADD3 R26, PT, PT, R9, 0x180, RZ ;  /* 0x00000180091a7810 */ /* 0x000fe40007ffe0ff */
[----:B------:R-:W-:-:S02]  /*0a20*/  CS2R R38, SRZ ;  /* 0x0000000000267805 */ /* 0x000fc4000001ff00 */
[----:B------:R-:W-:Y:S02]  /*0a30*/  @!P3 IADD3.X R21, PT, PT, R18, R21, RZ, P5, !PT ;  /* 0x000000151215b210 */ /* 0x000fe40002ffe4ff */
[----:B------:R-:W-:Y:S02]  /*0a40*/  @!P0 IADD3 R13, PT, PT, R13, R27, RZ ;  /* 0x0000001b0d0d8210 */ /* 0x000fe40007ffe0ff */
[----:B------:R-:W-:Y:S01]  /*0a50*/  IADD3 R24, PT, PT, R9, 0x1c0, RZ ;  /* 0x000001c009187810 */ /* 0x000fe20007ffe0ff */
[----:B------:R0:W5:Y:S01]  /*0a60*/  @!P3 LDG.E R39, desc[UR12][R20.64] ;  /* 0x0000000c1427b981 */ /* 0x000162000c1e1900 */
[----:B------:R-:W-:Y:S01]  /*0a70*/  ISETP.GE.U32.AND P5, PT, R26, UR8, PT ;  /* 0x000000081a007c0c */ /* 0x000fe2000bfa6070 */
[----:B------:R-:W3:Y:S01]  /*0a80*/  @!P1 LDC.64 R8, c[0x0][0x3f8] ;  /* 0x0000fe00ff089b82 */ /* 0x000ee20000000a00 */
[----:B------:R-:W-:Y:S02]  /*0a90*/  SHF.R.S32.HI R27, RZ, 0x1f, R26 ;  /* 0x0000001fff1b7819 */ /* 0x000fe4000001141a */
[----:B------:R-:W-:-:S02]  /*0aa0*/  @!P0 SHF.L.U32 R35, R12, 0x1, RZ ;  /* 0x000000010c238819 */ /* 0x000fc400000006ff */
[----:B------:R-:W-:Y:S02]  /*0ab0*/  ISETP.GE.AND.EX P5, PT, R27, UR9, PT, P5 ;  /* 0x000000091b007c0c */ /* 0x000fe4000bfa6350 */
[----:B------:R-:W-:Y:S02]  /*0ac0*/  @!P0 SHF.L.U64.HI R18, R12, 0x1, R13 ;  /* 0x000000010c128819 */ /* 0x000fe4000001020d */
[----:B-1----:R-:W-:Y:S01]  /*0ad0*/  @!P0 IADD3 R28, P6, PT, R35, R16, RZ ;  /* 0x00000010231c8210 */ /* 0x002fe20007fde0ff */
[----:B------:R-:W1:Y:S01]  /*0ae0*/  @!P2 LDC.64 R12, c[0x0][0x3a0] ;  /* 0x0000e800ff0cab82 */ /* 0x000e620000000a00 */
[----:B0-----:R-:W-:Y:S02]  /*0af0*/  @!P2 IMAD R20, R23, R14, RZ ;  /* 0x0000000e1714a224 */ /* 0x001fe400078e02ff */
[----:B------:R-:W-:Y:S02]  /*0b00*/  @!P0 IADD3.X R29, PT, PT, R18, R17, RZ, P6, !PT ;  /* 0x00000011121d8210 */ /* 0x000fe400037fe4ff */
[----:B----4-:R-:W-:Y:S01]  /*0b10*/  @!P0 IADD3 R16, P6, PT, R35, R10, RZ ;  /* 0x0000000a23108210 */ /* 0x010fe20007fde0ff */
[----:B------:R-:W-:Y:S01]  /*0b20*/  @!P2 IMAD R35, R33, R15, R20 ;  /* 0x0000000f2123a224 */ /* 0x000fe200078e0214 */
[----:B------:R-:W-:Y:S01]  /*0b30*/  @!P2 MOV R20, R50 ;  /* 0x000000320014a202 */ /* 0x000fe20000000f00 */
[----:B------:R-:W0:Y:S01]  /*0b40*/  @!P2 LDC.64 R22, c[0x0][0x398] ;  /* 0x0000e600ff16ab82 */ /* 0x000e220000000a00 */
[----:B------:R-:W-:-:S02]  /*0b50*/  @!P2 MOV R21, R53 ;  /* 0x000000350015a202 */ /* 0x000fc40000000f00 */
[----:B------:R-:W-:Y:S02]  /*0b60*/  CS2R R36, SRZ ;  /* 0x0000000000247805 */ /* 0x000fe4000001ff00 */
[----:B------:R-:W-:Y:S01]  /*0b70*/  ISETP.GE.U32.AND P3, PT, R24, UR8, PT ;  /* 0x0000000818007c0c */ /* 0x000fe2000bf66070 */
[----:B------:R4:W5:Y:S01]  /*0b80*/  @!P0 LDG.E R38, desc[UR12][R28.64] ;  /* 0x0000000c1c268981 */ /* 0x000962000c1e1900 */
[----:B------:R-:W-:Y:S01]  /*0b90*/  SHF.R.S32.HI R25, RZ, 0x1f, R24 ;  /* 0x0000001fff197819 */ /* 0x000fe20000011418 */
[----:B------:R-:W-:Y:S01]  /*0ba0*/  @!P2 IMAD.WIDE.U32 R14, R33, R14, R20 ;  /* 0x0000000e210ea225 */ /* 0x000fe200078e0014 */
[----:B------:R-:W-:Y:S01]  /*0bb0*/  @!P0 IADD3.X R17, PT, PT, R18, R11, RZ, P6, !PT ;  /* 0x0000000b12118210 */ /* 0x000fe200037fe4ff */
[----:B------:R-:W0:Y:S01]  /*0bc0*/  @!P1 LDC.64 R20, c[0x0][0x3a0] ;  /* 0x0000e800ff149b82 */ /* 0x000e220000000a00 */
[----:B------:R-:W-:Y:S02]  /*0bd0*/  ISETP.GE.AND.EX P3, PT, R25, UR9, PT, P3 ;  /* 0x0000000919007c0c */ /* 0x000fe4000bf66330 */
[----:B------:R-:W-:Y:S01]  /*0be0*/  @!P2 IADD3 R15, PT, PT, R15, R35, RZ ;  /* 0x000000230f0fa210 */ /* 0x000fe20007ffe0ff */
[----:B---3--:R-:W-:-:S04]  /*0bf0*/  @!P1 IMAD R18, R31, R8, RZ ;  /* 0x000000081f129224 */ /* 0x008fc800078e02ff */
[----:B------:R-:W3:Y:S01]  /*0c00*/  @!P5 LDC.64 R10, c[0x0][0x3f8] ;  /* 0x0000fe00ff0adb82 */ /* 0x000ee20000000a00 */
[C---:B------:R-:W-:Y:S01]  /*0c10*/  @!P2 SHF.L.U32 R31, R14.reuse, 0x1, RZ ;  /* 0x000000010e1fa819 */ /* 0x040fe200000006ff */
[----:B------:R1:W5:Y:S01]  /*0c20*/  @!P0 LDG.E R37, desc[UR12][R16.64] ;  /* 0x0000000c10258981 */ /* 0x000362000c1e1900 */
[----:B------:R-:W-:Y:S02]  /*0c30*/  @!P2 SHF.L.U64.HI R30, R14, 0x1, R15 ;  /* 0x000000010e1ea819 */ /* 0x000fe4000001020f */
[----:B------:R-:W-:Y:S02]  /*0c40*/  @!P1 MOV R14, R50 ;  /* 0x00000032000e9202 */ /* 0x000fe40000000f00 */
[----:B------:R-:W-:Y:S01]  /*0c50*/  @!P1 MOV R15, R53 ;  /* 0x00000035000f9202 */ /* 0x000fe20000000f00 */
[----:B----4-:R-:W-:Y:S01]  /*0c60*/  @!P1 IMAD R29, R19, R9, R18 ;  /* 0x00000009131d9224 */ /* 0x010fe200078e0212 */
[----:B-1----:R-:W-:Y:S01]  /*0c70*/  @!P2 IADD3 R12, P0, PT, R31, R12, RZ ;  /* 0x0000000c1f0ca210 */ /* 0x002fe20007f1e0ff */
[----:B------:R-:W-:Y:S01]  /*0c80*/  @!P1 IMAD.WIDE.U32 R8, R19, R8, R14 ;  /* 0x0000000813089225 */ /* 0x000fe200078e000e */
[----:B------:R-:W1:Y:S02]  /*0c90*/  @!P5 LDC.64 R16, c[0x0][0x3a0] ;  /* 0x0000e800ff10db82 */ /* 0x000e640000000a00 */
[----:B------:R-:W-:-:S02]  /*0ca0*/  @!P2 IADD3.X R13, PT, PT, R30, R13, RZ, P0, !PT ;  /* 0x0000000d1e0da210 */ /* 0x000fc400007fe4ff */
[----:B0-----:R-:W-:-:S04]  /*0cb0*/  @!P2 IADD3 R22, P0, PT, R31, R22, RZ ;  /* 0x000000161f16a210 */ /* 0x001fc80007f1e0ff */
[----:B------:R-:W0:Y:S01]  /*0cc0*/  @!P3 LDC.64 R14, c[0x0][0x3f8] ;  /* 0x0000fe00ff0ebb82 */ /* 0x000e220000000a00 */
[----:B------:R-:W-:Y:S01]  /*0cd0*/  @!P1 IADD3 R9, PT, PT, R9, R29, RZ ;  /* 0x0000001d09099210 */ /* 0x000fe20007ffe0ff */
[----:B------:R4:W5:Y:S01]  /*0ce0*/  @!P2 LDG.E R36, desc[UR12][R12.64] ;  /* 0x0000000c0c24a981 */ /* 0x000962000c1e1900 */
[----:B------:R-:W-:-:S05]  /*0cf0*/  @!P2 IADD3.X R23, PT, PT, R30, R23, RZ, P0, !PT ;  /* 0x000000171e17a210 */ /* 0x000fca00007fe4ff */
[----:B------:R-:W1:Y:S01]  /*0d00*/  @!P1 LDC.64 R18, c[0x0][0x398] ;  /* 0x0000e600ff129b82 */ /* 0x000e620000000a00 */
[----:B---3--:R-:W-:Y:S01]  /*0d10*/  @!P5 IMAD R27, R27, R10, RZ ;  /* 0x0000000a1b1bd224 */ /* 0x008fe200078e02ff */
[----:B------:R-:W-:Y:S02]  /*0d20*/  @!P5 MOV R30, R50 ;  /* 0x00000032001ed202 */ /* 0x000fe40000000f00 */
[----:B------:R-:W-:Y:S02]  /*0d30*/  @!P5 MOV R31, R53 ;  /* 0x00000035001fd202 */ /* 0x000fe40000000f00 */
[C---:B------:R-:W-:Y:S02]  /*0d40*/  @!P1 SHF.L.U32 R29, R8.reuse, 0x1, RZ ;  /* 0x00000001081d9819 */ /* 0x040fe400000006ff */
[----:B------:R-:W-:Y:S01]  /*0d50*/  @!P1 SHF.L.U64.HI R28, R8, 0x1, R9 ;  /* 0x00000001081c9819 */ /* 0x000fe20000010209 */
[C---:B------:R-:W-:Y:S01]  /*0d60*/  @!P5 IMAD R33, R26.reuse, R11, R27 ;  /* 0x0000000b1a21d224 */ /* 0x040fe200078e021b */
[----:B------:R-:W3:Y:S01]  /*0d70*/  @!P5 LDC.64 R8, c[0x0][0x398] ;  /* 0x0000e600ff08db82 */ /* 0x000ee20000000a00 */
[----:B------:R-:W-:Y:S01]  /*0d80*/  @!P1 IADD3 R20, P6, PT, R29, R20, RZ ;  /* 0x000000141d149210 */ /* 0x000fe20007fde0ff */
[----:B------:R-:W-:Y:S01]  /*0d90*/  @!P5 IMAD.WIDE.U32 R30, R26, R10, R30 ;  /* 0x0000000a1a1ed225 */ /* 0x000fe200078e001e */
[----:B------:R-:W-:-:S02]  /*0da0*/  CS2R R34, SRZ ;  /* 0x0000000000227805 */ /* 0x000fc4000001ff00 */
[----:B------:R-:W-:-:S03]  /*0db0*/  @!P1 IADD3.X R21, PT, PT, R28, R21, RZ, P6, !PT ;  /* 0x000000151c159210 */ /* 0x000fc600037fe4ff */
[----:B------:R-:W3:Y:S01]  /*0dc0*/  @!P3 LDC.64 R10, c[0x0][0x3a0] ;  /* 0x0000e800ff0abb82 */ /* 0x000ee20000000a00 */
[----:B0-----:R-:W-:Y:S01]  /*0dd0*/  @!P3 IMAD R25, R25, R14, RZ ;  /* 0x0000000e1919b224 */ /* 0x001fe200078e02ff */
[----:B------:R0:W5:Y:S04]  /*0de0*/  @!P1 LDG.E R34, desc[UR12][R20.64] ;  /* 0x0000000c14229981 */ /* 0x000168000c1e1900 */
[----:B------:R1:W5:Y:S02]  /*0df0*/  @!P2 LDG.E R35, desc[UR12][R22.64] ;  /* 0x0000000c1623a981 */ /* 0x000364000c1e1900 */
[----:B----4-:R-:W4:Y:S08]  /*0e00*/  @!P3 LDC.64 R12, c[0x0][0x398] ;  /* 0x0000e600ff0cbb82 */ /* 0x010f300000000a00 */
[----:B------:R-:W4:Y:S01]  /*0e10*/  LDC.64 R26, c[0x0][0x3a8] ;  /* 0x0000ea00ff1a7b82 */ /* 0x000f220000000a00 */
[----:B0-----:R-:W-:-:S02]  /*0e20*/  @!P3 MOV R20, R50 ;  /* 0x000000320014b202 */ /* 0x001fc40000000f00 */
[----:B------:R-:W-:Y:S02]  /*0e30*/  @!P3 MOV R21, R53 ;  /* 0x000000350015b202 */ /* 0x000fe40000000f00 */
[----:B-1----:R-:W-:Y:S01]  /*0e40*/  @!P1 IADD3 R18, P0, PT, R29, R18, RZ ;  /* 0x000000121d129210 */ /* 0x002fe20007f1e0ff */
[C---:B------:R-:W-:Y:S01]  /*0e50*/  @!P3 IMAD R15, R24.reuse, R15, R25 ;  /* 0x0000000f180fb224 */ /* 0x040fe200078e0219 */
[----:B------:R-:W-:Y:S01]  /*0e60*/  @!P5 IADD3 R29, PT, PT, R31, R33, RZ ;  /* 0x000000211f1dd210 */ /* 0x000fe20007ffe0ff */
[----:B------:R-:W-:Y:S01]  /*0e70*/  @!P3 IMAD.WIDE.U32 R20, R24, R14, R20 ;  /* 0x0000000e1814b225 */ /* 0x000fe200078e0014 */
[----:B------:R-:W-:Y:S02]  /*0e80*/  @!P5 SHF.L.U32 R23, R30, 0x1, RZ ;  /* 0x000000011e17d819 */ /* 0x000fe400000006ff */
[----:B------:R-:W-:Y:S02]  /*0e90*/  CS2R R32, SRZ ;  /* 0x0000000000207805 */ /* 0x000fe4000001ff00 */
[----:B------:R-:W-:-:S02]  /*0ea0*/  @!P1 IADD3.X R19, PT, PT, R28, R19, RZ, P0, !PT ;  /* 0x000000131c139210 */ /* 0x000fc400007fe4ff */
[----:B------:R-:W-:Y:S02]  /*0eb0*/  @!P5 SHF.L.U64.HI R30, R30, 0x1, R29 ;  /* 0x000000011e1ed819 */ /* 0x000fe4000001021d */
[----:B------:R-:W-:Y:S01]  /*0ec0*/  @!P5 IADD3 R16, P0, PT, R23, R16, RZ ;  /* 0x000000101710d210 */ /* 0x000fe20007f1e0ff */
[----:B------:R0:W5:Y:S01]  /*0ed0*/  @!P1 LDG.E R33, desc[UR12][R18.64] ;  /* 0x0000000c12219981 */ /* 0x000162000c1e1900 */
[----:B------:R-:W-:Y:S02]  /*0ee0*/  @!P3 IADD3 R21, PT, PT, R21, R15, RZ ;  /* 0x0000000f1515b210 */ /* 0x000fe40007ffe0ff */
[----:B------:R-:W-:Y:S02]  /*0ef0*/  @!P3 SHF.L.U32 R15, R20, 0x1, RZ ;  /* 0x00000001140fb819 */ /* 0x000fe400000006ff */
[----:B------:R-:W-:Y:S02]  /*0f00*/  @!P5 IADD3.X R17, PT, PT, R30, R17, RZ, P0, !PT ;  /* 0x000000111e11d210 */ /* 0x000fe400007fe4ff */
[----:B---3--:R-:W-:Y:S01]  /*0f10*/  @!P5 IADD3 R8, P0, PT, R23, R8, RZ ;  /* 0x000000081708d210 */ /* 0x008fe20007f1e0ff */
[----:B----4-:R-:W-:Y:S01]  /*0f20*/  IMAD.WIDE R26, R3, 0x2, R26 ;  /* 0x00000002031a7825 */ /* 0x010fe200078e021a */
[----:B------:R-:W-:-:S02]  /*0f30*/  @!P3 SHF.L.U64.HI R20, R20, 0x1, R21 ;  /* 0x000000011414b819 */ /* 0x000fc40000010215 */
[C---:B------:R-:W-:Y:S02]  /*0f40*/  @!P3 IADD3 R10, P1, PT, R15.reuse, R10, RZ ;  /* 0x0000000a0f0ab210 */ /* 0x040fe40007f3e0ff */
[----:B------:R-:W-:Y:S01]  /*0f50*/  @!P3 IADD3 R12, P2, PT, R15, R12, RZ ;  /* 0x0000000c0f0cb210 */ /* 0x000fe20007f5e0ff */
[----:B------:R-:W-:Y:S01]  /*0f60*/  HFMA2 R3, -RZ, RZ, 0, 0 ;  /* 0x00000000ff037431 */ /* 0x000fe200000001ff */
[----:B------:R-:W-:Y:S02]  /*0f70*/  @!P5 IADD3.X R9, PT, PT, R30, R9, RZ, P0, !PT ;  /* 0x000000091e09d210 */ /* 0x000fe400007fe4ff */
[----:B------:R-:W-:Y:S01]  /*0f80*/  CS2R R30, SRZ ;  /* 0x00000000001e7805 */ /* 0x000fe2000001ff00 */
[----:B------:R0:W5:Y:S01]  /*0f90*/  @!P5 LDG.E R32, desc[UR12][R16.64] ;  /* 0x0000000c1020d981 */ /* 0x000162000c1e1900 */
[C---:B------:R-:W-:Y:S02]  /*0fa0*/  @!P3 IADD3.X R11, PT, PT, R20.reuse, R11, RZ, P1, !PT ;  /* 0x0000000b140bb210 */ /* 0x040fe40000ffe4ff */
[----:B------:R-:W-:Y:S01]  /*0fb0*/  @!P3 IADD3.X R13, PT, PT, R20, R13, RZ, P2, !PT ;  /* 0x0000000d140db210 */ /* 0x000fe200017fe4ff */
[----:B------:R-:W3:Y:S04]  /*0fc0*/  LDG.E.U16 R15, desc[UR12][R26.64] ;  /* 0x0000000c1a0f7981 */ /* 0x000ee8000c1e1500 */
[----:B------:R0:W5:Y:S04]  /*0fd0*/  @!P5 LDG.E R31, desc[UR12][R8.64] ;  /* 0x0000000c081fd981 */ /* 0x000168000c1e1900 */
[----:B------:R-:W4:Y:S04]  /*0fe0*/  LDG.E.U16 R16, desc[UR12][R26.64+0x2] ;  /* 0x0000020c1a107981 */ /* 0x000f28000c1e1500 */
        /* <DEDUP_REMOVED lines=12> */
[----:B------:R-:W1:Y:S01]  /*10b0*/  @P0 MUFU.RSQ R14, R14 ;  /* 0x0000000e000e0308 */ /* 0x000e620000001400 */
[----:B------:R-:W-:Y:S02]  /*10c0*/  CS2R R4, SRZ ;  /* 0x0000000000047805 */ /* 0x000fe4000001ff00 */
[----:B------:R-:W-:Y:S02]  /*10d0*/  @P4 SHF.L.U32 R4, R6, 0x10, RZ ;  /* 0x0000001006044819 */ /* 0x000fe400000006ff */
[----:B------:R-:W-:Y:S02]  /*10e0*/  @P4 SHF.L.U32 R5, R7, 0x10, RZ ;  /* 0x0000001007054819 */ /* 0x000fe400000006ff */
[----:B-1----:R-:W-:-:S13]  /*10f0*/  @P0 R2UR UR6, R14 ;  /* 0x000000000e0602ca */ /* 0x002fda00000e0000 */
[----:B------:R-:W-:Y:S01]  /*1100*/  @UP0 UMOV UR11, UR6 ;  /* 0x00000006000b0c82 */ /* 0x000fe20008000000 */
[----:B---3--:R-:W-:Y:S02]  /*1110*/  SHF.L.U32 R7, R15, 0x10, RZ ;  /* 0x000000100f077819 */ /* 0x008fe400000006ff */
[----:B----4-:R-:W-:Y:S01]  /*1120*/  SHF.L.U32 R6, R16, 0x10, RZ ;  /* 0x0000001010067819 */ /* 0x010fe200000006ff */
[----:B0-----:R-:W-:Y:S06]  /*1130*/  BRA.U UP1, `(.L_x_754) ;  /* 0x0000000901447547 */ /* 0x001fec000b800000 */
        /* <DEDUP_REMOVED lines=14> */
[----:B------:R-:W-:Y:S01]  /*1220*/  FFMA.FTZ R11, R8, R11, RZ ;  /* 0x0000000b080b7223 */ /* 0x000fe200000100ff */
[----:B------:R-:W-:Y:S01]  /*1230*/  FADD.FTZ R10, R13, R10 ;  /* 0x0000000a0d0a7221 */ /* 0x000fe20000010000 */
[----:B------:R-:W-:Y:S01]  /*1240*/  FFMA.FTZ R13, R14, R13, R15 ;  /* 0x0000000d0e0d7223 */ /* 0x000fe2000001000f */
[----:B------:R-:W-:-:S02]  /*1250*/  HADD2.F32 R15, -RZ, R42.H1_H1 ;  /* 0x3000002aff0f7230 */ /* 0x000fc40000004100 */
[----:B------:R-:W-:Y:S01]  /*1260*/  FADD.FTZ R16, R16, -UR16 ;  /* 0x8000001010107e21 */ /* 0x000fe20008010000 */
[----:B------:R-:W-:Y:S02]  /*1270*/  HADD2.F32 R12, -RZ, R40.H0_H0 ;  /* 0x20000028ff0c7230 */ /* 0x000fe40000004100 */
[----:B------:R-:W-:Y:S01]  /*1280*/  FFMA.FTZ R22, R9, R14, RZ ;  /* 0x0000000e09167223 */ /* 0x000fe200000100ff */
[----:B------:R-:W-:Y:S02]  /*1290*/  HADD2.F32 R17, -RZ, R41.H1_H1 ;  /* 0x30000029ff117230 */ /* 0x000fe40000004100 */
[----:B------:R-:W-:Y:S01]  /*12a0*/  FADD.FTZ R15, R15, -UR16 ;  /* 0x800000100f0f7e21 */ /* 0x000fe20008010000 */
[----:B------:R-:W-:Y:S01]  /*12b0*/  FMUL.FTZ R16, R16, UR11 ;  /* 0x0000000b10107c20 */ /* 0x000fe20008410000 */
[----:B------:R-:W-:Y:S01]  /*12c0*/  FADD.FTZ R24, RZ, R9 ;  /* 0x00000009ff187221 */ /* 0x000fe20000010000 */
[----:B------:R-:W-:Y:S01]  /*12d0*/  FADD.FTZ R19, RZ, R8 ;  /* 0x00000008ff137221 */ /* 0x000fe20000010000 */
[----:B------:R-:W-:Y:S01]  /*12e0*/  FMUL.FTZ R20, R15, UR11 ;  /* 0x0000000b0f147c20 */ /* 0x000fe20008410000 */
[----:B------:R-:W-:Y:S01]  /*12f0*/  FMUL.FTZ R15, R7, R18 ;  /* 0x00000012070f7220 */ /* 0x000fe20000410000 */
[----:B------:R-:W-:Y:S01]  /*1300*/  FADD.FTZ R12, R12, -UR16 ;  /* 0x800000100c0c7e21 */ /* 0x000fe20008010000 */
[----:B------:R-:W-:Y:S01]  /*1310*/  FFMA.FTZ R14, R18, R16, R11 ;  /* 0x00000010120e7223 */ /* 0x000fe2000001000b */
[C---:B------:R-:W-:Y:S01]  /*1320*/  FADD.FTZ R11, R17.reuse, R24 ;  /* 0x00000018110b7221 */ /* 0x040fe20000010000 */
[----:B------:R-:W-:Y:S01]  /*1330*/  FFMA.FTZ R9, R17, R20, R22 ;  /* 0x0000001411097223 */ /* 0x000fe20000010016 */
[----:B------:R-:W-:Y:S01]  /*1340*/  FADD.FTZ R10, R10, R15 ;  /* 0x0000000f0a0a7221 */ /* 0x000fe20000010000 */
[----:B------:R-:W-:Y:S01]  /*1350*/  FFMA.FTZ R13, R16, R15, R13 ;  /* 0x0000000f100d7223 */ /* 0x000fe2000001000d */
[----:B------:R-:W-:Y:S01]  /*1360*/  FMUL.FTZ R17, R6, R17 ;  /* 0x0000001106117220 */ /* 0x000fe20000410000 */
[----:B------:R-:W-:-:S02]  /*1370*/  HADD2.F32 R15, -RZ, R39.H0_H0 ;  /* 0x20000027ff0f7230 */ /* 0x000fc40000004100 */
[----:B------:R-:W-:Y:S01]  /*1380*/  FADD.FTZ R8, R18, R19 ;  /* 0x0000001312087221 */ /* 0x000fe20000010000 */
[----:B------:R-:W-:Y:S01]  /*1390*/  FMUL.FTZ R16, R12, UR11 ;  /* 0x0000000b0c107c20 */ /* 0x000fe20008410000 */
[----:B------:R-:W-:Y:S01]  /*13a0*/  FADD.FTZ R10, R17, R10 ;  /* 0x0000000a110a7221 */ /* 0x000fe20000010000 */
[----:B------:R-:W-:Y:S01]  /*13b0*/  FFMA.FTZ R13, R20, R17, R13 ;  /* 0x00000011140d7223 */ /* 0x000fe2000001000d */
[----:B------:R-:W-:Y:S02]  /*13c0*/  HADD2.F32 R12, -RZ, R40.H1_H1 ;  /* 0x30000028ff0c7230 */ /* 0x000fe40000004100 */
[----:B------:R-:W-:Y:S01]  /*13d0*/  FMUL.FTZ R19, R7, R15 ;  /* 0x0000000f07137220 */ /* 0x000fe20000410000 */
[----:B------:R-:W-:Y:S01]  /*13e0*/  FADD.FTZ R17, R8, R15 ;  /* 0x0000000f08117221 */ /* 0x000fe20000010000 */
[----:B------:R-:W-:Y:S01]  /*13f0*/  FFMA.FTZ R14, R15, R16, R14 ;  /* 0x000000100f0e7223 */ /* 0x000fe2000001000e */
[----:B------:R-:W-:Y:S02]  /*1400*/  HADD2.F32 R15, -RZ, R38.H0_H0 ;  /* 0x20000026ff0f7230 */ /* 0x000fe40000004100 */
[----:B------:R-:W-:Y:S01]  /*1410*/  FADD.FTZ R18, R10, R19 ;  /* 0x000000130a127221 */ /* 0x000fe20000010000 */
[----:B------:R-:W-:-:S02]  /*1420*/  HADD2.F32 R8, -RZ, R39.H1_H1 ;  /* 0x30000027ff087230 */ /* 0x000fc40000004100 */
[----:B------:R-:W-:Y:S01]  /*1430*/  FADD.FTZ R12, R12, -UR16 ;  /* 0x800000100c0c7e21 */ /* 0x000fe20008010000 */
[----:B------:R-:W-:Y:S01]  /*1440*/  FFMA.FTZ R19, R16, R19, R13 ;  /* 0x0000001310137223 */ /* 0x000fe2000001000d */
[----:B------:R-:W-:Y:S01]  /*1450*/  FADD.FTZ R10, R15, -UR16 ;  /* 0x800000100f0a7e21 */ /* 0x000fe20008010000 */
[----:B------:R-:W-:Y:S02]  /*1460*/  HADD2.F32 R15, -RZ, R38.H1_H1 ;  /* 0x30000026ff0f7230 */ /* 0x000fe40000004100 */
[----:B------:R-:W-:Y:S01]  /*1470*/  FMUL.FTZ R12, R12, UR11 ;  /* 0x0000000b0c0c7c20 */ /* 0x000fe20008410000 */
[--C-:B------:R-:W-:Y:S02]  /*1480*/  HADD2.F32 R21, -RZ, R37.reuse.H0_H0 ;  /* 0x20000025ff157230 */ /* 0x100fe40000004100 */
[----:B------:R-:W-:Y:S01]  /*1490*/  FMUL.FTZ R13, R6, R8 ;  /* 0x00000008060d7220 */ /* 0x000fe20000410000 */
[----:B------:R-:W-:Y:S01]  /*14a0*/  FMUL.FTZ R16, R10, UR11 ;  /* 0x0000000b0a107c20 */ /* 0x000fe20008410000 */
[----:B------:R-:W-:Y:S01]  /*14b0*/  FADD.FTZ R15, R15, -UR16 ;  /* 0x800000100f0f7e21 */ /* 0x000fe20008010000 */
[----:B------:R-:W-:Y:S01]  /*14c0*/  FADD.FTZ R11, R11, R8 ;  /* 0x000000080b0b7221 */ /* 0x000fe20000010000 */
[----:B------:R-:W-:Y:S01]  /*14d0*/  FFMA.FTZ R10, R8, R12, R9 ;  /* 0x0000000c080a7223 */ /* 0x000fe20000010009 */
[----:B------:R-:W-:Y:S01]  /*14e0*/  FADD.FTZ R18, R13, R18 ;  /* 0x000000120d127221 */ /* 0x000fe20000010000 */
[----:B------:R-:W-:Y:S01]  /*14f0*/  FFMA.FTZ R19, R12, R13, R19 ;  /* 0x0000000d0c137223 */ /* 0x000fe20000010013 */
[----:B------:R-:W-:Y:S01]  /*1500*/  FADD.FTZ R9, R17, R21 ;  /* 0x0000001511097221 */ /* 0x000fe20000010000 */
[----:B------:R-:W-:Y:S01]  /*1510*/  FFMA.FTZ R8, R21, R16, R14 ;  /* 0x0000001015087223 */ /* 0x000fe2000001000e */
[----:B------:R-:W-:-:S02]  /*1520*/  HADD2.F32 R13, -RZ, R37.H1_H1 ;  /* 0x30000025ff0d7230 */ /* 0x000fc40000004100 */
[----:B------:R-:W-:Y:S01]  /*1530*/  FMUL.FTZ R21, R7, R21 ;  /* 0x0000001507157220 */ /* 0x000fe20000410000 */
[----:B------:R-:W-:-:S03]  /*1540*/  FMUL.FTZ R15, R15, UR11 ;  /* 0x0000000b0f0f7c20 */ /* 0x000fc60008410000 */
[----:B------:R-:W-:Y:S01]  /*1550*/  FADD.FTZ R17, R18, R21 ;  /* 0x0000001512117221 */ /* 0x000fe20000010000 */
[----:B------:R-:W-:Y:S01]  /*1560*/  FMUL.FTZ R14, R6, R13 ;  /* 0x0000000d060e7220 */ /* 0x000fe20000410000 */
[----:B------:R-:W-:Y:S01]  /*1570*/  FADD.FTZ R12, R11, R13 ;  /* 0x0000000d0b0c7221 */ /* 0x000fe20000010000 */
[--C-:B------:R-:W-:Y:S02]  /*1580*/  HADD2.F32 R18, -RZ, R36.reuse.H0_H0 ;  /* 0x20000024ff127230 */ /* 0x100fe40000004100 */
[----:B------:R-:W-:Y:S01]  /*1590*/  FFMA.FTZ R13, R13, R15, R10 ;  /* 0x0000000f0d0d7223 */ /* 0x000fe2000001000a */
[----:B------:R-:W-:Y:S01]  /*15a0*/  FFMA.FTZ R16, R16, R21, R19 ;  /* 0x0000001510107223 */ /* 0x000fe20000010013 */
[----:B------:R-:W-:Y:S02]  /*15b0*/  HADD2.F32 R10, -RZ, R36.H1_H1 ;  /* 0x30000024ff0a7230 */ /* 0x000fe40000004100 */
[----:B------:R-:W-:Y:S01]  /*15c0*/  FADD.FTZ R17, R14, R17 ;  /* 0x000000110e117221 */ /* 0x000fe20000010000 */
[----:B------:R-:W-:Y:S01]  /*15d0*/  FADD.FTZ R18, R18, -UR16 ;  /* 0x8000001012127e21 */ /* 0x000fe20008010000 */
[----:B------:R-:W-:Y:S01]  /*15e0*/  FFMA.FTZ R16, R15, R14, R16 ;  /* 0x0000000e0f107223 */ /* 0x000fe20000010010 */
[----:B------:R-:W-:-:S02]  /*15f0*/  HADD2.F32 R15, -RZ, R35.H0_H0 ;  /* 0x20000023ff0f7230 */ /* 0x000fc40000004100 */
[----:B------:R-:W-:Y:S01]  /*1600*/  FADD.FTZ R10, R10, -UR16 ;  /* 0x800000100a0a7e21 */ /* 0x000fe20008010000 */
[----:B------:R-:W-:Y:S02]  /*1610*/  HADD2.F32 R14, -RZ, R35.H1_H1 ;  /* 0x30000023ff0e7230 */ /* 0x000fe40000004100 */
[----:B------:R-:W-:Y:S01]  /*1620*/  FMUL.FTZ R19, R18, UR11 ;  /* 0x0000000b12137c20 */ /* 0x000fe20008410000 */
[----:B------:R-:W-:Y:S02]  /*1630*/  HADD2.F32 R21, -RZ, R34.H0_H0 ;  /* 0x20000022ff157230 */ /* 0x000fe40000004100 */
[----:B------:R-:W-:Y:S01]  /*1640*/  FMUL.FTZ R18, R10, UR11 ;  /* 0x0000000b0a127c20 */ /* 0x000fe20008410000 */
[----:B------:R-:W-:Y:S01]  /*1650*/  FMUL.FTZ R20, R7, R15 ;  /* 0x0000000f07147220 */ /* 0x000fe20000410000 */
[----:B------:R-:W-:Y:S01]  /*1660*/  FADD.FTZ R11, R9, R15 ;  /* 0x0000000f090b7221 */ /* 0x000fe20000010000 */
[----:B------:R-:W-:Y:S01]  /*1670*/  FFMA.FTZ R10, R15, R19, R8 ;  /* 0x000000130f0a7223 */ /* 0x000fe20000010008 */
[----:B------:R-:W-:Y:S01]  /*1680*/  FADD.FTZ R8, R12, R14 ;  /* 0x0000000e0c087221 */ /* 0x000fe20000010000 */
[----:B------:R-:W-:Y:S01]  /*1690*/  FFMA.FTZ R9, R14, R18, R13 ;  /* 0x000000120e097223 */ /* 0x000fe2000001000d */
[----:B------:R-:W-:Y:S01]  /*16a0*/  FMUL.FTZ R13, R6, R14 ;  /* 0x0000000e060d7220 */ /* 0x000fe20000410000 */
[----:B------:R-:W-:Y:S01]  /*16b0*/  FADD.FTZ R12, R17, R20 ;  /* 0x00000014110c7221 */ /* 0x000fe20000010000 */
[----:B------:R-:W-:Y:S01]  /*16c0*/  FFMA.FTZ R19, R19, R20, R16 ;  /* 0x0000001413137223 */ /* 0x000fe20000010010 */
[----:B------:R-:W-:-:S02]  /*16d0*/  HADD2.F32 R15, -RZ, R33.H0_H0 ;  /* 0x20000021ff0f7230 */ /* 0x000fc40000004100 */
[----:B------:R-:W-:Y:S01]  /*16e0*/  FADD.FTZ R21, R21, -UR16 ;  /* 0x8000001015157e21 */ /* 0x000fe20008010000 */
[----:B------:R-:W-:Y:S01]  /*16f0*/  FADD.FTZ R14, R13, R12 ;  /* 0x0000000c0d0e7221 */ /* 0x000fe20000010000 */
[----:B------:R-:W-:Y:S01]  /*1700*/  FFMA.FTZ R19, R18, R13, R19 ;  /* 0x0000000d12137223 */ /* 0x000fe20000010013 */
[----:B------:R-:W-:Y:S02]  /*1710*/  HADD2.F32 R13, -RZ, R34.H1_H1 ;  /* 0x30000022ff0d7230 */ /* 0x000fe40000004100 */
[----:B------:R-:W-:Y:S01]  /*1720*/  FMUL.FTZ R16, R21, UR11 ;  /* 0x0000000b15107c20 */ /* 0x000fe20008410000 */
[----:B------:R-:W-:Y:S01]  /*1730*/  FMUL.FTZ R17, R7, R15 ;  /* 0x0000000f07117220 */ /* 0x000fe20000410000 */
[----:B------:R-:W-:Y:S02]  /*1740*/  HADD2.F32 R12, -RZ, R33.H1_H1 ;  /* 0x30000021ff0c7230 */ /* 0x000fe40000004100 */
[----:B------:R-:W-:Y:S01]  /*1750*/  FADD.FTZ R11, R11, R15 ;  /* 0x0000000f0b0b7221 */ /* 0x000fe20000010000 */
[----:B------:R-:W-:Y:S01]  /*1760*/  FFMA.FTZ R10, R15, R16, R10 ;  /* 0x000000100f0a7223 */ /* 0x000fe2000001000a */
[----:B------:R-:W-:Y:S01]  /*1770*/  FFMA.FTZ R19, R16, R17, R19 ;  /* 0x0000001110137223 */ /* 0x000fe20000010013 */
[----:B------:R-:W-:Y:S01]  /*1780*/  FADD.FTZ R14, R14, R17 ;  /* 0x000000110e0e7221 */ /* 0x000fe20000010000 */
[----:B------:R-:W-:Y:S01]  /*1790*/  FADD.FTZ R16, R13, -UR16 ;  /* 0x800000100d107e21 */ /* 0x000fe20008010000 */
[----:B------:R-:W-:-:S02]  /*17a0*/  HADD2.F32 R17, -RZ, R32.H0_H0 ;  /* 0x20000020ff117230 */ /* 0x000fc40000004100 */
[----:B------:R-:W-:Y:S01]  /*17b0*/  FMUL.FTZ R15, R6, R12 ;  /* 0x0000000c060f7220 */ /* 0x000fe20000410000 */
[--C-:B------:R-:W-:Y:S02]  /*17c0*/  HADD2.F32 R13, -RZ, R31.reuse.H0_H0 ;  /* 0x2000001fff0d7230 */ /* 0x100fe40000004100 */
[----:B------:R-:W-:Y:S01]  /*17d0*/  FMUL.FTZ R16, R16, UR11 ;  /* 0x0000000b10107c20 */ /* 0x000fe20008410000 */
[----:B------:R-:W-:Y:S02]  /*17e0*/  HADD2.F32 R18, -RZ, R32.H1_H1 ;  /* 0x30000020ff127230 */ /* 0x000fe40000004100 */
[----:B------:R-:W-:Y:S01]  /*17f0*/  FADD.FTZ R20, R17, -UR16 ;  /* 0x8000001011147e21 */ /* 0x000fe20008010000 */
[----:B------:R-:W-:Y:S01]  /*1800*/  FADD.FTZ R17, R15, R14 ;  /* 0x0000000e0f117221 */ /* 0x000fe20000010000 */
[----:B------:R-:W-:Y:S01]  /*1810*/  FFMA.FTZ R19, R16, R15, R19 ;  /* 0x0000000f10137223 */ /* 0x000fe20000010013 */
[----:B------:R-:W-:Y:S01]  /*1820*/  FMUL.FTZ R22, R7, R13 ;  /* 0x0000000d07167220 */ /* 0x000fe20000410000 */
[----:B------:R-:W-:-:S02]  /*1830*/  HADD2.F32 R15, -RZ, R31.H1_H1 ;  /* 0x3000001fff0f7230 */ /* 0x000fc40000004100 */
[----:B------:R-:W-:Y:S01]  /*1840*/  FMUL.FTZ R14, R20, UR11 ;  /* 0x0000000b140e7c20 */ /* 0x000fe20008410000 */
[----:B------:R-:W-:Y:S01]  /*1850*/  FADD.FTZ R18, R18, -UR16 ;  /* 0x8000001012127e21 */ /* 0x000fe20008010000 */
[----:B------:R-:W-:Y:S01]  /*1860*/  FADD.FTZ R24, R17, R22 ;  /* 0x0000001611187221 */ /* 0x000fe20000010000 */
[----:B------:R-:W-:Y:S02]  /*1870*/  HADD2.F32 R21, -RZ, R30.H0_H0 ;  /* 0x2000001eff157230 */ /* 0x000fe40000004100 */
[----:B------:R-:W-:Y:S01]  /*1880*/  FFMA.FTZ R19, R14, R22, R19 ;  /* 0x000000160e137223 */ /* 0x000fe20000010013 */
[----:B------:R-:W-:Y:S01]  /*1890*/  FMUL.FTZ R17, R6, R15 ;  /* 0x0000000f06117220 */ /* 0x000fe20000410000 */
[----:B------:R-:W-:Y:S01]  /*18a0*/  FMUL.FTZ R18, R18, UR11 ;  /* 0x0000000b12127c20 */ /* 0x000fe20008410000 */
[----:B------:R-:W-:Y:S01]  /*18b0*/  FADD.FTZ R20, R8, R12 ;  /* 0x0000000c08147221 */ /* 0x000fe20000010000 */
[----:B------:R-:W-:Y:S01]  /*18c0*/  FFMA.FTZ R12, R12, R16, R9 ;  /* 0x000000100c0c7223 */ /* 0x000fe20000010009 */
[----:B------:R-:W-:-:S02]  /*18d0*/  HADD2.F32 R8, -RZ, R3.H0_H0 ;  /* 0x20000003ff087230 */ /* 0x000fc40000004100 */
[----:B------:R-:W-:Y:S01]  /*18e0*/  FFMA.FTZ R16, R18, R17, R19 ;  /* 0x0000001112107223 */ /* 0x000fe20000010013 */
[----:B------:R-:W-:Y:S01]  /*18f0*/  FADD.FTZ R24, R17, R24 ;  /* 0x0000001811187221 */ /* 0x000fe20000010000 */
[----:B------:R-:W-:Y:S02]  /*1900*/  HADD2.F32 R19, -RZ, R30.H1_H1 ;  /* 0x3000001eff137230 */ /* 0x000fe40000004100 */
[----:B------:R-:W-:Y:S01]  /*1910*/  FADD.FTZ R17, R21, -UR16 ;  /* 0x8000001015117e21 */ /* 0x000fe20008010000 */
[----:B------:R-:W-:Y:S02]  /*1920*/  HADD2.F32 R9, -RZ, R3.H1_H1 ;  /* 0x30000003ff097230 */ /* 0x000fe40000004100 */
[----:B------:R-:W-:Y:S01]  /*1930*/  FMUL.FTZ R21, R7, R8 ;  /* 0x0000000807157220 */ /* 0x000fe20000410000 */
[----:B------:R-:W-:Y:S01]  /*1940*/  FADD.FTZ R11, R11, R13 ;  /* 0x0000000d0b0b7221 */ /* 0x000fe20000010000 */
[----:B------:R-:W-:Y:S01]  /*1950*/  FMUL.FTZ R17, R17, UR11 ;  /* 0x0000000b11117c20 */ /* 0x000fe20008410000 */
[----:B------:R-:W-:Y:S01]  /*1960*/  FADD.FTZ R19, R19, -UR16 ;  /* 0x8000001013137e21 */ /* 0x000fe20008010000 */
[----:B------:R-:W-:Y:S01]  /*1970*/  FFMA.FTZ R13, R13, R14, R10 ;  /* 0x0000000e0d0d7223 */ /* 0x000fe2000001000a */
[----:B------:R-:W-:Y:S01]  /*1980*/  FADD.FTZ R23, R24, R21 ;  /* 0x0000001518177221 */ /* 0x000fe20000010000 */
[----:B------:R-:W-:Y:S01]  /*1990*/  FFMA.FTZ R16, R17, R21, R16 ;  /* 0x0000001511107223 */ /* 0x000fe20000010010 */
[----:B------:R-:W-:Y:S01]  /*19a0*/  FMUL.FTZ R10, R6, R9 ;  /* 0x00000009060a7220 */ /* 0x000fe20000410000 */
[----:B------:R-:W-:Y:S01]  /*19b0*/  FMUL.FTZ R19, R19, UR11 ;  /* 0x0000000b13137c20 */ /* 0x000fe20008410000 */
[----:B------:R-:W-:Y:S01]  /*19c0*/  FADD.FTZ R20, R20, R15 ;  /* 0x0000000f14147221 */ /* 0x000fe20000010000 */
[----:B------:R-:W-:Y:S01]  /*19d0*/  FFMA.FTZ R18, R15, R18, R12 ;  /* 0x000000120f127223 */ /* 0x000fe2000001000c */
[----:B------:R-:W-:Y:S01]  /*19e0*/  FADD.FTZ R12, R10, R23 ;  /* 0x000000170a0c7221 */ /* 0x000fe20000010000 */
[----:B------:R-:W-:Y:S01]  /*19f0*/  FFMA.FTZ R14, R19, R10, R16 ;  /* 0x0000000a130e7223 */ /* 0x000fe20000010010 */
[----:B------:R-:W-:Y:S01]  /*1a00*/  FADD.FTZ R10, R11, R8 ;  /* 0x000000080b0a7221 */ /* 0x000fe20000010000 */
[----:B------:R-:W-:Y:S01]  /*1a10*/  FADD.FTZ R11, R20, R9 ;  /* 0x00000009140b7221 */ /* 0x000fe20000010000 */
[----:B------:R-:W-:Y:S01]  /*1a20*/  FFMA.FTZ R8, R8, R17, R13 ;  /* 0x0000001108087223 */ /* 0x000fe2000001000d */
[----:B------:R-:W-:Y:S01]  /*1a30*/  FFMA.FTZ R9, R9, R19, R18 ;  /* 0x0000001309097223 */ /* 0x000fe20000010012 */
[----:B------:R-:W-:Y:S06]  /*1a40*/  BRA `(.L_x_755) ;  /* 0x0000001000807947 */ /* 0x000fec0003800000 */
.L_x_754:
[----:B-----5:R-:W-:Y:S02]  /*1a50*/  HADD2.F32 R8, -RZ, R44.H0_H0 ;  /* 0x2000002cff087230 */ /* 0x020fe40000004100 */
[--C-:B------:R-:W-:Y:S02]  /*1a60*/  HADD2.F32 R14, -RZ, R42.reuse.H0_H0 ;  /* 0x2000002aff0e7230 */ /* 0x100fe40000004100 */
[----:B------:R-:W-:Y:S02]  /*1a70*/  HADD2.F32 R15, -RZ, R42.H1_H1 ;  /* 0x3000002aff0f7230 */ /* 0x000fe40000004100 */
[----:B------:R-:W-:Y:S01]  /*1a80*/  FADD.FTZ R9, R8, -UR16 ;  /* 0x8000001008097e21 */ /* 0x000fe20008010000 */
[----:B------:R-:W-:Y:S02]  /*1a90*/  HADD2.F32 R8, -RZ, R44.H1_H1 ;  /* 0x3000002cff087230 */ /* 0x000fe40000004100 */
[----:B------:R-:W-:Y:S01]  /*1aa0*/  FADD.FTZ R14, R14, -UR16 ;  /* 0x800000100e0e7e21 */ /* 0x000fe20008010000 */
[----:B------:R-:W-:-:S02]  /*1ab0*/  HADD2.F32 R16, -RZ, R40.H0_H0 ;  /* 0x20000028ff107230 */ /* 0x000fc40000004100 */
[----:B------:R-:W-:Y:S01]  /*1ac0*/  FMUL.FTZ R9, R9, UR11 ;  /* 0x0000000b09097c20 */ /* 0x000fe20008410000 */
[----:B------:R-:W-:Y:S01]  /*1ad0*/  FADD.FTZ R15, R15, -UR16 ;  /* 0x800000100f0f7e21 */ /* 0x000fe20008010000 */
[----:B------:R-:W-:Y:S01]  /*1ae0*/  FADD.FTZ R8, R8, -UR16 ;  /* 0x8000001008087e21 */ /* 0x000fe20008010000 */
[----:B------:R-:W-:Y:S01]  /*1af0*/  FMUL.FTZ R24, R14, UR11 ;  /* 0x0000000b0e187c20 */ /* 0x000fe20008410000 */
[C-C-:B------:R-:W-:Y:S01]  /*1b00*/  FFMA.FTZ R12, R7.reuse, R9, R4.reuse ;  /* 0x00000009070c7223 */ /* 0x140fe20000010004 */
        /* <DEDUP_REMOVED lines=12> */
[----:B------:R-:W-:Y:S01]  /*1bd0*/  HADD2.F32 R27, -RZ, R43.H1_H1 ;  /* 0x3000002bff1b7230 */ /* 0x000fe20000004100 */
[----:B------:R-:W-:Y:S01]  /*1be0*/  MUFU.EX2 R20, R20 ;  /* 0x0000001400147308 */ /* 0x000fe20000000800 */
[----:B------:R-:W-:Y:S02]  /*1bf0*/  HADD2.F32 R26, -RZ, R38.H0_H0 ;  /* 0x20000026ff1a7230 */ /* 0x000fe40000004100 */
[----:B------:R-:W-:Y:S01]  /*1c00*/  HADD2.F32 R48, -RZ, R41.H0_H0 ;  /* 0x20000029ff307230 */ /* 0x000fe20000004100 */
[----:B------:R-:W1:Y:S02]  /*1c10*/  MUFU.EX2 R13, R13 ;  /* 0x0000000d000d7308 */ /* 0x000e640000000800 */
[----:B------:R-:W-:Y:S01]  /*1c20*/  FADD.FTZ R26, R26, -UR16 ;  /* 0x800000101a1a7e21 */ /* 0x000fe20008010000 */
[----:B0-----:R-:W-:Y:S01]  /*1c30*/  FADD.FTZ R17, R11, 1 ;  /* 0x3f8000000b117421 */ /* 0x001fe20000010000 */
[----:B------:R-:W-:-:S04]  /*1c40*/  FFMA.FTZ R11, R7, R21, R4 ;  /* 0x00000015070b7223 */ /* 0x000fc80000010004 */
[----:B------:R-:W-:Y:S01]  /*1c50*/  FMUL.FTZ R18, R11, -1.4426950216293334961 ;  /* 0xbfb8aa3b0b127820 */ /* 0x000fe20000410000 */
[----:B------:R-:W0:Y:S01]  /*1c60*/  MUFU.RCP R17, R17 ;  /* 0x0000001100117308 */ /* 0x000e220000001000 */
[----:B-1----:R-:W-:Y:S01]  /*1c70*/  FADD.FTZ R14, R13, 1 ;  /* 0x3f8000000d0e7421 */ /* 0x002fe20000010000 */
[----:B------:R-:W-:-:S06]  /*1c80*/  FMUL.FTZ R13, R15, -1.4426950216293334961 ;  /* 0xbfb8aa3b0f0d7820 */ /* 0x000fcc0000410000 */
[----:B------:R-:W1:Y:S08]  /*1c90*/  MUFU.RCP R14, R14 ;  /* 0x0000000e000e7308 */ /* 0x000e700000001000 */
[----:B------:R-:W2:Y:S01]  /*1ca0*/  MUFU.EX2 R13, R13 ;  /* 0x0000000d000d7308 */ /* 0x000ea20000000800 */
[----:B0-----:R-:W-:Y:S01]  /*1cb0*/  FMUL.FTZ R22, R22, R17 ;  /* 0x0000001116167220 */ /* 0x001fe20000410000 */
[----:B------:R-:W-:Y:S01]  /*1cc0*/  FADD.FTZ R23, -R17, 1 ;  /* 0x3f80000011177421 */ /* 0x000fe20000010100 */
[----:B------:R-:W-:Y:S01]  /*1cd0*/  HADD2.F32 R17, -RZ, R40.H1_H1 ;  /* 0x30000028ff117230 */ /* 0x000fe20000004100 */
[----:B------:R-:W0:Y:S02]  /*1ce0*/  MUFU.EX2 R18, R18 ;  /* 0x0000001200127308 */ /* 0x000e240000000800 */
[----:B------:R-:W-:-:S02]  /*1cf0*/  FFMA.FTZ R23, R12, R23, 1 ;  /* 0x3f8000000c177423 */ /* 0x000fc40000010017 */
[----:B------:R-:W-:Y:S01]  /*1d00*/  FADD.FTZ R12, R17, -UR16 ;  /* 0x80000010110c7e21 */ /* 0x000fe20008010000 */
[----:B------:R-:W-:Y:S01]  /*1d10*/  FADD.FTZ R17, R20, 1 ;  /* 0x3f80000014117421 */ /* 0x000fe20000010000 */
[----:B-1----:R-:W-:Y:S01]  /*1d20*/  FMUL.FTZ R27, R27, R14 ;  /* 0x0000000e1b1b7220 */ /* 0x002fe20000410000 */
[----:B------:R-:W-:Y:S01]  /*1d30*/  FADD.FTZ R25, -R14, 1 ;  /* 0x3f8000000e197421 */ /* 0x000fe20000010100 */
[----:B------:R-:W-:Y:S01]  /*1d40*/  FMUL.FTZ R14, R12, UR11 ;  /* 0x0000000b0c0e7c20 */ /* 0x000fe20008410000 */
[----:B--2---:R-:W-:Y:S01]  /*1d50*/  FADD.FTZ R28, R13, 1 ;  /* 0x3f8000000d1c7421 */ /* 0x004fe20000010000 */
[----:B------:R-:W-:Y:S01]  /*1d60*/  FMUL.FTZ R13, R26, UR11 ;  /* 0x0000000b1a0d7c20 */ /* 0x000fe20008410000 */
[----:B------:R-:W1:Y:S01]  /*1d70*/  MUFU.RCP R17, R17 ;  /* 0x0000001100117308 */ /* 0x000e620000001000 */
[----:B------:R-:W-:Y:S01]  /*1d80*/  FFMA.FTZ R12, R6, R14, R5 ;  /* 0x0000000e060c7223 */ /* 0x000fe20000010005 */
[----:B------:R-:W-:Y:S01]  /*1d90*/  FFMA.FTZ R20, R10, R25, 1 ;  /* 0x3f8000000a147423 */ /* 0x000fe20000010019 */
[----:B------:R-:W-:Y:S01]  /*1da0*/  FMUL.FTZ R22, R22, R23 ;  /* 0x0000001716167220 */ /* 0x000fe20000410000 */
[----:B------:R-:W-:Y:S01]  /*1db0*/  FFMA.FTZ R10, R7, R13, R4 ;  /* 0x0000000d070a7223 */ /* 0x000fe20000010004 */
[----:B------:R-:W-:Y:S01]  /*1dc0*/  FMUL.FTZ R26, R12, -1.4426950216293334961 ;  /* 0xbfb8aa3b0c1a7820 */ /* 0x000fe20000410000 */
[----:B------:R-:W-:Y:S01]  /*1dd0*/  FMUL.FTZ R27, R27, R20 ;  /* 0x000000141b1b7220 */ /* 0x000fe20000410000 */
[----:B0-----:R-:W-:Y:S01]  /*1de0*/  FADD.FTZ R20, R18, 1 ;  /* 0x3f80000012147421 */ /* 0x001fe20000010000 */
[----:B------:R0:W2:Y:S01]  /*1df0*/  MUFU.RCP R23, R28 ;  /* 0x0000001c00177308 */ /* 0x0000a20000001000 */
[----:B------:R-:W-:Y:S01]  /*1e00*/  FMUL.FTZ R25, R10, -1.4426950216293334961 ;  /* 0xbfb8aa3b0a197820 */ /* 0x000fe20000410000 */
[----:B------:R-:W-:-:S06]  /*1e10*/  FMUL.FTZ R49, R6, R27 ;  /* 0x0000001b06317220 */ /* 0x000fcc0000410000 */
[----:B------:R-:W3:Y:S01]  /*1e20*/  MUFU.EX2 R26, R26 ;  /* 0x0000001a001a7308 */ /* 0x000ee20000000800 */
[----:B0-----:R-:W-:Y:S02]  /*1e30*/  HADD2.F32 R28, -RZ, R41.H1_H1 ;  /* 0x30000029ff1c7230 */ /* 0x001fe40000004100 */
[----:B-1----:R-:W-:Y:S01]  /*1e40*/  FADD.FTZ R29, -R17, 1 ;  /* 0x3f800000111d7421 */ /* 0x002fe20000010100 */
[----:B------:R-:W-:Y:S01]  /*1e50*/  FMUL.FTZ R17, R48, R17 ;  /* 0x0000001130117220 */ /* 0x000fe20000410000 */
[----:B------:R-:W0:Y:S01]  /*1e60*/  MUFU.RCP R20, R20 ;  /* 0x0000001400147308 */ /* 0x000e220000001000 */
[----:B------:R-:W-:Y:S02]  /*1e70*/  HADD2.F32 R48, -RZ, R36.H0_H0 ;  /* 0x20000024ff307230 */ /* 0x000fe40000004100 */
[----:B------:R-:W-:-:S04]  /*1e80*/  FFMA.FTZ R18, R16, R29, 1 ;  /* 0x3f80000010127423 */ /* 0x000fc8000001001d */
[----:B------:R-:W-:Y:S01]  /*1e90*/  FMUL.FTZ R18, R17, R18 ;  /* 0x0000001211127220 */ /* 0x000fe20000410000 */
[----:B------:R-:W-:Y:S01]  /*1ea0*/  HADD2.F32 R17, -RZ, R38.H1_H1 ;  /* 0x30000026ff117230 */ /* 0x000fe20000004100 */
[----:B------:R-:W1:Y:S01]  /*1eb0*/  MUFU.EX2 R25, R25 ;  /* 0x0000001900197308 */ /* 0x000e620000000800 */
[----:B------:R-:W-:Y:S01]  /*1ec0*/  FADD.FTZ R48, R48, -UR16 ;  /* 0x8000001030307e21 */ /* 0x000fe20008010000 */
[----:B---3--:R-:W-:Y:S01]  /*1ed0*/  FADD.FTZ R16, R26, 1 ;  /* 0x3f8000001a107421 */ /* 0x008fe20000010000 */
[----:B--2---:R-:W-:Y:S01]  /*1ee0*/  FADD.FTZ R26, -R23, 1 ;  /* 0x3f800000171a7421 */ /* 0x004fe20000010100 */
[----:B------:R-:W-:Y:S01]  /*1ef0*/  FMUL.FTZ R23, R28, R23 ;  /* 0x000000171c177220 */ /* 0x000fe20000410000 */
[----:B------:R-:W-:Y:S02]  /*1f00*/  FADD.FTZ R28, R17, -UR16 ;  /* 0x80000010111c7e21 */ /* 0x000fe40008010000 */
[----:B------:R-:W-:Y:S01]  /*1f10*/  FFMA.FTZ R26, R15, R26, 1 ;  /* 0x3f8000000f1a7423 */ /* 0x000fe2000001001a */
[----:B------:R-:W2:Y:S03]  /*1f20*/  MUFU.RCP R16, R16 ;  /* 0x0000001000107308 */ /* 0x000ea60000001000 */
[----:B------:R-:W-:Y:S01]  /*1f30*/  FMUL.FTZ R23, R23, R26 ;  /* 0x0000001a17177220 */ /* 0x000fe20000410000 */
[----:B0-----:R-:W-:Y:S01]  /*1f40*/  FADD.FTZ R26, -R20, 1 ;  /* 0x3f800000141a7421 */ /* 0x001fe20000010100 */
[----:B-1----:R-:W-:Y:S01]  /*1f50*/  FADD.FTZ R15, R25, 1 ;  /* 0x3f800000190f7421 */ /* 0x002fe20000010000 */
[----:B------:R-:W-:-:S02]  /*1f60*/  HADD2.F32 R25, -RZ, R39.H0_H0 ;  /* 0x20000027ff197230 */ /* 0x000fc40000004100 */
[----:B------:R-:W-:Y:S01]  /*1f70*/  FFMA.FTZ R17, R11, R26, 1 ;  /* 0x3f8000000b117423 */ /* 0x000fe2000001001a */
[----:B------:R-:W-:Y:S01]  /*1f80*/  FMUL.FTZ R11, R28, UR11 ;  /* 0x0000000b1c0b7c20 */ /* 0x000fe20008410000 */
[----:B------:R-:W-:Y:S01]  /*1f90*/  HADD2.F32 R28, -RZ, R37.H0_H0 ;  /* 0x20000025ff1c7230 */ /* 0x000fe20000004100 */
[----:B------:R-:W0:Y:S01]  /*1fa0*/  MUFU.RCP R15, R15 ;  /* 0x0000000f000f7308 */ /* 0x000e220000001000 */
[----:B------:R-:W-:Y:S01]  /*1fb0*/  FMUL.FTZ R20, R25, R20 ;  /* 0x0000001419147220 */ /* 0x000fe20000410000 */
[----:B------:R-:W-:-:S03]  /*1fc0*/  FFMA.FTZ R25, R6, R11, R5 ;  /* 0x0000000b06197223 */ /* 0x000fc60000010005 */
[----:B------:R-:W-:Y:S01]  /*1fd0*/  FMUL.FTZ R20, R20, R17 ;  /* 0x0000001114147220 */ /* 0x000fe20000410000 */
[----:B--2---:R-:W-:Y:S01]  /*1fe0*/  FADD.FTZ R29, -R16, 1 ;  /* 0x3f800000101d7421 */ /* 0x004fe20000010100 */
[----:B------:R-:W-:-:S03]  /*1ff0*/  FMUL.FTZ R26, R25, -1.4426950216293334961 ;  /* 0xbfb8aa3b191a7820 */ /* 0x000fc60000410000 */
[----:B------:R-:W-:Y:S01]  /*2000*/  FFMA.FTZ R17, R12, R29, 1 ;  /* 0x3f8000000c117423 */ /* 0x000fe2000001001d */
[----:B------:R-:W-:Y:S01]  /*2010*/  HADD2.F32 R29, -RZ, R39.H1_H1 ;  /* 0x30000027ff1d7230 */ /* 0x000fe20000004100 */
[----:B------:R-:W1:Y:S04]  /*2020*/  MUFU.EX2 R12, R26 ;  /* 0x0000001a000c7308 */ /* 0x000e680000000800 */
[----:B------:R-:W-:Y:S01]  /*2030*/  FMUL.FTZ R16, R29, R16 ;  /* 0x000000101d107220 */ /* 0x000fe20000410000 */
[----:B0-----:R-:W-:-:S03]  /*2040*/  FADD.FTZ R29, -R15, 1 ;  /* 0x3f8000000f1d7421 */ /* 0x001fc60000010100 */
[----:B------:R-:W-:Y:S01]  /*2050*/  FMUL.FTZ R17, R16, R17 ;  /* 0x0000001110117220 */ /* 0x000fe20000410000 */
[----:B------:R-:W-:Y:S01]  /*2060*/  FFMA.FTZ R10, R10, R29, 1 ;  /* 0x3f8000000a0a7423 */ /* 0x000fe2000001001d */
[----:B------:R-:W-:Y:S01]  /*2070*/  FMUL.FTZ R29, R28, R15 ;  /* 0x0000000f1c1d7220 */ /* 0x000fe20000410000 */
[----:B-1----:R-:W-:Y:S01]  /*2080*/  FADD.FTZ R28, R12, 1 ;  /* 0x3f8000000c1c7421 */ /* 0x002fe20000010000 */
[----:B------:R-:W-:Y:S02]  /*2090*/  FMUL.FTZ R12, R48, UR11 ;  /* 0x0000000b300c7c20 */ /* 0x000fe40008410000 */
[----:B------:R-:W-:Y:S01]  /*20a0*/  FMUL.FTZ R10, R29, R10 ;  /* 0x0000000a1d0a7220 */ /* 0x000fe20000410000 */
[----:B------:R-:W-:Y:S02]  /*20b0*/  HADD2.F32 R29, -RZ, R37.H1_H1 ;  /* 0x30000025ff1d7230 */ /* 0x000fe40000004100 */
[----:B------:R-:W-:Y:S01]  /*20c0*/  FFMA.FTZ R15, R7, R12, R4 ;  /* 0x0000000c070f7223 */ /* 0x000fe20000010004 */
[----:B------:R-:W0:Y:S03]  /*20d0*/  MUFU.RCP R28, R28 ;  /* 0x0000001c001c7308 */ /* 0x000e260000001000 */
[----:B------:R-:W-:-:S05]  /*20e0*/  FMUL.FTZ R48, R15, -1.4426950216293334961 ;  /* 0xbfb8aa3b0f307820 */ /* 0x000fca0000410000 */
[----:B------:R1:W2:Y:S02]  /*20f0*/  MUFU.EX2 R26, R48 ;  /* 0x00000030001a7308 */ /* 0x0002a40000000800 */
[----:B-1----:R-:W-:Y:S02]  /*2100*/  HADD2.F32 R48, -RZ, R35.H0_H0 ;  /* 0x20000023ff307230 */ /* 0x002fe40000004100 */
[----:B0-----:R-:W-:-:S04]  /*2110*/  FADD.FTZ R16, -R28, 1 ;  /* 0x3f8000001c107421 */ /* 0x001fc80000010100 */
[----:B------:R-:W-:Y:S01]  /*2120*/  FFMA.FTZ R25, R25, R16, 1 ;  /* 0x3f80000019197423 */ /* 0x000fe20000010010 */
[----:B------:R-:W-:Y:S01]  /*2130*/  FMUL.FTZ R16, R29, R28 ;  /* 0x0000001c1d107220 */ /* 0x000fe20000410000 */
[----:B--2---:R-:W-:Y:S01]  /*2140*/  FADD.FTZ R28, R26, 1 ;  /* 0x3f8000001a1c7421 */ /* 0x004fe20000010000 */
[----:B------:R-:W-:Y:S02]  /*2150*/  FMUL.FTZ R26, R7, R22 ;  /* 0x00000016071a7220 */ /* 0x000fe40000410000 */
[----:B------:R-:W-:Y:S02]  /*2160*/  FMUL.FTZ R16, R16, R25 ;  /* 0x0000001910107220 */ /* 0x000fe40000410000 */
[----:B------:R0:W1:Y:S01]  /*2170*/  MUFU.RCP R25, R28 ;  /* 0x0000001c00197308 */ /* 0x0000620000001000 */
[C---:B------:R-:W-:Y:S01]  /*2180*/  FFMA.FTZ R29, R9.reuse, R26, RZ ;  /* 0x0000001a091d7223 */ /* 0x040fe200000100ff */
[----:B------:R-:W-:Y:S01]  /*2190*/  FFMA.FTZ R9, R9, R22, RZ ;  /* 0x0000001609097223 */ /* 0x000fe200000100ff */
[----:B------:R-:W-:-:S02]  /*21a0*/  FADD.FTZ R26, RZ, R26 ;  /* 0x0000001aff1a7221 */ /* 0x000fc40000010000 */
[C---:B------:R-:W-:Y:S01]  /*21b0*/  FFMA.FTZ R29, R8.reuse, R49, R29 ;  /* 0x00000031081d7223 */ /* 0x040fe2000001001d */
[----:B------:R-:W-:Y:S01]  /*21c0*/  FFMA.FTZ R8, R8, R27, RZ ;  /* 0x0000001b08087223 */ /* 0x000fe200000100ff */
[----:B------:R-:W-:Y:S01]  /*21d0*/  FADD.FTZ R26, R49, R26 ;  /* 0x0000001a311a7221 */ /* 0x000fe20000010000 */
[----:B0-----:R-:W-:-:S05]  /*21e0*/  HADD2.F32 R28, -RZ, R36.H1_H1 ;  /* 0x30000024ff1c7230 */ /* 0x001fca0000004100 */
[----:B------:R-:W-:Y:S01]  /*21f0*/  FADD.FTZ R28, R28, -UR16 ;  /* 0x800000101c1c7e21 */ /* 0x000fe20008010000 */
[----:B-1----:R-:W-:Y:S01]  /*2200*/  FMUL.FTZ R48, R48, R25 ;  /* 0x0000001930307220 */ /* 0x002fe20000410000 */
[----:B------:R-:W-:-:S04]  /*2210*/  FADD.FTZ R25, -R25, 1 ;  /* 0x3f80000019197421 */ /* 0x000fc80000010100 */
[----:B------:R-:W-:Y:S01]  /*2220*/  FFMA.FTZ R15, R15, R25, 1 ;  /* 0x3f8000000f0f7423 */ /* 0x000fe20000010019 */
[----:B------:R-:W-:Y:S01]  /*2230*/  FADD.FTZ R25, RZ, R22 ;  /* 0x00000016ff197221 */ /* 0x000fe20000010000 */
[-C--:B------:R-:W-:Y:S02]  /*2240*/  FFMA.FTZ R22, R24, R18.reuse, R9 ;  /* 0x0000001218167223 */ /* 0x080fe40000010009 */
[----:B------:R-:W-:Y:S01]  /*2250*/  FMUL.FTZ R15, R48, R15 ;  /* 0x0000000f300f7220 */ /* 0x000fe20000410000 */
[----:B------:R-:W-:Y:S01]  /*2260*/  FADD.FTZ R25, R25, R18 ;  /* 0x0000001219197221 */ /* 0x000fe20000010000 */
[----:B------:R-:W-:Y:S01]  /*2270*/  FMUL.FTZ R48, R7, R18 ;  /* 0x0000001207307220 */ /* 0x000fe20000410000 */
[----:B------:R-:W-:Y:S01]  /*2280*/  FMUL.FTZ R18, R28, UR11 ;  /* 0x0000000b1c127c20 */ /* 0x000fe20008410000 */
[----:B------:R-:W-:Y:S01]  /*2290*/  FFMA.FTZ R22, R21, R20, R22 ;  /* 0x0000001415167223 */ /* 0x000fe20000010016 */
[----:B------:R-:W-:Y:S01]  /*22a0*/  FADD.FTZ R25, R25, R20 ;  /* 0x0000001419197221 */ /* 0x000fe20000010000 */
[----:B------:R-:W-:Y:S01]  /*22b0*/  FFMA.FTZ R28, R24, R48, R29 ;  /* 0x00000030181c7223 */ /* 0x000fe2000001001d */
[----:B------:R-:W-:Y:S01]  /*22c0*/  FFMA.FTZ R9, R6, R18, R5 ;  /* 0x0000001206097223 */ /* 0x000fe20000010005 */
[----:B------:R-:W-:Y:S01]  /*22d0*/  FADD.FTZ R26, R26, R48 ;  /* 0x000000301a1a7221 */ /* 0x000fe20000010000 */
[----:B------:R-:W-:-:S02]  /*22e0*/  HADD2.F32 R48, -RZ, R35.H1_H1 ;  /* 0x30000023ff307230 */ /* 0x000fc40000004100 */
[----:B------:R-:W-:-:S06]  /*22f0*/  FMUL.FTZ R29, R9, -1.4426950216293334961 ;  /* 0xbfb8aa3b091d7820 */ /* 0x000fcc0000410000 */
[----:B------:R-:W0:Y:S02]  /*2300*/  MUFU.EX2 R29, R29 ;  /* 0x0000001d001d7308 */ /* 0x000e240000000800 */
[----:B0-----:R-:W-:-:S04]  /*2310*/  FADD.FTZ R49, R29, 1 ;  /* 0x3f8000001d317421 */ /* 0x001fc80000010000 */
[----:B------:R-:W0:Y:S02]  /*2320*/  MUFU.RCP R24, R49 ;  /* 0x0000003100187308 */ /* 0x000e240000001000 */
[----:B0-----:R-:W-:Y:S01]  /*2330*/  FMUL.FTZ R48, R48, R24 ;  /* 0x0000001830307220 */ /* 0x001fe20000410000 */
[----:B------:R-:W-:-:S04]  /*2340*/  FADD.FTZ R24, -R24, 1 ;  /* 0x3f80000018187421 */ /* 0x000fc80000010100 */
[----:B------:R-:W-:Y:S01]  /*2350*/  FFMA.FTZ R9, R9, R24, 1 ;  /* 0x3f80000009097423 */ /* 0x000fe20000010018 */
[----:B------:R-:W-:Y:S01]  /*2360*/  FADD.FTZ R24, RZ, R27 ;  /* 0x0000001bff187221 */ /* 0x000fe20000010000 */
[----:B------:R-:W-:Y:S02]  /*2370*/  FFMA.FTZ R27, R19, R23, R8 ;  /* 0x00000017131b7223 */ /* 0x000fe40000010008 */
[----:B------:R-:W-:Y:S01]  /*2380*/  FMUL.FTZ R9, R48, R9 ;  /* 0x0000000930097220 */ /* 0x000fe20000410000 */
[----:B------:R-:W-:Y:S02]  /*2390*/  HADD2.F32 R48, -RZ, R34.H0_H0 ;  /* 0x20000022ff307230 */ /* 0x000fe40000004100 */
[----:B------:R-:W-:Y:S01]  /*23a0*/  FADD.FTZ R24, R24, R23 ;  /* 0x0000001718187221 */ /* 0x000fe20000010000 */
[----:B------:R-:W-:Y:S02]  /*23b0*/  FMUL.FTZ R23, R6, R23 ;  /* 0x0000001706177220 */ /* 0x000fe40000410000 */
[----:B------:R-:W-:-:S02]  /*23c0*/  FADD.FTZ R48, R48, -UR16 ;  /* 0x8000001030307e21 */ /* 0x000fc40008010000 */
[----:B------:R-:W-:Y:S01]  /*23d0*/  FFMA.FTZ R28, R19, R23, R28 ;  /* 0x00000017131c7223 */ /* 0x000fe2000001001c */
[----:B------:R-:W-:Y:S01]  /*23e0*/  FADD.FTZ R26, R23, R26 ;  /* 0x0000001a171a7221 */ /* 0x000fe20000010000 */
[----:B------:R-:W-:Y:S02]  /*23f0*/  HADD2.F32 R23, -RZ, R33.H0_H0 ;  /* 0x20000021ff177230 */ /* 0x000fe40000004100 */
        /* <DEDUP_REMOVED lines=10> */
[----:B------:R-:W-:-:S05]  /*24a0*/  HADD2.F32 R23, -RZ, R34.H1_H1 ;  /* 0x30000022ff177230 */ /* 0x000fca0000004100 */
[----:B------:R-:W-:Y:S01]  /*24b0*/  FADD.FTZ R49, R23, -UR16 ;  /* 0x8000001017317e21 */ /* 0x000fe20008010000 */
[----:B------:R-:W-:-:S03]  /*24c0*/  FMUL.FTZ R23, R7, R20 ;  /* 0x0000001407177220 */ /* 0x000fc60000410000 */
[----:B------:R-:W-:Y:S01]  /*24d0*/  FMUL.FTZ R20, R49, UR11 ;  /* 0x0000000b31147c20 */ /* 0x000fe20008410000 */
[----:B------:R-:W-:Y:S01]  /*24e0*/  FFMA.FTZ R29, R21, R23, R28 ;  /* 0x00000017151d7223 */ /* 0x000fe2000001001c */
[----:B------:R-:W-:Y:S01]  /*24f0*/  FADD.FTZ R26, R26, R23 ;  /* 0x000000171a1a7221 */ /* 0x000fe20000010000 */
[----:B------:R-:W-:Y:S02]  /*2500*/  HADD2.F32 R23, -RZ, R33.H1_H1 ;  /* 0x30000021ff177230 */ /* 0x000fe40000004100 */
[----:B------:R-:W-:-:S04]  /*2510*/  FFMA.FTZ R21, R6, R20, R5 ;  /* 0x0000001406157223 */ /* 0x000fc80000010005 */
[----:B------:R-:W-:-:S06]  /*2520*/  FMUL.FTZ R48, R21, -1.4426950216293334961 ;  /* 0xbfb8aa3b15307820 */ /* 0x000fcc0000410000 */
[----:B------:R-:W0:Y:S02]  /*2530*/  MUFU.EX2 R48, R48 ;  /* 0x0000003000307308 */ /* 0x000e240000000800 */
[----:B0-----:R-:W-:Y:S01]  /*2540*/  FADD.FTZ R28, R48, 1 ;  /* 0x3f800000301c7421 */ /* 0x001fe20000010000 */
[----:B------:R-:W-:-:S05]  /*2550*/  FMUL.FTZ R48, R6, R17 ;  /* 0x0000001106307220 */ /* 0x000fca0000410000 */
[----:B------:R-:W0:Y:S02]  /*2560*/  MUFU.RCP R28, R28 ;  /* 0x0000001c001c7308 */ /* 0x000e240000001000 */
[----:B0-----:R-:W-:Y:S01]  /*2570*/  FADD.FTZ R49, -R28, 1 ;  /* 0x3f8000001c317421 */ /* 0x001fe20000010100 */
[----:B------:R-:W-:Y:S01]  /*2580*/  FMUL.FTZ R23, R23, R28 ;  /* 0x0000001c17177220 */ /* 0x000fe20000410000 */
[----:B------:R-:W-:Y:S02]  /*2590*/  FFMA.FTZ R28, R14, R48, R29 ;  /* 0x000000300e1c7223 */ /* 0x000fe4000001001d */
[----:B------:R-:W-:Y:S01]  /*25a0*/  FFMA.FTZ R49, R21, R49, 1 ;  /* 0x3f80000015317423 */ /* 0x000fe20000010031 */
[----:B------:R-:W-:-:S03]  /*25b0*/  HADD2.F32 R21, -RZ, R32.H0_H0 ;  /* 0x20000020ff157230 */ /* 0x000fc60000004100 */
[----:B------:R-:W-:Y:S02]  /*25c0*/  FMUL.FTZ R23, R23, R49 ;  /* 0x0000003117177220 */ /* 0x000fe40000410000 */
[----:B------:R-:W-:Y:S01]  /*25d0*/  FADD.FTZ R49, R21, -UR16 ;  /* 0x8000001015317e21 */ /* 0x000fe20008010000 */
[----:B------:R-:W-:Y:S01]  /*25e0*/  FADD.FTZ R21, R24, R17 ;  /* 0x0000001118157221 */ /* 0x000fe20000010000 */
[----:B------:R-:W-:Y:S01]  /*25f0*/  FFMA.FTZ R24, R14, R17, R27 ;  /* 0x000000110e187223 */ /* 0x000fe2000001001b */
[----:B------:R-:W-:Y:S01]  /*2600*/  FADD.FTZ R27, R48, R26 ;  /* 0x0000001a301b7221 */ /* 0x000fe20000010000 */
[----:B------:R-:W-:Y:S01]  /*2610*/  FMUL.FTZ R17, R49, UR11 ;  /* 0x0000000b31117c20 */ /* 0x000fe20008410000 */
[----:B------:R-:W-:-:S03]  /*2620*/  HADD2.F32 R26, -RZ, R31.H0_H0 ;  /* 0x2000001fff1a7230 */ /* 0x000fc60000004100 */
[----:B------:R-:W-:-:S04]  /*2630*/  FFMA.FTZ R14, R7, R17, R4 ;  /* 0x00000011070e7223 */ /* 0x000fc80000010004 */
        /* <DEDUP_REMOVED lines=8> */
[----:B------:R-:W-:Y:S01]  /*26c0*/  FFMA.FTZ R28, R13, R29, R28 ;  /* 0x0000001d0d1c7223 */ /* 0x000fe2000001001c */
[----:B------:R-:W-:Y:S01]  /*26d0*/  FADD.FTZ R29, R27, R29 ;  /* 0x0000001d1b1d7221 */ /* 0x000fe20000010000 */
[----:B------:R-:W-:Y:S01]  /*26e0*/  FMUL.FTZ R14, R26, R14 ;  /* 0x0000000e1a0e7220 */ /* 0x000fe20000410000 */
[----:B------:R-:W-:-:S02]  /*26f0*/  HADD2.F32 R26, -RZ, R32.H1_H1 ;  /* 0x30000020ff1a7230 */ /* 0x000fc40000004100 */
[----:B------:R-:W-:-:S03]  /*2700*/  HADD2.F32 R27, -RZ, R31.H1_H1 ;  /* 0x3000001fff1b7230 */ /* 0x000fc60000004100 */
[----:B------:R-:W-:Y:S01]  /*2710*/  FADD.FTZ R48, R26, -UR16 ;  /* 0x800000101a307e21 */ /* 0x000fe20008010000 */
[----:B------:R-:W-:Y:S01]  /*2720*/  FADD.FTZ R26, R25, R10 ;  /* 0x0000000a191a7221 */ /* 0x000fe20000010000 */
[----:B------:R-:W-:Y:S02]  /*2730*/  FFMA.FTZ R25, R13, R10, R22 ;  /* 0x0000000a0d197223 */ /* 0x000fe40000010016 */
[----:B------:R-:W-:Y:S01]  /*2740*/  FMUL.FTZ R10, R48, UR11 ;  /* 0x0000000b300a7c20 */ /* 0x000fe20008410000 */
[----:B------:R-:W-:Y:S01]  /*2750*/  FADD.FTZ R26, R26, R15 ;  /* 0x0000000f1a1a7221 */ /* 0x000fe20000010000 */
[----:B------:R-:W-:Y:S02]  /*2760*/  FFMA.FTZ R25, R12, R15, R25 ;  /* 0x0000000f0c197223 */ /* 0x000fe40000010019 */
[----:B------:R-:W-:Y:S02]  /*2770*/  FFMA.FTZ R13, R6, R10, R5 ;  /* 0x0000000a060d7223 */ /* 0x000fe40000010005 */
[----:B------:R-:W-:-:S02]  /*2780*/  FFMA.FTZ R25, R8, R19, R25 ;  /* 0x0000001308197223 */ /* 0x000fc40000010019 */
        /* <DEDUP_REMOVED lines=8> */
[----:B------:R-:W-:-:S05]  /*2810*/  HADD2.F32 R22, -RZ, R30.H0_H0 ;  /* 0x2000001eff167230 */ /* 0x000fca0000004100 */
[----:B------:R-:W-:Y:S01]  /*2820*/  FADD.FTZ R27, R22, -UR16 ;  /* 0x80000010161b7e21 */ /* 0x000fe20008010000 */
[----:B------:R-:W-:Y:S01]  /*2830*/  FADD.FTZ R22, R21, R16 ;  /* 0x0000001015167221 */ /* 0x000fe20000010000 */
[-C--:B------:R-:W-:Y:S01]  /*2840*/  FFMA.FTZ R21, R11, R16.reuse, R24 ;  /* 0x000000100b157223 */ /* 0x080fe20000010018 */
[----:B------:R-:W-:Y:S01]  /*2850*/  FMUL.FTZ R16, R6, R16 ;  /* 0x0000001006107220 */ /* 0x000fe20000410000 */
[----:B------:R-:W-:Y:S01]  /*2860*/  FMUL.FTZ R27, R27, UR11 ;  /* 0x0000000b1b1b7c20 */ /* 0x000fe20008410000 */
[----:B------:R-:W-:Y:S02]  /*2870*/  FADD.FTZ R22, R22, R9 ;  /* 0x0000000916167221 */ /* 0x000fe40000010000 */
[----:B------:R-:W-:Y:S01]  /*2880*/  FFMA.FTZ R49, R11, R16, R28 ;  /* 0x000000100b317223 */ /* 0x000fe2000001001c */
[----:B------:R-:W-:Y:S01]  /*2890*/  FFMA.FTZ R11, R7, R27, R4 ;  /* 0x0000001b070b7223 */ /* 0x000fe20000010004 */
[----:B------:R-:W-:Y:S01]  /*28a0*/  FADD.FTZ R29, R16, R29 ;  /* 0x0000001d101d7221 */ /* 0x000fe20000010000 */
[----:B------:R-:W-:-:S02]  /*28b0*/  HADD2.F32 R16, -RZ, R3.H0_H0 ;  /* 0x20000003ff107230 */ /* 0x000fc40000004100 */
[----:B------:R-:W-:Y:S01]  /*28c0*/  FADD.FTZ R22, R22, R23 ;  /* 0x0000001716167221 */ /* 0x000fe20000010000 */
[----:B------:R-:W-:-:S03]  /*28d0*/  FMUL.FTZ R28, R11, -1.4426950216293334961 ;  /* 0xbfb8aa3b0b1c7820 */ /* 0x000fc60000410000 */
[----:B------:R-:W-:-:S03]  /*28e0*/  FADD.FTZ R22, R22, R13 ;  /* 0x0000000d16167221 */ /* 0x000fc60000010000 */
        /* <DEDUP_REMOVED lines=12> */
[----:B------:R-:W-:-:S04]  /*29b0*/  FADD.FTZ R11, R11, -UR16 ;  /* 0x800000100b0b7e21 */ /* 0x000fc80008010000 */
        /* <DEDUP_REMOVED lines=9> */
[-C--:B------:R-:W-:Y:S01]  /*2a50*/  FMUL.FTZ R28, R6, R9.reuse ;  /* 0x00000009061c7220 */ /* 0x080fe20000410000 */
[----:B------:R-:W-:Y:S01]  /*2a60*/  FFMA.FTZ R29, R18, R9, R21 ;  /* 0x00000009121d7223 */ /* 0x000fe20000010015 */
[----:B------:R-:W-:Y:S01]  /*2a70*/  FADD.FTZ R9, R26, R19 ;  /* 0x000000131a097221 */ /* 0x000fe20000010000 */
[----:B------:R-:W-:Y:S01]  /*2a80*/  FMUL.FTZ R21, R24, R49 ;  /* 0x0000003118157220 */ /* 0x000fe20000410000 */
[----:B------:R-:W-:Y:S01]  /*2a90*/  FFMA.FTZ R15, R18, R28, R15 ;  /* 0x0000001c120f7223 */ /* 0x000fe2000001000f */
[C---:B------:R-:W-:Y:S01]  /*2aa0*/  FMUL.FTZ R18, R7.reuse, R19 ;  /* 0x0000001307127220 */ /* 0x040fe20000410000 */
[----:B------:R-:W-:Y:S01]  /*2ab0*/  FADD.FTZ R12, R28, R12 ;  /* 0x0000000c1c0c7221 */ /* 0x000fe20000010000 */
[----:B------:R-:W-:Y:S01]  /*2ac0*/  FMUL.FTZ R19, R7, R14 ;  /* 0x0000000e07137220 */ /* 0x000fe20000410000 */
[-C--:B------:R-:W-:Y:S01]  /*2ad0*/  FFMA.FTZ R29, R20, R23.reuse, R29 ;  /* 0x00000017141d7223 */ /* 0x080fe2000001001d */
[----:B------:R-:W-:Y:S01]  /*2ae0*/  FFMA.FTZ R8, R8, R18, R15 ;  /* 0x0000001208087223 */ /* 0x000fe2000001000f */
[----:B------:R-:W-:Y:S01]  /*2af0*/  FMUL.FTZ R15, R6, R23 ;  /* 0x00000017060f7220 */ /* 0x000fe20000410000 */
[----:B------:R-:W-:Y:S01]  /*2b00*/  FADD.FTZ R12, R12, R18 ;  /* 0x000000120c0c7221 */ /* 0x000fe20000010000 */
[----:B------:R-:W-:-:S02]  /*2b10*/  FADD.FTZ R9, R9, R14 ;  /* 0x0000000e09097221 */ /* 0x000fc40000010000 */
[----:B------:R-:W-:Y:S01]  /*2b20*/  FFMA.FTZ R8, R20, R15, R8 ;  /* 0x0000000f14087223 */ /* 0x000fe20000010008 */
[----:B------:R-:W-:Y:S01]  /*2b30*/  FADD.FTZ R12, R15, R12 ;  /* 0x0000000c0f0c7221 */ /* 0x000fe20000010000 */
[C---:B------:R-:W-:Y:S01]  /*2b40*/  FMUL.FTZ R15, R6.reuse, R13 ;  /* 0x0000000d060f7220 */ /* 0x040fe20000410000 */
[----:B------:R-:W-:Y:S01]  /*2b50*/  FMUL.FTZ R20, R6, R21 ;  /* 0x0000001506147220 */ /* 0x000fe20000410000 */
[C---:B------:R-:W-:Y:S01]  /*2b60*/  FFMA.FTZ R23, R17.reuse, R19, R8 ;  /* 0x0000001311177223 */ /* 0x040fe20000010008 */
[----:B------:R-:W-:Y:S01]  /*2b70*/  FADD.FTZ R18, R12, R19 ;  /* 0x000000130c127221 */ /* 0x000fe20000010000 */
[----:B------:R-:W-:Y:S01]  /*2b80*/  FFMA.FTZ R8, R17, R14, R25 ;  /* 0x0000000e11087223 */ /* 0x000fe20000010019 */
[-C--:B------:R-:W-:Y:S01]  /*2b90*/  FMUL.FTZ R17, R7, R16.reuse ;  /* 0x0000001007117220 */ /* 0x080fe20000410000 */
[----:B------:R-:W-:Y:S01]  /*2ba0*/  FFMA.FTZ R12, R10, R15, R23 ;  /* 0x0000000f0a0c7223 */ /* 0x000fe20000010017 */
[----:B------:R-:W-:Y:S01]  /*2bb0*/  FADD.FTZ R18, R15, R18 ;  /* 0x000000120f127221 */ /* 0x000fe20000010000 */
[----:B------:R-:W-:-:S02]  /*2bc0*/  FFMA.FTZ R8, R27, R16, R8 ;  /* 0x000000101b087223 */ /* 0x000fc40000010008 */
[----:B------:R-:W-:Y:S01]  /*2bd0*/  FFMA.FTZ R12, R27, R17, R12 ;  /* 0x000000111b0c7223 */ /* 0x000fe2000001000c */
[----:B------:R-:W-:Y:S01]  /*2be0*/  FADD.FTZ R17, R18, R17 ;  /* 0x0000001112117221 */ /* 0x000fe20000010000 */
[----:B------:R-:W-:Y:S01]  /*2bf0*/  FFMA.FTZ R18, R10, R13, R29 ;  /* 0x0000000d0a127223 */ /* 0x000fe2000001001d */
[----:B------:R-:W-:Y:S01]  /*2c00*/  FADD.FTZ R10, R9, R16 ;  /* 0x00000010090a7221 */ /* 0x000fe20000010000 */
[C---:B------:R-:W-:Y:S01]  /*2c10*/  FFMA.FTZ R14, R11.reuse, R20, R12 ;  /* 0x000000140b0e7223 */ /* 0x040fe2000001000c */
[----:B------:R-:W-:Y:S01]  /*2c20*/  FADD.FTZ R12, R20, R17 ;  /* 0x00000011140c7221 */ /* 0x000fe20000010000 */
[----:B------:R-:W-:Y:S01]  /*2c30*/  FFMA.FTZ R9, R11, R21, R18 ;  /* 0x000000150b097223 */ /* 0x000fe20000010012 */
[----:B------:R-:W-:-:S07]  /*2c40*/  FADD.FTZ R11, R22, R21 ;  /* 0x00000015160b7221 */ /* 0x000fce0000010000 */
.L_x_755:
[----:B------:R-:W-:Y:S01]  /*2c50*/  MOV R15, R14 ;  /* 0x0000000e000f7202 */ /* 0x000fe20000000f00 */
[----:B------:R-:W0:Y:S01]  /*2c60*/  S2R R18, SR_TID.X ;  /* 0x0000000000127919 */ /* 0x000e220000002100 */
[----:B------:R-:W-:Y:S01]  /*2c70*/  MOV R14, R12 ;  /* 0x0000000c000e7202 */ /* 0x000fe20000000f00 */
[----:B------:R-:W1:Y:S01]  /*2c80*/  S2UR UR8, SR_CgaCtaId ;  /* 0x00000000000879c3 */ /* 0x000e620000008800 */
[C---:B------:R-:W-:Y:S01]  /*2c90*/  ISETP.GT.AND P0, PT, R0.reuse, 0x1e, PT ;  /* 0x0000001e0000780c */ /* 0x040fe20003f04270 */
[----:B------:R-:W2:Y:S01]  /*2ca0*/  SHFL.DOWN PT, R12, R15, 0x1, 0x1f ;  /* 0x08201f000f0c7f89 */ /* 0x000ea200000e0000 */
[----:B------:R-:W-:Y:S01]  /*2cb0*/  UMOV UR7, 0x400 ;  /* 0x0000040000077882 */ /* 0x000fe20000000000 */
[----:B------:R-:W-:Y:S01]  /*2cc0*/  ISETP.GT.AND P2, PT, R0, 0xf, PT ;  /* 0x0000000f0000780c */ /* 0x000fe20003f44270 */
[----:B------:R-:W-:Y:S01]  /*2cd0*/  UIADD3 UR6, UPT, UPT, UR7, 0x80, URZ ;  /* 0x0000008007067890 */ /* 0x000fe2000fffe0ff */
[----:B------:R-:W3:Y:S01]  /*2ce0*/  SHFL.DOWN PT, R13, R14, 0x1, 0x1f ;  /* 0x08201f000e0d7f89 */ /* 0x000ee200000e0000 */
[----:B------:R-:W4:Y:S01]  /*2cf0*/  LDCU UR9, c[0x0][0x374] ;  /* 0x00006e80ff0977ac */ /* 0x000f220008000800 */
[----:B------:R-:W-:Y:S01]  /*2d00*/  BSSY.RECONVERGENT B0, `(.L_x_756) ;  /* 0x0000025000007945 */ /* 0x000fe20003800200 */
[----:B-1----:R-:W-:-:S05]  /*2d10*/  ULEA UR6, UR8, UR6, 0x18 ;  /* 0x0000000608067291 */ /* 0x002fca000f8ec0ff */
[----:B--2---:R-:W-:Y:S01]  /*2d20*/  @!P0 FADD.FTZ R15, R12, R15 ;  /* 0x0000000f0c0f8221 */ /* 0x004fe20000010000 */
[----:B---3--:R-:W-:-:S04]  /*2d30*/  @!P0 FADD.FTZ R14, R13, R14 ;  /* 0x0000000e0d0e8221 */ /* 0x008fc80000010000 */
        /* <DEDUP_REMOVED lines=24> */
[----:B----4-:R-:W-:Y:S05]  /*2ec0*/  @P2 BRA `(.L_x_757) ;  /* 0x0000000000202947 */ /* 0x010fea0003800000 */
        /* <DEDUP_REMOVED lines=8> */
.L_x_757:
[----:B------:R-:W-:Y:S05]  /*2f50*/  BSYNC.RECONVERGENT B0 ;  /* 0x0000000000007941 */ /* 0x000fea0003800200 */
.L_x_756:
        /* <DEDUP_REMOVED lines=9> */
[----:B------:R-:W-:-:S03]  /*2ff0*/  FADD.FTZ R20, R29, R21 ;  /* 0x000000151d147221 */ /* 0x000fc60000010000 */
[----:B-----5:R-:W-:Y:S01]  /*3000*/  FADD.FTZ R23, R23, R16 ;  /* 0x0000001017177221 */ /* 0x020fe20000010000 */
[----:B------:R-:W-:-:S03]  /*3010*/  FADD.FTZ R16, R20, R17 ;  /* 0x0000001114107221 */ /* 0x000fc60000010000 */
[----:B------:R-:W-:Y:S01]  /*3020*/  FADD.FTZ R17, R23, R18 ;  /* 0x0000001217117221 */ /* 0x000fe20000010000 */
[----:B0-----:R-:W-:Y:S01]  /*3030*/  FADD.FTZ R28, R16, R19 ;  /* 0x00000013101c7221 */ /* 0x001fe20000010000 */
        /* <DEDUP_REMOVED lines=18> */
.L_x_759:
[----:B------:R-:W-:Y:S05]  /*3160*/  BSYNC.RECONVERGENT B0 ;  /* 0x0000000000007941 */ /* 0x000fea0003800200 */
.L_x_758:
        /* <DEDUP_REMOVED lines=318> */
.L_x_761:
[----:B------:R-:W-:Y:S05]  /*4550*/  BSYNC.RECONVERGENT B0 ;  /* 0x0000000000007941 */ /* 0x000fea0003800200 */
.L_x_760:
[----:B------:R-:W-:Y:S04]  /*4560*/  BSSY.RECONVERGENT B0, `(.L_x_762) ;  /* 0x000001c000007945 */ /* 0x000fe80003800200 */
[----:B------:R-:W-:Y:S05]  /*4570*/  @P3 BRA `(.L_x_763) ;  /* 0x0000000000683947 */ /* 0x000fea0003800000 */
[----:B---3--:R-:W3:Y:S08]  /*4580*/  LDC.64 R12, c[0x0][0x3f8] ;  /* 0x0000fe00ff0c7b82 */ /* 0x008ef00000000a00 */
[----:B-12---:R-:W1:Y:S01]  /*4590*/  LDC.64 R14, c[0x0][0x3d8] ;  /* 0x0000f600ff0e7b82 */ /* 0x006e620000000a00 */
[----:B---3--:R-:W-:Y:S01]  /*45a0*/  IMAD.WIDE.U32 R16, R12, 0x3, RZ ;  /* 0x000000030c107825 */ /* 0x008fe200078e00ff */
        /* <DEDUP_REMOVED lines=23> */
.L_x_763:
[----:B------:R-:W-:Y:S05]  /*4720*/  BSYNC.RECONVERGENT B0 ;  /* 0x0000000000007941 */ /* 0x000fea0003800200 */
.L_x_762:
        /* <DEDUP_REMOVED lines=36> */
.L_x_766:
[----:B0-----:R-:W3:Y:S04]  /*4970*/  LDG.E.STRONG.GPU R8, desc[UR12][R10.64] ;  /* 0x0000000c0a087981 */ /* 0x001ee8000c1ef900 */
[----:B---3--:R-:W-:Y:S01]  /*4980*/  CCTL.IVALL ;  /* 0x00000000ff00798f */ /* 0x008fe20002000000 */
[----:B------:R-:W-:Y:S05]  /*4990*/  YIELD ;  /* 0x0000000000007946 */ /* 0x000fea0003800000 */
[----:B------:R-:W-:-:S13]  /*49a0*/  ISETP.NE.AND P0, PT, R8, R13, PT ;  /* 0x0000000d0800720c */ /* 0x000fda0003f05270 */
[----:B------:R-:W-:Y:S05]  /*49b0*/  @P0 BRA `(.L_x_766) ;  /* 0xfffffffc00ec0947 */ /* 0x000fea000383ffff */
.L_x_765:
[----:B0-----:R-:W0:Y:S01]  /*49c0*/  LDC R8, c[0x0][0x370] ;  /* 0x0000dc00ff087b82 */ /* 0x001e220000000800 */
[----:B------:R-:W-:Y:S05]  /*49d0*/  WARPSYNC.ALL ;  /* 0x0000000000007948 */ /* 0x000fea0003800000 */
[----:B0-----:R-:W-:Y:S02]  /*49e0*/  ISETP.GE.U32.AND P0, PT, R8, 0x8, PT ;  /* 0x000000080800780c */ /* 0x001fe40003f06070 */
[----:B------:R-:W-:Y:S01]  /*49f0*/  BAR.SYNC.DEFER_BLOCKING 0x0 ;  /* 0x0000000000007b1d */ /* 0x000fe20000010000 */
[----:B------:R-:W-:-:S10]  /*4a00*/  HFMA2 R16, -RZ, RZ, 0, 0 ;  /* 0x00000000ff107431 */ /* 0x000fd400000001ff */
[----:B------:R-:W-:Y:S05]  /*4a10*/  @!P0 BRA `(.L_x_767) ;  /* 0x0000000400308947 */ /* 0x000fea0003800000 */
[----:B------:R-:W-:-:S07]  /*4a20*/  MOV R20, RZ ;  /* 0x000000ff00147202 */ /* 0x000fce0000000f00 */
.L_x_768:
        /* <DEDUP_REMOVED lines=19> */
[----:B-1----:R-:W-:Y:S02]  /*4b60*/  MOV R15, UR9 ;  /* 0x00000009000f7c02 */ /* 0x002fe40008000f00 */
[----:B--2---:R-:W-:Y:S02]  /*4b70*/  IADD3 R14, PT, PT, R20, 0x5, RZ ;  /* 0x00000005140e7810 */ /* 0x004fe40007ffe0ff */
        /* <DEDUP_REMOVED lines=54> */
.L_x_767:
        /* <DEDUP_REMOVED lines=15> */
[----:B--2---:R-:W-:Y:S02]  /*4fd0*/  IADD3 R14, PT, PT, R16, 0x3, RZ ;  /* 0x00000003100e7810 */ /* 0x004fe40007ffe0ff */
[----:B------:R-:W-:-:S02]  /*4fe0*/  ISETP.EQ.OR P3, PT, R12, UR14, P1 ;  /* 0x0000000e0c007c0c */ /* 0x000fc40008f62670 */
[----:B------:R-:W-:Y:S02]  /*4ff0*/  MOV R9, UR9 ;  /* 0x0000000900097c02 */ /* 0x000fe40008000f00 */
[----:B------:R-:W-:Y:S02]  /*5000*/  MOV R13, UR9 ;  /* 0x00000009000d7c02 */ /* 0x000fe40008000f00 */
[----:B------:R-:W-:Y:S01]  /*5010*/  ISETP.EQ.OR P4, PT, R14, UR14, P1 ;  /* 0x0000000e0e007c0c */ /* 0x000fe20008f82670 */
[----:B------:R-:W-:Y:S01]  /*5020*/  @!P0 IMAD R8, R16, R9, UR15 ;  /* 0x0000000f10088e24 */ /* 0x000fe2000f8e0209 */
[----:B-1----:R-:W-:Y:S01]  /*5030*/  MOV R15, UR9 ;  /* 0x00000009000f7c02 */ /* 0x002fe20008000f00 */
        /* <DEDUP_REMOVED lines=24> */
.L_x_769:
        /* <DEDUP_REMOVED lines=23> */
.L_x_770:
        /* <DEDUP_REMOVED lines=11> */
.L_x_771:
[----:B------:R-:W-:Y:S05]  /*53e0*/  BSYNC.RECONVERGENT B0 ;  /* 0x0000000000007941 */ /* 0x000fea0003800200 */
.L_x_764:
[----:B------:R-:W5:Y:S01]  /*53f0*/  S2UR UR7, SR_CgaCtaId ;  /* 0x00000000000779c3 */ /* 0x000f620000008800 */
[----:B------:R-:W-:Y:S01]  /*5400*/  UMOV UR6, 0x400 ;  /* 0x0000040000067882 */ /* 0x000fe20000000000 */
[----:B------:R-:W0:Y:S01]  /*5410*/  LDCU.64 UR18, c[0x0][0x400] ;  /* 0x00008000ff1277ac */ /* 0x000e220008000a00 */
[--C-:B----4-:R-:W-:Y:S02]  /*5420*/  HADD2.F32 R11, -RZ, R44.reuse.H0_H0 ;  /* 0x2000002cff0b7230 */ /* 0x110fe40000004100 */
[----:B------:R-:W-:-:S03]  /*5430*/  HADD2.F32 R44, -RZ, R44.H1_H1 ;  /* 0x3000002cff2c7230 */ /* 0x000fc60000004100 */
[----:B-1----:R-:W1:Y:S01]  /*5440*/  LDC R15, c[0x0][0x41c] ;  /* 0x00010700ff0f7b82 */ /* 0x002e620000000800 */
[----:B------:R-:W-:Y:S01]  /*5450*/  FADD.FTZ R11, R11, -UR16 ;  /* 0x800000100b0b7e21 */ /* 0x000fe20008010000 */
[----:B------:R-:W-:-:S03]  /*5460*/  FADD.FTZ R44, R44, -UR16 ;  /* 0x800000102c2c7e21 */ /* 0x000fc60008010000 */
[----:B------:R-:W-:Y:S01]  /*5470*/  FMUL.FTZ R11, R11, UR11 ;  /* 0x0000000b0b0b7c20 */ /* 0x000fe20008410000 */
[----:B------:R-:W-:Y:S01]  /*5480*/  FMUL.FTZ R44, R44, UR11 ;  /* 0x0000000b2c2c7c20 */ /* 0x000fe20008410000 */
[----:B-----5:R-:W-:Y:S01]  /*5490*/  ULEA UR6, UR7, UR6, 0x18 ;  /* 0x0000000607067291 */ /* 0x020fe2000f8ec0ff */
[----:B------:R-:W4:Y:S01]  /*54a0*/  LDCU.U8 UR7, c[0x0][0x414] ;  /* 0x00008280ff0777ac */ /* 0x000f220008000000 */
[----:B-1----:R-:W-:-:S07]  /*54b0*/  IMAD R15, R15, UR14, R46 ;  /* 0x0000000e0f0f7c24 */ /* 0x002fce000f8e022e */
[----:B------:R-:W-:Y:S01]  /*54c0*/  @!P1 STS.64 [UR6+0x78], R28 ;  /* 0x0000781cff009988 */ /* 0x000fe20008000a06 */
[----:B------:R-:W-:Y:S01]  /*54d0*/  BAR.SYNC.DEFER_BLOCKING 0x0 ;  /* 0x0000000000007b1d */ /* 0x000fe20000010000 */
[----:B0-----:R-:W-:Y:S02]  /*54e0*/  ISETP.GE.U32.AND P0, PT, R15, UR18, PT ;  /* 0x000000120f007c0c */ /* 0x001fe4000bf06070 */
[----:B------:R-:W-:Y:S01]  /*54f0*/  SHF.R.S32.HI R10, RZ, 0x1f, R15 ;  /* 0x0000001fff0a7819 */ /* 0x000fe2000001140f */
[----:B----4-:R-:W-:-:S03]  /*5500*/  UISETP.NE.AND UP0, UPT, UR7, URZ, UPT ;  /* 0x000000ff0700728c */ /* 0x010fc6000bf05270 */
[----:B------:R-:W-:Y:S01]  /*5510*/  ISETP.GE.AND.EX P0, PT, R10, UR19, PT, P0 ;  /* 0x000000130a007c0c */ /* 0x000fe2000bf06300 */
[----:B------:R-:W3:Y:S01]  /*5520*/  LDS.64 R8, [UR6+0x78] ;  /* 0x00007806ff087984 */ /* 0x000ee20008000a00 */
[----:B------:R-:W3:Y:S02]  /*5530*/  LDCU UR6, c[0x0][0x42c] ;  /* 0x00008580ff0677ac */ /* 0x000ee40008000800 */
[----:B---3--:R-:W-:Y:S01]  /*5540*/  FMUL.FTZ R12, R8, UR6 ;  /* 0x00000006080c7c20 */ /* 0x008fe20008410000 */
[----:B------:R-:W-:Y:S01]  /*5550*/  FMUL.FTZ R13, R9, UR6 ;  /* 0x00000006090d7c20 */ /* 0x000fe20008410000 */
[--C-:B------:R-:W-:Y:S02]  /*5560*/  HADD2.F32 R8, -RZ, R43.reuse.H0_H0 ;  /* 0x2000002bff087230 */ /* 0x100fe40000004100 */
[----:B------:R-:W-:Y:S02]  /*5570*/  HADD2.F32 R43, -RZ, R43.H1_H1 ;  /* 0x3000002bff2b7230 */ /* 0x000fe40000004100 */
[----:B------:R-:W-:Y:S01]  /*5580*/  FFMA.FTZ R26, R12, R11, R13 ;  /* 0x0000000b0c1a7223 */ /* 0x000fe2000001000d */
[----:B------:R-:W-:Y:S06]  /*5590*/  BRA.U !UP0, `(.L_x_772) ;  /* 0x0000000108487547 */ /* 0x000fec000b800000 */
[----:B------:R-:W-:Y:S01]  /*55a0*/  FFMA.FTZ R9, R7, R11, R4 ;  /* 0x0000000b07097223 */ /* 0x000fe20000010004 */
[----:B------:R-:W-:-:S03]  /*55b0*/  FFMA.FTZ R11, R6, R44, R5 ;  /* 0x0000002c060b7223 */ /* 0x000fc60000010005 */
[----:B--2---:R-:W-:Y:S01]  /*55c0*/  FMUL.FTZ R14, R9, -1.4426950216293334961 ;  /* 0xbfb8aa3b090e7820 */ /* 0x004fe20000410000 */
        /* <DEDUP_REMOVED lines=15> */
.L_x_772:
[----:B------:R-:W-:Y:S01]  /*56c0*/  FFMA.FTZ R9, R12, R44, R13 ;  /* 0x0000002c0c097223 */ /* 0x000fe2000001000d */
[----:B------:R-:W-:Y:S01]  /*56d0*/  BSSY.RECONVERGENT B0, `(.L_x_773) ;  /* 0x0000014000007945 */ /* 0x000fe20003800200 */
[----:B------:R-:W-:Y:S01]  /*56e0*/  FFMA.FTZ R26, R7, R8, -R26 ;  /* 0x00000008071a7223 */ /* 0x000fe2000001081a */
[C---:B------:R-:W-:Y:S01]  /*56f0*/  IADD3 R17, PT, PT, R15.reuse, 0x40, RZ ;  /* 0x000000400f117810 */ /* 0x040fe20007ffe0ff */
[----:B------:R-:W-:Y:S01]  /*5700*/  FFMA.FTZ R16, R6, R43, -R9 ;  /* 0x0000002b06107223 */ /* 0x000fe20000010809 */
[----:B--2---:R-:W-:Y:S01]  /*5710*/  IADD3 R14, PT, PT, R15, 0x80, RZ ;  /* 0x000000800f0e7810 */ /* 0x004fe20007ffe0ff */
[----:B------:R-:W-:Y:S06]  /*5720*/  @P0 BRA `(.L_x_774) ;  /* 0x0000000000380947 */ /* 0x000fec0003800000 */
[----:B------:R-:W0:Y:S01]  /*5730*/  LDCU.64 UR14, c[0x0][0x3f8] ;  /* 0x00007f00ff0e77ac */ /* 0x000e220008000a00 */
[----:B------:R-:W-:Y:S01]  /*5740*/  MOV R8, R50 ;  /* 0x0000003200087202 */ /* 0x000fe20000000f00 */
[----:B------:R-:W-:Y:S01]  /*5750*/  FMUL.FTZ R19, R26, UR11 ;  /* 0x0000000b1a137c20 */ /* 0x000fe20008410000 */
[----:B------:R-:W-:Y:S01]  /*5760*/  MOV R9, R53 ;  /* 0x0000003500097202 */ /* 0x000fe20000000f00 */
[----:B------:R-:W1:Y:S01]  /*5770*/  LDCU.64 UR6, c[0x0][0x380] ;  /* 0x00007000ff0677ac */ /* 0x000e620008000a00 */
[----:B------:R-:W-:Y:S01]  /*5780*/  FMUL.FTZ R16, R16, UR11 ;  /* 0x0000000b10107c20 */ /* 0x000fe20008410000 */
[----:B0-----:R-:W-:Y:S02]  /*5790*/  IMAD R10, R10, UR14, RZ ;  /* 0x0000000e0a0a7c24 */ /* 0x001fe4000f8e02ff */
[----:B------:R-:W-:-:S04]  /*57a0*/  IMAD.WIDE.U32 R8, R15, UR14, R8 ;  /* 0x0000000e0f087c25 */ /* 0x000fc8000f8e0008 */
[----:B------:R-:W-:Y:S01]  /*57b0*/  IMAD R11, R15, UR15, R10 ;  /* 0x0000000f0f0b7c24 */ /* 0x000fe2000f8e020a */
[----:B-1----:R-:W-:-:S04]  /*57c0*/  LEA R10, P0, R8, UR6, 0x1 ;  /* 0x00000006080a7c11 */ /* 0x002fc8000f8008ff */
[----:B------:R-:W-:Y:S02]  /*57d0*/  IADD3 R11, PT, PT, R9, R11, RZ ;  /* 0x0000000b090b7210 */ /* 0x000fe40007ffe0ff */
[----:B------:R-:W-:Y:S02]  /*57e0*/  F2FP.F16.F32.PACK_AB R9, R16, R19 ;  /* 0x000000131009723e */ /* 0x000fe400000000ff */
[----:B------:R-:W-:-:S05]  /*57f0*/  LEA.HI.X R11, R8, UR7, R11, 0x1, P0 ;  /* 0x00000007080b7c11 */ /* 0x000fca00080f0c0b */
[----:B------:R0:W-:Y:S02]  /*5800*/  STG.E desc[UR12][R10.64], R9 ;  /* 0x000000090a007986 */ /* 0x0001e4000c10190c */
.L_x_774:
[----:B------:R-:W-:Y:S05]  /*5810*/  BSYNC.RECONVERGENT B0 ;  /* 0x0000000000007941 */ /* 0x000fea0003800200 */
.L_x_773:
        /* <DEDUP_REMOVED lines=14> */
[----:B------:R-:W-:Y:S01]  /*5900*/  FFMA.FTZ R18, R12, R11, R13 ;  /* 0x0000000b0c127223 */ /* 0x000fe2000001000d */
        /* <DEDUP_REMOVED lines=20> */
.L_x_775:
        /* <DEDUP_REMOVED lines=16> */
[C---:B-1----:R-:W-:Y:S02]  /*5b50*/  LEA R10, P0, R8.reuse, UR14, 0x1 ;  /* 0x0000000e080a7c11 */ /* 0x042fe4000f8008ff */
[----:B------:R-:W-:Y:S02]  /*5b60*/  IADD3 R19, PT, PT, R9, R19, RZ ;  /* 0x0000001309137210 */ /* 0x000fe40007ffe0ff */
[----:B------:R-:W-:Y:S02]  /*5b70*/  F2FP.F16.F32.PACK_AB R17, R17, R18 ;  /* 0x000000121111723e */ /* 0x000fe400000000ff */
[----:B------:R-:W-:-:S05]  /*5b80*/  LEA.HI.X R11, R8, UR15, R19, 0x1, P0 ;  /* 0x0000000f080b7c11 */ /* 0x000fca00080f0c13 */
[----:B------:R0:W-:Y:S02]  /*5b90*/  STG.E desc[UR12][R10.64], R17 ;  /* 0x000000110a007986 */ /* 0x0001e4000c10190c */
.L_x_777:
[----:B------:R-:W-:Y:S05]  /*5ba0*/  BSYNC.RECONVERGENT B0 ;  /* 0x0000000000007941 */ /* 0x000fea0003800200 */
.L_x_776:
[----:B------:R-:W-:Y:S01]  /*5bb0*/  FMUL.FTZ R20, R20, UR11 ;  /* 0x0000000b14147c20 */ /* 0x000fe20008410000 */
[----:B------:R-:W-:Y:S01]  /*5bc0*/  FADD.FTZ R40, R40, -UR16 ;  /* 0x8000001028287e21 */ /* 0x000fe20008010000 */
[--C-:B------:R-:W-:Y:S02]  /*5bd0*/  HADD2.F32 R8, -RZ, R39.reuse.H0_H0 ;  /* 0x20000027ff087230 */ /* 0x100fe40000004100 */
[----:B------:R-:W-:Y:S02]  /*5be0*/  HADD2.F32 R39, -RZ, R39.H1_H1 ;  /* 0x30000027ff277230 */ /* 0x000fe40000004100 */
[----:B------:R-:W-:Y:S01]  /*5bf0*/  FFMA.FTZ R24, R12, R20, R13 ;  /* 0x000000140c187223 */ /* 0x000fe2000001000d */
[----:B------:R-:W-:Y:S01]  /*5c00*/  FMUL.FTZ R40, R40, UR11 ;  /* 0x0000000b28287c20 */ /* 0x000fe20008410000 */
[----:B------:R-:W-:Y:S06]  /*5c10*/  BRA.U !UP0, `(.L_x_778) ;  /* 0x0000000108487547 */ /* 0x000fec000b800000 */
        /* <DEDUP_REMOVED lines=18> */
.L_x_778:
[----:B------:R-:W-:Y:S01]  /*5d40*/  FFMA.FTZ R9, R12, R40, R13 ;  /* 0x000000280c097223 */ /* 0x000fe2000001000d */
[----:B------:R-:W-:Y:S01]  /*5d50*/  BSSY.RECONVERGENT B0, `(.L_x_779) ;  /* 0x0000014000007945 */ /* 0x000fe20003800200 */
[--C-:B------:R-:W-:Y:S02]  /*5d60*/  HADD2.F32 R18, -RZ, R38.reuse.H0_H0 ;  /* 0x20000026ff127230 */ /* 0x100fe40000004100 */
[----:B------:R-:W-:Y:S01]  /*5d70*/  FFMA.FTZ R24, R7, R8, -R24 ;  /* 0x0000000807187223 */ /* 0x000fe20000010818 */
[----:B------:R-:W-:Y:S02]  /*5d80*/  HADD2.F32 R38, -RZ, R38.H1_H1 ;  /* 0x30000026ff267230 */ /* 0x000fe40000004100 */
[----:B------:R-:W-:Y:S01]  /*5d90*/  FFMA.FTZ R39, R6, R39, -R9 ;  /* 0x0000002706277223 */ /* 0x000fe20000010809 */
[----:B------:R-:W-:Y:S06]  /*5da0*/  @P1 BRA `(.L_x_780) ;  /* 0x0000000000381947 */ /* 0x000fec0003800000 */
[----:B------:R-:W1:Y:S01]  /*5db0*/  LDCU.64 UR6, c[0x0][0x3f8] ;  /* 0x00007f00ff0677ac */ /* 0x000e620008000a00 */
[----:B------:R-:W-:Y:S01]  /*5dc0*/  MOV R8, R50 ;  /* 0x0000003200087202 */ /* 0x000fe20000000f00 */
[----:B0-----:R-:W-:Y:S01]  /*5dd0*/  FMUL.FTZ R17, R24, UR11 ;  /* 0x0000000b18117c20 */ /* 0x001fe20008410000 */
[----:B------:R-:W-:Y:S01]  /*5de0*/  MOV R9, R53 ;  /* 0x0000003500097202 */ /* 0x000fe20000000f00 */
[----:B------:R-:W0:Y:S01]  /*5df0*/  LDCU.64 UR14, c[0x0][0x380] ;  /* 0x00007000ff0e77ac */ /* 0x000e220008000a00 */
[----:B-1----:R-:W-:Y:S02]  /*5e00*/  IMAD R11, R16, UR6, RZ ;  /* 0x00000006100b7c24 */ /* 0x002fe4000f8e02ff */
[----:B------:R-:W-:-:S04]  /*5e10*/  IMAD.WIDE.U32 R8, R14, UR6, R8 ;  /* 0x000000060e087c25 */ /* 0x000fc8000f8e0008 */
[----:B------:R-:W-:Y:S02]  /*5e20*/  IMAD R11, R14, UR7, R11 ;  /* 0x000000070e0b7c24 */ /* 0x000fe4000f8e020b */
[----:B------:R-:W-:Y:S01]  /*5e30*/  FMUL.FTZ R14, R39, UR11 ;  /* 0x0000000b270e7c20 */ /* 0x000fe20008410000 */
[----:B0-----:R-:W-:Y:S02]  /*5e40*/  LEA R10, P0, R8, UR14, 0x1 ;  /* 0x0000000e080a7c11 */ /* 0x001fe4000f8008ff */
[----:B------:R-:W-:Y:S02]  /*5e50*/  IADD3 R11, PT, PT, R9, R11, RZ ;  /* 0x0000000b090b7210 */ /* 0x000fe40007ffe0ff */
[----:B------:R-:W-:Y:S02]  /*5e60*/  F2FP.F16.F32.PACK_AB R9, R14, R17 ;  /* 0x000000110e09723e */ /* 0x000fe400000000ff */
[----:B------:R-:W-:-:S05]  /*5e70*/  LEA.HI.X R11, R8, UR15, R11, 0x1, P0 ;  /* 0x0000000f080b7c11 */ /* 0x000fca00080f0c0b */
[----:B------:R1:W-:Y:S02]  /*5e80*/  STG.E desc[UR12][R10.64], R9 ;  /* 0x000000090a007986 */ /* 0x0003e4000c10190c */
.L_x_780:
[----:B------:R-:W-:Y:S05]  /*5e90*/  BSYNC.RECONVERGENT B0 ;  /* 0x0000000000007941 */ /* 0x000fea0003800200 */
.L_x_779:
[----:B01----:R-:W-:Y:S02]  /*5ea0*/  HADD2.F32 R11, -RZ, R30.H0_H0 ;  /* 0x2000001eff0b7230 */ /* 0x003fe40000004100 */
[----:B------:R-:W-:Y:S01]  /*5eb0*/  FADD.FTZ R38, R38, -UR16 ;  /* 0x8000001026267e21 */ /* 0x000fe20008010000 */
[----:B------:R-:W-:Y:S02]  /*5ec0*/  HADD2.F32 R8, -RZ, R36.H0_H0 ;  /* 0x20000024ff087230 */ /* 0x000fe40000004100 */
[----:B------:R-:W-:Y:S01]  /*5ed0*/  FADD.FTZ R18, R18, -UR16 ;  /* 0x8000001012127e21 */ /* 0x000fe20008010000 */
[----:B------:R-:W-:Y:S02]  /*5ee0*/  HADD2.F32 R9, -RZ, R34.H0_H0 ;  /* 0x20000022ff097230 */ /* 0x000fe40000004100 */
[----:B------:R-:W-:Y:S01]  /*5ef0*/  FADD.FTZ R11, R11, -UR16 ;  /* 0x800000100b0b7e21 */ /* 0x000fe20008010000 */
[----:B------:R-:W-:Y:S02]  /*5f00*/  HADD2.F32 R10, -RZ, R32.H0_H0 ;  /* 0x20000020ff0a7230 */ /* 0x000fe40000004100 */
[----:B------:R-:W-:Y:S01]  /*5f10*/  FADD.FTZ R8, R8, -UR16 ;  /* 0x8000001008087e21 */ /* 0x000fe20008010000 */
[----:B------:R-:W-:-:S02]  /*5f20*/  HADD2.F32 R36, -RZ, R36.H1_H1 ;  /* 0x30000024ff247230 */ /* 0x000fc40000004100 */
        /* <DEDUP_REMOVED lines=63> */
[----:B-1----:R-:W-:Y:S01]  /*6320*/  FMUL.FTZ R12, R12, R47 ;  /* 0x0000002f0c0c7220 */ /* 0x002fe20000410000 */
[----:B------:R-:W-:Y:S02]  /*6330*/  FADD.FTZ R47, -R47, 1 ;  /* 0x3f8000002f2f7421 */ /* 0x000fe40000010100 */
[----:B------:R-:W-:Y:S02]  /*6340*/  FMUL.FTZ R37, R37, R49 ;  /* 0x0000003125257220 */ /* 0x000fe40000410000 */
[----:B------:R-:W-:-:S04]  /*6350*/  FFMA.FTZ R47, R39, R47, 1 ;  /* 0x3f800000272f7423 */ /* 0x000fc8000001002f */
[----:B------:R-:W-:-:S07]  /*6360*/  FMUL.FTZ R12, R12, R47 ;  /* 0x0000002f0c0c7220 */ /* 0x000fce0000410000 */
.L_x_781:
[----:B------:R-:W-:Y:S01]  /*6370*/  BSSY.RECONVERGENT B0, `(.L_x_782) ;  /* 0x0000012000007945 */ /* 0x000fe20003800200 */
[----:B------:R-:W-:Y:S01]  /*6380*/  FFMA.FTZ R10, R7, R12, -R10 ;  /* 0x0000000c070a7223 */ /* 0x000fe2000001080a */
[----:B------:R-:W-:Y:S02]  /*6390*/  FFMA.FTZ R12, R6, R37, -R9 ;  /* 0x00000025060c7223 */ /* 0x000fe40000010809 */
[----:B------:R-:W-:Y:S05]  /*63a0*/  @P1 BRA `(.L_x_783) ;  /* 0x0000000000381947 */ /* 0x000fea0003800000 */
        /* <DEDUP_REMOVED lines=11> */
[----:B------:R-:W-:Y:S02]  /*6460*/  F2FP.F16.F32.PACK_AB R9, R12, R37 ;  /* 0x000000250c09723e */ /* 0x000fe400000000ff */
[----:B------:R-:W-:-:S05]  /*6470*/  LEA.HI.X R11, R8, UR15, R11, 0x1, P1 ;  /* 0x0000000f080b7c11 */ /* 0x000fca00088f0c0b */
[----:B------:R0:W-:Y:S02]  /*6480*/  STG.E desc[UR12][R10.64], R9 ;  /* 0x000000090a007986 */ /* 0x0001e4000c10190c */
.L_x_783:
[----:B------:R-:W-:Y:S05]  /*6490*/  BSYNC.RECONVERGENT B0 ;  /* 0x0000000000007941 */ /* 0x000fea0003800200 */
.L_x_782:
        /* <DEDUP_REMOVED lines=21> */
.L_x_784:
[----:B------:R-:W-:Y:S01]  /*65f0*/  BSSY.RECONVERGENT B0, `(.L_x_785) ;  /* 0x0000012000007945 */ /* 0x000fe20003800200 */
[----:B------:R-:W-:Y:S01]  /*6600*/  FFMA.FTZ R40, R7, R8, -R40 ;  /* 0x0000000807287223 */ /* 0x000fe20000010828 */
[----:B------:R-:W-:Y:S02]  /*6610*/  FFMA.FTZ R12, R6, R35, -R27 ;  /* 0x00000023060c7223 */ /* 0x000fe4000001081b */
[----:B------:R-:W-:Y:S05]  /*6620*/  @P3 BRA `(.L_x_786) ;  /* 0x0000000000383947 */ /* 0x000fea0003800000 */
[----:B------:R-:W1:Y:S01]  /*6630*/  LDCU.64 UR6, c[0x0][0x3f8] ;  /* 0x00007f00ff0677ac */ /* 0x000e620008000a00 */
[----:B------:R-:W-:Y:S01]  /*6640*/  MOV R8, R50 ;  /* 0x0000003200087202 */ /* 0x000fe20000000f00 */
[----:B------:R-:W-:Y:S01]  /*6650*/  FMUL.FTZ R12, R12, UR11 ;  /* 0x0000000b0c0c7c20 */ /* 0x000fe20008410000 */
[----:B0-----:R-:W-:Y:S01]  /*6660*/  MOV R9, R53 ;  /* 0x0000003500097202 */ /* 0x001fe20000000f00 */
        /* <DEDUP_REMOVED lines=10> */
.L_x_786:
[----:B------:R-:W-:Y:S05]  /*6710*/  BSYNC.RECONVERGENT B0 ;  /* 0x0000000000007941 */ /* 0x000fea0003800200 */
.L_x_785:
[--C-:B------:R-:W-:Y:S02]  /*6720*/  HADD2.F32 R8, -RZ, R33.reuse.H0_H0 ;  /* 0x20000021ff087230 */ /* 0x100fe40000004100 */
[----:B------:R-:W-:Y:S01]  /*6730*/  HADD2.F32 R33, -RZ, R33.H1_H1 ;  /* 0x30000021ff217230 */ /* 0x000fe20000004100 */
[----:B------:R-:W-:Y:S06]  /*6740*/  BRA.U !UP0, `(.L_x_787) ;  /* 0x0000000108487547 */ /* 0x000fec000b800000 */
[----:B------:R-:W-:Y:S01]  /*6750*/  FFMA.FTZ R28, R7, R28, R4 ;  /* 0x0000001c071c7223 */ /* 0x000fe20000010004 */
[----:B------:R-:W-:-:S03]  /*6760*/  FFMA.FTZ R26, R6, R26, R5 ;  /* 0x0000001a061a7223 */ /* 0x000fc60000010005 */
[----:B01----:R-:W-:Y:S01]  /*6770*/  FMUL.FTZ R9, R28, -1.4426950216293334961 ;  /* 0xbfb8aa3b1c097820 */ /* 0x003fe20000410000 */
        /* <DEDUP_REMOVED lines=15> */
.L_x_787:
[----:B------:R-:W-:Y:S01]  /*6870*/  BSSY.RECONVERGENT B0, `(.L_x_788) ;  /* 0x0000012000007945 */ /* 0x000fe20003800200 */
[----:B------:R-:W-:Y:S01]  /*6880*/  FFMA.FTZ R30, R7, R8, -R30 ;  /* 0x00000008071e7223 */ /* 0x000fe2000001081e */
[----:B------:R-:W-:Y:S02]  /*6890*/  FFMA.FTZ R12, R6, R33, -R21 ;  /* 0x00000021060c7223 */ /* 0x000fe40000010815 */
[----:B------:R-:W-:Y:S05]  /*68a0*/  @P4 BRA `(.L_x_789) ;  /* 0x0000000000384947 */ /* 0x000fea0003800000 */
[----:B------:R-:W2:Y:S01]  /*68b0*/  LDCU.64 UR6, c[0x0][0x3f8] ;  /* 0x00007f00ff0677ac */ /* 0x000ea20008000a00 */
[----:B------:R-:W-:Y:S01]  /*68c0*/  MOV R8, R50 ;  /* 0x0000003200087202 */ /* 0x000fe20000000f00 */
[----:B------:R-:W-:Y:S01]  /*68d0*/  FMUL.FTZ R12, R12, UR11 ;  /* 0x0000000b0c0c7c20 */ /* 0x000fe20008410000 */
[----:B01----:R-:W-:Y:S01]  /*68e0*/  MOV R9, R53 ;  /* 0x0000003500097202 */ /* 0x003fe20000000f00 */
[----:B------:R-:W0:Y:S01]  /*68f0*/  LDCU.64 UR14, c[0x0][0x380] ;  /* 0x00007000ff0e77ac */ /* 0x000e220008000a00 */
[----:B--2---:R-:W-:Y:S02]  /*6900*/  IMAD R17, R17, UR6, RZ ;  /* 0x0000000611117c24 */ /* 0x004fe4000f8e02ff */
        /* <DEDUP_REMOVED lines=8> */
.L_x_789:
[----:B------:R-:W-:Y:S05]  /*6990*/  BSYNC.RECONVERGENT B0 ;  /* 0x0000000000007941 */ /* 0x000fea0003800200 */
.L_x_788:
[--C-:B------:R-:W-:Y:S02]  /*69a0*/  HADD2.F32 R8, -RZ, R31.reuse.H0_H0 ;  /* 0x2000001fff087230 */ /* 0x100fe40000004100 */
[----:B------:R-:W-:Y:S01]  /*69b0*/  HADD2.F32 R31, -RZ, R31.H1_H1 ;  /* 0x3000001fff1f7230 */ /* 0x000fe20000004100 */
[----:B------:R-:W-:Y:S06]  /*69c0*/  BRA.U !UP0, `(.L_x_790) ;  /* 0x0000000108487547 */ /* 0x000fec000b800000 */
[----:B------:R-:W-:Y:S01]  /*69d0*/  FFMA.FTZ R22, R6, R22, R5 ;  /* 0x0000001606167223 */ /* 0x000fe20000010005 */
[----:B------:R-:W-:-:S03]  /*69e0*/  FFMA.FTZ R24, R7, R24, R4 ;  /* 0x0000001807187223 */ /* 0x000fc60000010004 */
[----:B------:R-:W-:Y:S01]  /*69f0*/  FMUL.FTZ R12, R22, -1.4426950216293334961 ;  /* 0xbfb8aa3b160c7820 */ /* 0x000fe20000410000 */
[----:B012---:R-:W-:-:S05]  /*6a00*/  FMUL.FTZ R9, R24, -1.4426950216293334961 ;  /* 0xbfb8aa3b18097820 */ /* 0x007fca0000410000 */
        /* <DEDUP_REMOVED lines=14> */
.L_x_790:
[----:B------:R-:W-:Y:S01]  /*6af0*/  BSSY.RECONVERGENT B0, `(.L_x_791) ;  /* 0x0000012000007945 */ /* 0x000fe20003800200 */
[----:B------:R-:W-:Y:S01]  /*6b00*/  FFMA.FTZ R32, R7, R8, -R32 ;  /* 0x0000000807207223 */ /* 0x000fe20000010820 */
[----:B------:R-:W-:Y:S02]  /*6b10*/  FFMA.FTZ R12, R6, R31, -R23 ;  /* 0x0000001f060c7223 */ /* 0x000fe40000010817 */
[----:B------:R-:W-:Y:S05]  /*6b20*/  @P2 BRA `(.L_x_792) ;  /* 0x0000000000382947 */ /* 0x000fea0003800000 */
[----:B------:R-:W3:Y:S01]  /*6b30*/  LDCU.64 UR6, c[0x0][0x3f8] ;  /* 0x00007f00ff0677ac */ /* 0x000ee20008000a00 */
[----:B------:R-:W-:Y:S01]  /*6b40*/  MOV R8, R50 ;  /* 0x0000003200087202 */ /* 0x000fe20000000f00 */
[----:B------:R-:W-:Y:S01]  /*6b50*/  FMUL.FTZ R17, R32, UR11 ;  /* 0x0000000b20117c20 */ /* 0x000fe20008410000 */
[----:B012---:R-:W-:Y:S01]  /*6b60*/  MOV R9, R53 ;  /* 0x0000003500097202 */ /* 0x007fe20000000f00 */
[----:B------:R-:W0:Y:S01]  /*6b70*/  LDCU.64 UR14, c[0x0][0x380] ;  /* 0x00007000ff0e77ac */ /* 0x000e220008000a00 */
[----:B------:R-:W-:Y:S01]  /*6b80*/  FMUL.FTZ R12, R12, UR11 ;  /* 0x0000000b0c0c7c20 */ /* 0x000fe20008410000 */
[----:B---3--:R-:W-:Y:S02]  /*6b90*/  IMAD R19, R19, UR6, RZ ;  /* 0x0000000613137c24 */ /* 0x008fe4000f8e02ff */
[----:B------:R-:W-:-:S04]  /*6ba0*/  IMAD.WIDE.U32 R10, R14, UR6, R8 ;  /* 0x000000060e0a7c25 */ /* 0x000fc8000f8e0008 */
[----:B------:R-:W-:Y:S01]  /*6bb0*/  IMAD R19, R14, UR7, R19 ;  /* 0x000000070e137c24 */ /* 0x000fe2000f8e0213 */
[----:B0-----:R-:W-:-:S04]  /*6bc0*/  LEA R8, P1, R10, UR14, 0x1 ;  /* 0x0000000e0a087c11 */ /* 0x001fc8000f8208ff */
[----:B------:R-:W-:Y:S02]  /*6bd0*/  IADD3 R19, PT, PT, R11, R19, RZ ;  /* 0x000000130b137210 */ /* 0x000fe40007ffe0ff */
[----:B------:R-:W-:Y:S02]  /*6be0*/  F2FP.F16.F32.PACK_AB R11, R12, R17 ;  /* 0x000000110c0b723e */ /* 0x000fe400000000ff */
[----:B------:R-:W-:-:S05]  /*6bf0*/  LEA.HI.X R9, R10, UR15, R19, 0x1, P1 ;  /* 0x0000000f0a097c11 */ /* 0x000fca00088f0c13 */
[----:B------:R3:W-:Y:S02]  /*6c00*/  STG.E desc[UR12][R8.64], R11 ;  /* 0x0000000b08007986 */ /* 0x0007e4000c10190c */
.L_x_792:
[----:B------:R-:W-:Y:S05]  /*6c10*/  BSYNC.RECONVERGENT B0 ;  /* 0x0000000000007941 */ /* 0x000fea0003800200 */
.L_x_791:
[--C-:B---3--:R-:W-:Y:S01]  /*6c20*/  HADD2.F32 R8, -RZ, R3.reuse.H0_H0 ;  /* 0x20000003ff087230 */ /* 0x108fe20000004100 */
[----:B------:R-:W-:Y:S01]  /*6c30*/  SHF.R.S32.HI R19, RZ, 0x1f, R15 ;  /* 0x0000001fff137819 */ /* 0x000fe2000001140f */
        /* <DEDUP_REMOVED lines=20> */
.L_x_793:
        /* <DEDUP_REMOVED lines=9> */
[----:B------:R-:W-:Y:S01]  /*6e10*/  F2FP.F16.F32.PACK_AB R3, R6, R3 ;  /* 0x000000030603723e */ /* 0x000fe200000000ff */
        /* <DEDUP_REMOVED lines=8> */
.L_x_795:
[----:B------:R-:W-:Y:S05]  /*6ea0*/  BSYNC.RECONVERGENT B0 ;  /* 0x0000000000007941 */ /* 0x000fea0003800200 */
.L_x_794:
[----:B------:R-:W4:Y:S01]  /*6eb0*/  LDCU UR6, c[0x0][0x410] ;  /* 0x00008200ff0677ac */ /* 0x000f220008000800 */
[----:B------:R-:W4:Y:S01]  /*6ec0*/  LDCU UR7, c[0x0][0x3e0] ;  /* 0x00007c00ff0777ac */ /* 0x000f220008000800 */
[----:B------:R-:W-:Y:S02]  /*6ed0*/  UIADD3 UR5, UPT, UPT, UR9, UR5, URZ ;  /* 0x0000000509057290 */ /* 0x000fe4000fffe0ff */
[----:B------:R-:W-:Y:S02]  /*6ee0*/  UIADD3 UR4, UPT, UPT, UR4, 0x1, URZ ;  /* 0x0000000104047890 */ /* 0x000fe4000fffe0ff */
[----:B----4-:R-:W-:-:S04]  /*6ef0*/  UIMAD UR6, UR6, UR7, URZ ;  /* 0x00000007060672a4 */ /* 0x010fc8000f8e02ff */
[----:B------:R-:W-:-:S09]  /*6f00*/  UISETP.GE.AND UP0, UPT, UR5, UR6, UPT ;  /* 0x000000060500728c */ /* 0x000fd2000bf06270 */
[----:B------:R-:W-:Y:S05]  /*6f10*/  BRA.U !UP0, `(.L_x_796) ;  /* 0xffffff91088c7547 */ /* 0x000fea000b83ffff */
.L_x_753:
[----:B012---:R-:W0:Y:S01]  /*6f20*/  S2R R9, SR_TID.X ;  /* 0x0000000000097919 */ /* 0x007e220000002100 */
[----:B---3--:R-:W1:Y:S01]  /*6f30*/  LDC R4, c[0x0][0x370] ;  /* 0x0000dc00ff047b82 */ /* 0x008e620000000800 */
[----:B------:R-:W-:Y:S07]  /*6f40*/  BSSY.RECONVERGENT B0, `(.L_x_797) ;  /* 0x000000e000007945 */ /* 0x000fee0003800200 */
[----:B------:R-:W2:Y:S08]  /*6f50*/  LDC R7, c[0x0][0x374] ;  /* 0x0000dd00ff077b82 */ /* 0x000eb00000000800 */
[----:B------:R-:W3:Y:S01]  /*6f60*/  LDC.64 R2, c[0x0][0x3c8] ;  /* 0x0000f200ff027b82 */ /* 0x000ee20000000a00 */
[----:B-1----:R-:W-:-:S02]  /*6f70*/  ISETP.NE.AND P0, PT, R4, 0x1, PT ;  /* 0x000000010400780c */ /* 0x002fc40003f05270 */
[----:B0-----:R-:W-:Y:S02]  /*6f80*/  ISETP.NE.AND P1, PT, R9, RZ, PT ;  /* 0x000000ff0900720c */ /* 0x001fe40003f25270 */
        /* <DEDUP_REMOVED lines=9> */
.L_x_798:
[----:B------:R-:W-:Y:S05]  /*7020*/  BSYNC.RECONVERGENT B0 ;  /* 0x0000000000007941 */ /* 0x000fea0003800200 */
.L_x_797:
        /* <DEDUP_REMOVED lines=11> */
.L_x_800:
[----:B------:R-:W2:Y:S04]  /*70e0*/  LDG.E.STRONG.GPU R5, desc[UR12][R2.64] ;  /* 0x0000000c02057981 */ /* 0x000ea8000c1ef900 */
[----:B--2---:R-:W-:Y:S01]  /*70f0*/  CCTL.IVALL ;  /* 0x00000000ff00798f */ /* 0x004fe20002000000 */
[----:B------:R-:W-:Y:S05]  /*7100*/  YIELD ;  /* 0x0000000000007946 */ /* 0x000fea0003800000 */
[----:B------:R-:W-:-:S13]  /*7110*/  ISETP.NE.AND P0, PT, R5, R0, PT ;  /* 0x000000000500720c */ /* 0x000fda0003f05270 */
[----:B------:R-:W-:Y:S05]  /*7120*/  @P0 BRA `(.L_x_800) ;  /* 0xfffffffc00ec0947 */ /* 0x000fea000383ffff */
.L_x_799:
        /* <DEDUP_REMOVED lines=74> */
.L_x_803:
        /* <DEDUP_REMOVED lines=31> */
.L_x_802:
[----:B------:R-:W-:Y:S05]  /*77c0*/  BSYNC.RECONVERGENT B0 ;  /* 0x0000000000007941 */ /* 0x000fea0003800200 */
.L_x_801:
        /* <DEDUP_REMOVED lines=10> */
.L_x_804:
        /* <DEDUP_REMOVED lines=87> */
.L_x_805:
        /* <DEDUP_REMOVED lines=10> */
.L_x_2478:


//--------------------- .text._Z35group_norm_nhwc_bwd_one_pass_kernelI11Fp16IOFp16WLi64ELi12ELi384EEv26Group_norm_nhwc_bwd_params --------------------------
	.section	.text._Z35group_norm_nhwc_bwd_one_pass_kernelI11Fp16IOFp16WLi64ELi12ELi384EEv26Group_norm_nhwc_bwd_params,"ax",@progbits
	.align	128
        .global         _Z35group_norm_nhwc_bwd_one_pass_kernelI11Fp16IOFp16WLi64ELi12ELi384EEv26Group_norm_nhwc_bwd_params
        .type           _Z35group_norm_nhwc_bwd_one_pass_kernelI11Fp16IOFp16WLi64ELi12ELi384EEv26Group_norm_nhwc_bwd_params,@function
        .size           _Z35group_norm_nhwc_bwd_one_pass_kernelI11Fp16IOFp16WLi64ELi12ELi384EEv26Group_norm_nhwc_bwd_params,(.L_x_2479 - _Z35group_norm_nhwc_bwd_one_pass_kernelI11Fp16IOFp16WLi64ELi12ELi384EEv26Group_norm_nhwc_bwd_params)
        .other          _Z35group_norm_nhwc_bwd_one_pass_kernelI11Fp16IOFp16WLi64ELi12ELi384EEv26Group_norm_nhwc_bwd_params,@"STO_CUDA_ENTRY STV_DEFAULT"
_Z35group_norm_nhwc_bwd_one_pass_kernelI11Fp16IOFp16WLi64ELi12ELi384EEv26Group_norm_nhwc_bwd_params:
.text._Z35group_norm_nhwc_bwd_one_pass_kernelI11Fp16IOFp16WLi64ELi12ELi384EEv26Group_norm_nhwc_bwd_params:
        /* <DEDUP_REMOVED lines=29> */
.L_x_827:
        /* <DEDUP_REMOVED lines=19> */
[----:B------:R-:W-:Y:S02]  /*0300*/  LOP3.LUT R7, R11, UR7, RZ, 0x3c, !PT ;  /* 0x000000070b077c12 */ /* 0x000fe4000f8e3cff */
[----:B------:R-:W-:Y:S02]  /*0310*/  MOV R8, UR4 ;  /* 0x0000000400087c02 */ /* 0x000fe40008000f00 */
[----:B------:R-:W-:Y:S01]  /*0320*/  ISETP.GE.AND P2, PT, R7, RZ, PT ;  /* 0x000000ff0700720c */ /* 0x000fe20003f46270 */
[----:B------:R-:W-:Y:S01]  /*0330*/  IMAD.HI.U32 R2, R9, R10, RZ ;  /* 0x0000000a09027227 */ /* 0x000fe200078e00ff */
[----:B------:R-:W-:-:S04]  /*0340*/  MOV R9, UR5 ;  /* 0x0000000500097c02 */ /* 0x000fc80008000f00 */
        /* <DEDUP_REMOVED lines=21> */
[----:B------:R-:W-:Y:S01]  /*04a0*/  IMAD R2, R2, UR18, RZ ;  /* 0x0000001202027c24 */ /* 0x000fe2000f8e02ff */
[----:B------:R-:W-:Y:S02]  /*04b0*/  ISETP.NE.AND P2, PT, RZ, UR15, PT ;  /* 0x0000000fff007c0c */ /* 0x000fe4000bf45270 */
[----:B------:R-:W-:Y:S01]  /*04c0*/  LEA.HI.X.SX32 R35, R0, RZ, 0x1, P1 ;  /* 0x000000ff00237211 */ /* 0x000fe200008f0eff */
[C---:B------:R-:W-:Y:S02]  /*04d0*/  IMAD R37, R5.reuse, UR19, R2 ;  /* 0x0000001305257c24 */ /* 0x040fe4000f8e0202 */
[----:B------:R-:W-:-:S04]  /*04e0*/  IMAD.WIDE.U32 R34, R5, UR18, R34 ;  /* 0x0000001205227c25 */ /* 0x000fc8000f8e0022 */
[----:B-1----:R-:W-:Y:S01]  /*04f0*/  @!P0 IMAD R2, R23, R12, RZ ;  /* 0x0000000c17028224 */ /* 0x002fe200078e02ff */
[----:B------:R-:W-:-:S03]  /*0500*/  IADD3 R37, PT, PT, R35, R37, RZ ;  /* 0x0000002523257210 */ /* 0x000fc60007ffe0ff */
[----:B------:R-:W1:Y:S01]  /*0510*/  @P2 LDC.64 R14, c[0x0][0x3b0] ;  /* 0x0000ec00ff0e2b82 */ /* 0x000e620000000a00 */
[----:B------:R-:W-:Y:S01]  /*0520*/  @!P0 MOV R36, R34 ;  /* 0x0000002200248202 */ /* 0x000fe20000000f00 */
[----:B------:R-:W-:-:S04]  /*0530*/  @!P0 IMAD R5, R29, R13, R2 ;  /* 0x0000000d1d058224 */ /* 0x000fc800078e0202 */
[----:B------:R-:W-:-:S05]  /*0540*/  @!P0 IMAD.WIDE.U32 R12, R29, R12, R36 ;  /* 0x0000000c1d0c8225 */ /* 0x000fca00078e0024 */
[----:B------:R-:W-:Y:S02]  /*0550*/  @!P0 IADD3 R5, PT, PT, R13, R5, RZ ;  /* 0x000000050d058210 */ /* 0x000fe40007ffe0ff */
[C---:B------:R-:W-:Y:S02]  /*0560*/  @!P0 SHF.L.U32 R3, R12.reuse, 0x1, RZ ;  /* 0x000000010c038819 */ /* 0x040fe400000006ff */
[----:B------:R-:W-:Y:S02]  /*0570*/  @!P0 SHF.L.U64.HI R2, R12, 0x1, R5 ;  /* 0x000000010c028819 */ /* 0x000fe40000010205 */
[----:B--2---:R-:W-:Y:S01]  /*0580*/  @!P0 IADD3 R16, P1, PT, R3, R16, RZ ;  /* 0x0000001003108210 */ /* 0x004fe20007f3e0ff */
[----:B------:R-:W2:Y:S03]  /*0590*/  LDC.64 R12, c[0x0][0x3a8] ;  /* 0x0000ea00ff0c7b82 */ /* 0x000ea60000000a00 */
[----:B------:R-:W-:-:S02]  /*05a0*/  @!P0 IADD3.X R17, PT, PT, R2, R17, RZ, P1, !PT ;  /* 0x0000001102118210 */ /* 0x000fc40000ffe4ff */
[----:B0-----:R-:W-:Y:S02]  /*05b0*/  @!P0 IADD3 R10, P1, PT, R3, R10, RZ ;  /* 0x0000000a030a8210 */ /* 0x001fe40007f3e0ff */
[----:B------:R-:W-:Y:S01]  /*05c0*/  LOP3.LUT R3, R27, 0xffff, RZ, 0xc0, !PT ;  /* 0x0000ffff1b037812 */ /* 0x000fe200078ec0ff */
[----:B------:R-:W4:Y:S03]  /*05d0*/  @!P0 LDG.E R16, desc[UR12][R16.64] ;  /* 0x0000000c10108981 */ /* 0x000f26000c1e1900 */
[----:B------:R-:W-:-:S05]  /*05e0*/  IADD3 R5, PT, PT, R0, R3, RZ ;  /* 0x0000000300057210 */ /* 0x000fca0007ffe0ff */
[----:B-1----:R-:W-:Y:S01]  /*05f0*/  @P2 IMAD.WIDE R14, R5, 0x2, R14 ;  /* 0x00000002050e2825 */ /* 0x002fe200078e020e */
[----:B------:R-:W-:-:S04]  /*0600*/  @!P0 IADD3.X R11, PT, PT, R2, R11, RZ, P1, !PT ;  /* 0x0000000b020b8210 */ /* 0x000fc80000ffe4ff */
[----:B------:R-:W5:Y:S04]  /*0610*/  @P2 LDG.E.U16 R0, desc[UR12][R14.64] ;  /* 0x0000000c0e002981 */ /* 0x000f68000c1e1500 */
[----:B------:R-:W4:Y:S04]  /*0620*/  @P2 LDG.E.U16 R2, desc[UR12][R14.64+0x2] ;  /* 0x0000020c0e022981 */ /* 0x000f28000c1e1500 */
[----:B------:R-:W4:Y:S01]  /*0630*/  @!P0 LDG.E R10, desc[UR12][R10.64] ;  /* 0x0000000c0a0a8981 */ /* 0x000f22000c1e1900 */
[----:B--2---:R-:W-:-:S05]  /*0640*/  IMAD.WIDE R12, R5, 0x2, R12 ;  /* 0x00000002050c7825 */ /* 0x004fca00078e020c */
[----:B------:R-:W2:Y:S04]  /*0650*/  LDG.E.U16 R5, desc[UR12][R12.64] ;  /* 0x0000000c0c057981 */ /* 0x000ea8000c1e1500 */
[----:B------:R-:W2:Y:S01]  /*0660*/  LDG.E.U16 R18, desc[UR12][R12.64+0x2] ;  /* 0x0000020c0c127981 */ /* 0x000ea2000c1e1500 */
[----:B------:R-:W-:Y:S02]  /*0670*/  PRMT R26, RZ, 0x7610, R26 ;  /* 0x00007610ff1a7816 */ /* 0x000fe4000000001a */
        /* <DEDUP_REMOVED lines=13> */
[----:B-----5:R-:W-:Y:S02]  /*0750*/  PRMT R0, R0, 0x5410, RZ ;  /* 0x0000541000007816 */ /* 0x020fe400000000ff */
[----:B----4-:R-:W-:Y:S02]  /*0760*/  PRMT R2, R2, 0x5410, RZ ;  /* 0x0000541002027816 */ /* 0x010fe400000000ff */
[--C-:B------:R-:W-:Y:S02]  /*0770*/  @!P0 PRMT R0, R0, 0x7610, R16.reuse ;  /* 0x0000761000008816 */ /* 0x100fe40000000010 */
[----:B------:R-:W-:Y:S02]  /*0780*/  @!P0 PRMT R2, R2, 0x5410, R16 ;  /* 0x0000541002028816 */ /* 0x000fe40000000010 */
[C---:B------:R-:W-:Y:S01]  /*0790*/  @!P0 PRMT R26, R10.reuse, 0x7610, R26 ;  /* 0x000076100a1a8816 */ /* 0x040fe2000000001a */
[----:B------:R-:W-:Y:S01]  /*07a0*/  HADD2.F32 R11, -RZ, R0.H1_H1 ;  /* 0x30000000ff0b7230 */ /* 0x000fe20000004100 */
[----:B------:R-:W-:Y:S01]  /*07b0*/  @!P0 PRMT R24, R10, 0x7632, R24 ;  /* 0x000076320a188816 */ /* 0x000fe20000000018 */
[----:B------:R-:W-:-:S02]  /*07c0*/  HADD2.F32 R9, -RZ, R2.H1_H1 ;  /* 0x30000002ff097230 */ /* 0x000fc40000004100 */
[----:B------:R-:W-:Y:S02]  /*07d0*/  HADD2.F32 R26, -RZ, R26.H0_H0 ;  /* 0x2000001aff1a7230 */ /* 0x000fe40000004100 */
[C---:B------:R-:W-:Y:S01]  /*07e0*/  FADD.FTZ R11, -R8.reuse, R11 ;  /* 0x0000000b080b7221 */ /* 0x040fe20000010100 */
[----:B------:R-:W-:Y:S02]  /*07f0*/  HADD2.F32 R24, -RZ, R24.H0_H0 ;  /* 0x20000018ff187230 */ /* 0x000fe40000004100 */
[----:B------:R-:W-:Y:S01]  /*0800*/  FADD.FTZ R10, -R8, R9 ;  /* 0x00000009080a7221 */ /* 0x000fe20000010100 */
[----:B------:R-:W-:Y:S01]  /*0810*/  @P2 HADD2.F32 R30, -RZ, R0.H0_H0 ;  /* 0x20000000ff1e2230 */ /* 0x000fe20000004100 */
[----:B------:R-:W-:Y:S01]  /*0820*/  MOV R8, R26 ;  /* 0x0000001a00087202 */ /* 0x000fe20000000f00 */
[----:B------:R-:W-:Y:S01]  /*0830*/  @P2 HADD2.F32 R28, -RZ, R2.H0_H0 ;  /* 0x20000002ff1c2230 */ /* 0x000fe20000004100 */
[----:B------:R-:W-:Y:S01]  /*0840*/  MOV R9, R24 ;  /* 0x0000001800097202 */ /* 0x000fe20000000f00 */
[----:B--2---:R-:W-:-:S02]  /*0850*/  HADD2.F32 R5, -RZ, R5.H0_H0 ;  /* 0x20000005ff057230 */ /* 0x004fc40000004100 */
[----:B------:R-:W-:Y:S01]  /*0860*/  FMUL.FTZ R0, R10, UR9 ;  /* 0x000000090a007c20 */ /* 0x000fe20008410000 */
[----:B------:R-:W-:Y:S02]  /*0870*/  HADD2.F32 R7, -RZ, R18.H0_H0 ;  /* 0x20000012ff077230 */ /* 0x000fe40000004100 */
        /* <DEDUP_REMOVED lines=20> */
.L_x_807:
        /* <DEDUP_REMOVED lines=54> */
.L_x_809:
[----:B------:R-:W-:Y:S05]  /*0d20*/  BSYNC.RECONVERGENT B0 ;  /* 0x0000000000007941 */ /* 0x000fea0003800200 */
.L_x_808:
        /* <DEDUP_REMOVED lines=32> */
.L_x_811:
[----:B------:R-:W-:Y:S05]  /*0f30*/  BSYNC.RECONVERGENT B0 ;  /* 0x0000000000007941 */ /* 0x000fea0003800200 */
.L_x_810:
        /* <DEDUP_REMOVED lines=318> */
.L_x_813:
[----:B------:R-:W-:Y:S05]  /*2320*/  BSYNC.RECONVERGENT B0 ;  /* 0x0000000000007941 */ /* 0x000fea0003800200 */
.L_x_812:
        /* <DEDUP_REMOVED lines=29> */
.L_x_815:
[----:B------:R-:W-:Y:S05]  /*2500*/  BSYNC.RECONVERGENT B0 ;  /* 0x0000000000007941 */ /* 0x000fea0003800200 */
.L_x_814:
        /* <DEDUP_REMOVED lines=25> */
.L_x_818:
[----:B0-----:R-:W2:Y:S04]  /*26a0*/  LDG.E.STRONG.GPU R10, desc[UR12][R8.64] ;  /* 0x0000000c080a7981 */ /* 0x001ea8000c1ef900 */
[----:B--2---:R-:W-:Y:S01]  /*26b0*/  CCTL.IVALL ;  /* 0x00000000ff00798f */ /* 0x004fe20002000000 */
[----:B------:R-:W-:Y:S05]  /*26c0*/  YIELD ;  /* 0x0000000000007946 */ /* 0x000fea0003800000 */
[----:B------:R-:W-:-:S13]  /*26d0*/  ISETP.NE.AND P1, PT, R10, R15, PT ;  /* 0x0000000f0a00720c */ /* 0x000fda0003f25270 */
[----:B------:R-:W-:Y:S05]  /*26e0*/  @P1 BRA `(.L_x_818) ;  /* 0xfffffffc00ec1947 */ /* 0x000fea000383ffff */
.L_x_817:
[----:B------:R-:W-:Y:S05]  /*26f0*/  WARPSYNC.ALL ;  /* 0x0000000000007948 */ /* 0x000fea0003800000 */
[----:B------:R-:W-:Y:S01]  /*2700*/  BAR.SYNC.DEFER_BLOCKING 0x0 ;  /* 0x0000000000007b1d */ /* 0x000fe20000010000 */
[----:B-1----:R-:W-:-:S05]  /*2710*/  HFMA2 R16, -RZ, RZ, 0, 0 ;  /* 0x00000000ff107431 */ /* 0x002fca00000001ff */
[----:B------:R-:W-:Y:S05]  /*2720*/  @!P4 BRA `(.L_x_819) ;  /* 0x00000004000cc947 */ /* 0x000fea0003800000 */
[----:B------:R-:W-:Y:S02]  /*2730*/  MOV R17, RZ ;  /* 0x000000ff00117202 */ /* 0x000fe40000000f00 */
[----:B------:R-:W-:-:S07]  /*2740*/  LOP3.LUT R16, R4, 0x7ffffff8, RZ, 0xc0, !PT ;  /* 0x7ffffff804107812 */ /* 0x000fce00078ec0ff */
.L_x_820:
        /* <DEDUP_REMOVED lines=65> */
.L_x_819:
        /* <DEDUP_REMOVED lines=37> */
.L_x_821:
        /* <DEDUP_REMOVED lines=21> */
.L_x_822:
        /* <DEDUP_REMOVED lines=10> */
.L_x_823:
[----:B------:R-:W-:Y:S05]  /*2fa0*/  BSYNC.RECONVERGENT B0 ;  /* 0x0000000000007941 */ /* 0x000fea0003800200 */
.L_x_816:
        /* <DEDUP_REMOVED lines=26> */
.L_x_824:
        /* <DEDUP_REMOVED lines=21> */
.L_x_826:
[----:B------:R-:W-:Y:S05]  /*32a0*/  BSYNC.RECONVERGENT B0 ;  /* 0x0000000000007941 */ /* 0x000fea0003800200 */
.L_x_825:
[----:B------:R-:W-:Y:S01]  /*32b0*/  UIADD3 UR7, UPT, UPT, UR14, UR7, URZ ;  /* 0x000000070e077290 */ /* 0x000fe2000fffe0ff */
[----:B------:R-:W-:-:S03]  /*32c0*/  IADD3 R25, PT, PT, R25, 0x1, RZ ;  /* 0x0000000119197810 */ /* 0x000fc60007ffe0ff */
[----:B------:R-:W-:-:S09]  /*32d0*/  UISETP.GE.AND UP0, UPT, UR7, UR6, UPT ;  /* 0x000000060700728c */ /* 0x000fd2000bf06270 */
[----:B------:R-:W-:Y:S05]  /*32e0*/  BRA.U !UP0, `(.L_x_827) ;  /* 0xffffffcd08b87547 */ /* 0x000fea000b83ffff */
.L_x_806:
        /* <DEDUP_REMOVED lines=19> */
.L_x_829:
[----:B------:R-:W-:Y:S05]  /*3420*/  BSYNC.RECONVERGENT B0 ;  /* 0x0000000000007941 */ /* 0x000fea0003800200 */
.L_x_828:
[----:B------:R-:W-:Y:S05]  /*3430*/  @P0 EXIT ;  /* 0x000000000000094d */ /* 0x000fea0003800000 */
[----:B------:R-:W-:Y:S05]  /*3440*/  @P2 BRA `(.L_x_830) ;  /* 0x0000000000202947 */ /* 0x000fea0003800000 */
[----:B------:R-:W-:-:S05]  /*3450*/  IMAD R0, R4, R7, RZ ;  /* 0x0000000704007224 */ /* 0x000fca00078e02ff */
[----:B------:R-:W-:-:S13]  /*3460*/  ISETP.NE.AND P0, PT, R0, -0x1, PT ;  /* 0xffffffff0000780c */ /* 0x000fda0003f05270 */
[----:B------:R-:W-:Y:S05]  /*3470*/  @!P0 BRA `(.L_x_830) ;  /* 0x0000000000148947 */ /* 0x000fea0003800000 */
.L_x_831:
[----:B0-----:R-:W4:Y:S04]  /*3480*/  LDG.E.STRONG.GPU R5, desc[UR12][R2.64] ;  /* 0x0000000c02057981 */ /* 0x001f28000c1ef900 */
[----:B----4-:R-:W-:Y:S01]  /*3490*/  CCTL.IVALL ;  /* 0x00000000ff00798f */ /* 0x010fe20002000000 */
[----:B------:R-:W-:Y:S05]  /*34a0*/  YIELD ;  /* 0x0000000000007946 */ /* 0x000fea0003800000 */
[----:B------:R-:W-:-:S13]  /*34b0*/  ISETP.NE.AND P0, PT, R5, R0, PT ;  /* 0x000000000500720c */ /* 0x000fda0003f05270 */
[----:B------:R-:W-:Y:S05]  /*34c0*/  @P0 BRA `(.L_x_831) ;  /* 0xfffffffc00ec0947 */ /* 0x000fea000383ffff */
.L_x_830:
        /* <DEDUP_REMOVED lines=78> */
.L_x_834:
        /* <DEDUP_REMOVED lines=32> */
.L_x_833:
[----:B------:R-:W-:Y:S05]  /*3bb0*/  BSYNC.RECONVERGENT B0 ;  /* 0x0000000000007941 */ /* 0x000fea0003800200 */
.L_x_832:
        /* <DEDUP_REMOVED lines=11> */
.L_x_836:
        /* <DEDUP_REMOVED lines=88> */
.L_x_835:
[----:B------:R-:W-:Y:S05]  /*41f0*/  EXIT ;  /* 0x000000000000794d */ /* 0x000fea0003800000 */
.L_x_837:
        /* <DEDUP_REMOVED lines=16> */
.L_x_2479:


//--------------------- .text._Z35group_norm_nhwc_bwd_one_pass_kernelI11Fp16IOFp16WLi128ELi12ELi384EEv26Group_norm_nhwc_bwd_params --------------------------
	.section	.text._Z35group_norm_nhwc_bwd_one_pass_kernelI11Fp16IOFp16WLi128ELi12ELi384EEv26Group_norm_nhwc_bwd_params,"ax",@progbits
	.align	128
        .global         _Z35group_norm_nhwc_bwd_one_pass_kernelI11Fp16IOFp16WLi128ELi12ELi384EEv26Group_norm_nhwc_bwd_params
        .type           _Z35group_norm_nhwc_bwd_one_pass_kernelI11Fp16IOFp16WLi128ELi12ELi384EEv26Group_norm_nhwc_bwd_params,@function
        .size           _Z35group_norm_nhwc_bwd_one_pass_kernelI11Fp16IOFp16WLi128ELi12ELi384EEv26Group_norm_nhwc_bwd_params,(.L_x_2480 - _Z35group_norm_nhwc_bwd_one_pass_kernelI11Fp16IOFp16WLi128ELi12ELi384EEv26Group_norm_nhwc_bwd_params)
        .other          _Z35group_norm_nhwc_bwd_one_pass_kernelI11Fp16IOFp16WLi128ELi12ELi384EEv26Group_norm_nhwc_bwd_params,@"STO_CUDA_ENTRY STV_DEFAULT"
_Z35group_norm_nhwc_bwd_one_pass_kernelI11Fp16IOFp16WLi128ELi12ELi384EEv26Group_norm_nhwc_bwd_params:
.text._Z35group_norm_nhwc_bwd_one_pass_kernelI11Fp16IOFp16WLi128ELi12ELi384EEv26Group_norm_nhwc_bwd_params:
        /* <DEDUP_REMOVED lines=37> */
.L_x_863:
        /* <DEDUP_REMOVED lines=111> */
[----:B--2---:R-:W-:Y:S02]  /*0940*/  HADD2.F32 R5, -RZ, R17.H0_H0 ;  /* 0x20000011ff057230 */ /* 0x004fe40000004100 */
[----:B---3--:R-:W-:Y:S02]  /*0950*/  HADD2.F32 R4, -RZ, R16.H0_H0 ;  /* 0x20000010ff047230 */ /* 0x008fe40000004100 */
[----:B------:R-:W-:Y:S02]  /*0960*/  @P2 HADD2.F32 R37, -RZ, R19.H0_H0 ;  /* 0x20000013ff252230 */ /* 0x000fe40000004100 */
[----:B------:R-:W-:Y:S01]  /*0970*/  @P2 HADD2.F32 R34, -RZ, R18.H0_H0 ;  /* 0x20000012ff222230 */ /* 0x000fe20000004100 */
        /* <DEDUP_REMOVED lines=38> */
.L_x_839:
        /* <DEDUP_REMOVED lines=72> */
.L_x_840:
        /* <DEDUP_REMOVED lines=39> */
.L_x_842:
[----:B------:R-:W-:Y:S05]  /*12d0*/  BSYNC.RECONVERGENT B0 ;  /* 0x0000000000007941 */ /* 0x000fea0003800200 */
.L_x_841:
        /* <DEDUP_REMOVED lines=32> */
.L_x_844:
[----:B------:R-:W-:Y:S05]  /*14e0*/  BSYNC.RECONVERGENT B0 ;  /* 0x0000000000007941 */ /* 0x000fea0003800200 */
.L_x_843:
        /* <DEDUP_REMOVED lines=318> */
.L_x_846:
[----:B------:R-:W-:Y:S05]  /*28d0*/  BSYNC.RECONVERGENT B0 ;  /* 0x0000000000007941 */ /* 0x000fea0003800200 */
.L_x_845:
        /* <DEDUP_REMOVED lines=29> */
.L_x_848:
[----:B------:R-:W-:Y:S05]  /*2ab0*/  BSYNC.RECONVERGENT B0 ;  /* 0x0000000000007941 */ /* 0x000fea0003800200 */
.L_x_847:
        /* <DEDUP_REMOVED lines=30> */
.L_x_851:
[----:B------:R-:W2:Y:S04]  /*2ca0*/  LDG.E.STRONG.GPU R2, desc[UR14][R8.64] ;  /* 0x0000000e08027981 */ /* 0x000ea8000c1ef900 */
[----:B--2---:R-:W-:Y:S01]  /*2cb0*/  CCTL.IVALL ;  /* 0x00000000ff00798f */ /* 0x004fe20002000000 */
[----:B------:R-:W-:Y:S05]  /*2cc0*/  YIELD ;  /* 0x0000000000007946 */ /* 0x000fea0003800000 */
[----:B------:R-:W-:-:S13]  /*2cd0*/  ISETP.NE.AND P1, PT, R2, R15, PT ;  /* 0x0000000f0200720c */ /* 0x000fda0003f25270 */
[----:B------:R-:W-:Y:S05]  /*2ce0*/  @P1 BRA `(.L_x_851) ;  /* 0xfffffffc00ec1947 */ /* 0x000fea000383ffff */
.L_x_850:
[----:B------:R-:W-:Y:S05]  /*2cf0*/  WARPSYNC.ALL ;  /* 0x0000000000007948 */ /* 0x000fea0003800000 */
[----:B------:R-:W-:Y:S01]  /*2d00*/  BAR.SYNC.DEFER_BLOCKING 0x0 ;  /* 0x0000000000007b1d */ /* 0x000fe20000010000 */
[----:B------:R-:W-:-:S05]  /*2d10*/  HFMA2 R2, -RZ, RZ, 0, 0 ;  /* 0x00000000ff027431 */ /* 0x000fca00000001ff */
[----:B------:R-:W-:Y:S05]  /*2d20*/  @!P4 BRA `(.L_x_852) ;  /* 0x000000040030c947 */ /* 0x000fea0003800000 */
[----:B------:R-:W-:Y:S01]  /*2d30*/  MOV R2, RZ ;  /* 0x000000ff00027202 */ /* 0x000fe20000000f00 */
[----:B------:R-:W-:-:S12]  /*2d40*/  ULOP3.LUT UR6, UR21, 0x7ffffff8, URZ, 0xc0, !UPT ;  /* 0x7ffffff815067892 */ /* 0x000fd8000f8ec0ff */
.L_x_853:
        /* <DEDUP_REMOVED lines=74> */
.L_x_852:
        /* <DEDUP_REMOVED lines=42> */
.L_x_854:
        /* <DEDUP_REMOVED lines=23> */
.L_x_855:
        /* <DEDUP_REMOVED lines=11> */
.L_x_856:
[----:B------:R-:W-:Y:S05]  /*36b0*/  BSYNC.RECONVERGENT B0 ;  /* 0x0000000000007941 */ /* 0x000fea0003800200 */
.L_x_849:
        /* <DEDUP_REMOVED lines=40> */
.L_x_857:
        /* <DEDUP_REMOVED lines=20> */
.L_x_859:
[----:B------:R-:W-:Y:S05]  /*3a80*/  BSYNC.RECONVERGENT B0 ;  /* 0x0000000000007941 */ /* 0x000fea0003800200 */
.L_x_858:
        /* <DEDUP_REMOVED lines=24> */
.L_x_860:
        /* <DEDUP_REMOVED lines=22> */
.L_x_862:
[----:B------:R-:W-:Y:S05]  /*3d70*/  BSYNC.RECONVERGENT B0 ;  /* 0x0000000000007941 */ /* 0x000fea0003800200 */
.L_x_861:
[----:B------:R-:W-:Y:S02]  /*3d80*/  UIADD3 UR11, UPT, UPT, UR20, UR11, URZ ;  /* 0x0000000b140b7290 */ /* 0x000fe4000fffe0ff */
[----:B------:R-:W-:Y:S02]  /*3d90*/  UIADD3 UR4, UPT, UPT, UR4, 0x1, URZ ;  /* 0x0000000104047890 */ /* 0x000fe4000fffe0ff */
[----:B------:R-:W-:-:S09]  /*3da0*/  UISETP.GE.AND UP0, UPT, UR11, UR5, UPT ;  /* 0x000000050b00728c */ /* 0x000fd2000bf06270 */
[----:B------:R-:W-:Y:S05]  /*3db0*/  BRA.U !UP0, `(.L_x_863) ;  /* 0xffffffc508247547 */ /* 0x000fea000b83ffff */
.L_x_838:
        /* <DEDUP_REMOVED lines=19> */
.L_x_865:
[----:B------:R-:W-:Y:S05]  /*3ef0*/  BSYNC.RECONVERGENT B0 ;  /* 0x0000000000007941 */ /* 0x000fea0003800200 */
.L_x_864:
[----:B------:R-:W-:Y:S05]  /*3f00*/  @P0 EXIT ;  /* 0x000000000000094d */ /* 0x000fea0003800000 */
[----:B------:R-:W-:Y:S05]  /*3f10*/  @P2 BRA `(.L_x_866) ;  /* 0x0000000000202947 */ /* 0x000fea0003800000 */
[----:B------:R-:W-:-:S05]  /*3f20*/  IMAD R0, R4, R7, RZ ;  /* 0x0000000704007224 */ /* 0x000fca00078e02ff */
[----:B------:R-:W-:-:S13]  /*3f30*/  ISETP.NE.AND P0, PT, R0, -0x1, PT ;  /* 0xffffffff0000780c */ /* 0x000fda0003f05270 */
[----:B------:R-:W-:Y:S05]  /*3f40*/  @!P0 BRA `(.L_x_866) ;  /* 0x0000000000148947 */ /* 0x000fea0003800000 */
.L_x_867:
[----:B0-----:R-:W2:Y:S04]  /*3f50*/  LDG.E.STRONG.GPU R5, desc[UR14][R2.64] ;  /* 0x0000000e02057981 */ /* 0x001ea8000c1ef900 */
[----:B--2---:R-:W-:Y:S01]  /*3f60*/  CCTL.IVALL ;  /* 0x00000000ff00798f */ /* 0x004fe20002000000 */
[----:B------:R-:W-:Y:S05]  /*3f70*/  YIELD ;  /* 0x0000000000007946 */ /* 0x000fea0003800000 */
[----:B------:R-:W-:-:S13]  /*3f80*/  ISETP.NE.AND P0, PT, R5, R0, PT ;  /* 0x000000000500720c */ /* 0x000fda0003f05270 */
[----:B------:R-:W-:Y:S05]  /*3f90*/  @P0 BRA `(.L_x_867) ;  /* 0xfffffffc00ec0947 */ /* 0x000fea000383ffff */
.L_x_866:
        /* <DEDUP_REMOVED lines=74> */
.L_x_870:
        /* <DEDUP_REMOVED lines=31> */
.L_x_869:
[----:B------:R-:W-:Y:S05]  /*4630*/  BSYNC.RECONVERGENT B0 ;  /* 0x0000000000007941 */ /* 0x000fea0003800200 */
.L_x_868:
        /* <DEDUP_REMOVED lines=10> */
.L_x_871:
        /* <DEDUP_REMOVED lines=87> */
.L_x_872:
        /* <DEDUP_REMOVED lines=11> */
.L_x_2480:


//--------------------- .text._Z35group_norm_nhwc_bwd_one_pass_kernelI11Fp16IOFp16WLi256ELi12ELi384EEv26Group_norm_nhwc_bwd_params --------------------------
	.section	.text._Z35group_norm_nhwc_bwd_one_pass_kernelI11Fp16IOFp16WLi256ELi12ELi384EEv26Group_norm_nhwc_bwd_params,"ax",@progbits
	.align	128
        .global         _Z35group_norm_nhwc_bwd_one_pass_kernelI11Fp16IOFp16WLi256ELi12ELi384EEv26Group_norm_nhwc_bwd_params
        .type           _Z35group_norm_nhwc_bwd_one_pass_kernelI11Fp16IOFp16WLi256ELi12ELi384EEv26Group_norm_nhwc_bwd_params,@function
        .size           _Z35group_norm_nhwc_bwd_one_pass_kernelI11Fp16IOFp16WLi256ELi12ELi384EEv26Group_norm_nhwc_bwd_params,(.L_x_2481 - _Z35group_norm_nhwc_bwd_one_pass_kernelI11Fp16IOFp16WLi256ELi12ELi384EEv26Group_norm_nhwc_bwd_params)
        .other          _Z35group_norm_nhwc_bwd_one_pass_kernelI11Fp16IOFp16WLi256ELi12ELi384EEv26Group_norm_nhwc_bwd_params,@"STO_CUDA_ENTRY STV_DEFAULT"
_Z35group_norm_nhwc_bwd_one_pass_kernelI11Fp16IOFp16WLi256ELi12ELi384EEv26Group_norm_nhwc_bwd_params:
.text._Z35group_norm_nhwc_bwd_one_pass_kernelI11Fp16IOFp16WLi256ELi12ELi384EEv26Group_norm_nhwc_bwd_params:
        /* <DEDUP_REMOVED lines=32> */
.L_x_904:
        /* <DEDUP_REMOVED lines=156> */
[----:B---3--:R-:W-:Y:S02]  /*0bc0*/  HADD2.F32 R7, -RZ, R19.H0_H0 ;  /* 0x20000013ff077230 */ /* 0x008fe40000004100 */
[----:B----4-:R-:W-:Y:S02]  /*0bd0*/  HADD2.F32 R6, -RZ, R18.H0_H0 ;  /* 0x20000012ff067230 */ /* 0x010fe40000004100 */
[----:B------:R-:W-:Y:S02]  /*0be0*/  @P4 HADD2.F32 R31, -RZ, R21.H0_H0 ;  /* 0x20000015ff1f4230 */ /* 0x000fe40000004100 */
[----:B------:R-:W-:Y:S01]  /*0bf0*/  @P4 HADD2.F32 R32, -RZ, R20.H0_H0 ;  /* 0x20000014ff204230 */ /* 0x000fe20000004100 */
        /* <DEDUP_REMOVED lines=74> */
.L_x_874:
        /* <DEDUP_REMOVED lines=144> */
.L_x_875:
        /* <DEDUP_REMOVED lines=44> */
.L_x_877:
[----:B------:R-:W-:Y:S05]  /*1c60*/  BSYNC.RECONVERGENT B0 ;  /* 0x0000000000007941 */ /* 0x000fea0003800200 */
.L_x_876:
        /* <DEDUP_REMOVED lines=32> */
.L_x_879:
[----:B------:R-:W-:Y:S05]  /*1e70*/  BSYNC.RECONVERGENT B0 ;  /* 0x0000000000007941 */ /* 0x000fea0003800200 */
.L_x_878:
        /* <DEDUP_REMOVED lines=318> */
.L_x_881:
[----:B------:R-:W-:Y:S05]  /*3260*/  BSYNC.RECONVERGENT B0 ;  /* 0x0000000000007941 */ /* 0x000fea0003800200 */
.L_x_880:
        /* <DEDUP_REMOVED lines=29> */
.L_x_883:
[----:B------:R-:W-:Y:S05]  /*3440*/  BSYNC.RECONVERGENT B0 ;  /* 0x0000000000007941 */ /* 0x000fea0003800200 */
.L_x_882:
        /* <DEDUP_REMOVED lines=25> */
.L_x_886:
[----:B-1----:R-:W2:Y:S04]  /*35e0*/  LDG.E.STRONG.GPU R10, desc[UR10][R8.64] ;  /* 0x0000000a080a7981 */ /* 0x002ea8000c1ef900 */
[----:B--2---:R-:W-:Y:S01]  /*35f0*/  CCTL.IVALL ;  /* 0x00000000ff00798f */ /* 0x004fe20002000000 */
[----:B------:R-:W-:Y:S05]  /*3600*/  YIELD ;  /* 0x0000000000007946 */ /* 0x000fea0003800000 */
[----:B------:R-:W-:-:S13]  /*3610*/  ISETP.NE.AND P1, PT, R10, R15, PT ;  /* 0x0000000f0a00720c */ /* 0x000fda0003f25270 */
[----:B------:R-:W-:Y:S05]  /*3620*/  @P1 BRA `(.L_x_886) ;  /* 0xfffffffc00ec1947 */ /* 0x000fea000383ffff */
.L_x_885:
[----:B------:R-:W-:Y:S05]  /*3630*/  WARPSYNC.ALL ;  /* 0x0000000000007948 */ /* 0x000fea0003800000 */
[----:B------:R-:W-:Y:S01]  /*3640*/  BAR.SYNC.DEFER_BLOCKING 0x0 ;  /* 0x0000000000007b1d */ /* 0x000fe20000010000 */
[----:B------:R-:W-:-:S05]  /*3650*/  HFMA2 R18, -RZ, RZ, 0, 0 ;  /* 0x00000000ff127431 */ /* 0x000fca00000001ff */
[----:B------:R-:W-:Y:S05]  /*3660*/  @!P3 BRA `(.L_x_887) ;  /* 0x000000040010b947 */ /* 0x000fea0003800000 */
[----:B------:R-:W-:Y:S02]  /*3670*/  MOV R19, RZ ;  /* 0x000000ff00137202 */ /* 0x000fe40000000f00 */
[----:B------:R-:W-:-:S07]  /*3680*/  LOP3.LUT R18, R2, 0x7ffffff8, RZ, 0xc0, !PT ;  /* 0x7ffffff802127812 */ /* 0x000fce00078ec0ff */
.L_x_888:
        /* <DEDUP_REMOVED lines=66> */
.L_x_887:
        /* <DEDUP_REMOVED lines=38> */
.L_x_889:
        /* <DEDUP_REMOVED lines=20> */
.L_x_890:
        /* <DEDUP_REMOVED lines=10> */
.L_x_891:
[----:B------:R-:W-:Y:S05]  /*3ef0*/  BSYNC.RECONVERGENT B0 ;  /* 0x0000000000007941 */ /* 0x000fea0003800200 */
.L_x_884:
        /* <DEDUP_REMOVED lines=43> */
.L_x_892:
        /* <DEDUP_REMOVED lines=21> */
.L_x_894:
[----:B------:R-:W-:Y:S05]  /*4300*/  BSYNC.RECONVERGENT B0 ;  /* 0x0000000000007941 */ /* 0x000fea0003800200 */
.L_x_893:
        /* <DEDUP_REMOVED lines=28> */
.L_x_895:
        /* <DEDUP_REMOVED lines=20> */
.L_x_897:
[----:B------:R-:W-:Y:S05]  /*4610*/  BSYNC.RECONVERGENT B0 ;  /* 0x0000000000007941 */ /* 0x000fea0003800200 */
.L_x_896:
        /* <DEDUP_REMOVED lines=40> */
.L_x_898:
        /* <DEDUP_REMOVED lines=18> */
.L_x_900:
[----:B------:R-:W-:Y:S05]  /*49c0*/  BSYNC.RECONVERGENT B0 ;  /* 0x0000000000007941 */ /* 0x000fea0003800200 */
.L_x_899:
        /* <DEDUP_REMOVED lines=21> */
.L_x_901:
        /* <DEDUP_REMOVED lines=18> */
.L_x_903:
[----:B------:R-:W-:Y:S05]  /*4c40*/  BSYNC.RECONVERGENT B0 ;  /* 0x0000000000007941 */ /* 0x000fea0003800200 */
.L_x_902:
[----:B------:R-:W-:Y:S01]  /*4c50*/  UIADD3 UR7, UPT, UPT, UR14, UR7, URZ ;  /* 0x000000070e077290 */ /* 0x000fe2000fffe0ff */
[----:B------:R-:W-:-:S03]  /*4c60*/  IADD3 R41, PT, PT, R41, 0x1, RZ ;  /* 0x0000000129297810 */ /* 0x000fc60007ffe0ff */
[----:B------:R-:W-:-:S09]  /*4c70*/  UISETP.GE.AND UP0, UPT, UR7, UR6, UPT ;  /* 0x000000060700728c */ /* 0x000fd2000bf06270 */
[----:B------:R-:W-:Y:S05]  /*4c80*/  BRA.U !UP0, `(.L_x_904) ;  /* 0xffffffb5085c7547 */ /* 0x000fea000b83ffff */
.L_x_873:
        /* <DEDUP_REMOVED lines=19> */
.L_x_906:
[----:B------:R-:W-:Y:S05]  /*4dc0*/  BSYNC.RECONVERGENT B0 ;  /* 0x0000000000007941 */ /* 0x000fea0003800200 */
.L_x_905:
[----:B------:R-:W-:Y:S05]  /*4dd0*/  @P0 EXIT ;  /* 0x000000000000094d */ /* 0x000fea0003800000 */
[----:B------:R-:W-:Y:S05]  /*4de0*/  @P2 BRA `(.L_x_907) ;  /* 0x0000000000202947 */ /* 0x000fea0003800000 */
[----:B------:R-:W-:-:S05]  /*4df0*/  IMAD R0, R4, R7, RZ ;  /* 0x0000000704007224 */ /* 0x000fca00078e02ff */
[----:B------:R-:W-:-:S13]  /*4e00*/  ISETP.NE.AND P0, PT, R0, -0x1, PT ;  /* 0xffffffff0000780c */ /* 0x000fda0003f05270 */
[----:B------:R-:W-:Y:S05]  /*4e10*/  @!P0 BRA `(.L_x_907) ;  /* 0x0000000000148947 */ /* 0x000fea0003800000 */
.L_x_908:
[----:B0-----:R-:W2:Y:S04]  /*4e20*/  LDG.E.STRONG.GPU R5, desc[UR10][R2.64] ;  /* 0x0000000a02057981 */ /* 0x001ea8000c1ef900 */
[----:B--2---:R-:W-:Y:S01]  /*4e30*/  CCTL.IVALL ;  /* 0x00000000ff00798f */ /* 0x004fe20002000000 */
[----:B------:R-:W-:Y:S05]  /*4e40*/  YIELD ;  /* 0x0000000000007946 */ /* 0x000fea0003800000 */
[----:B------:R-:W-:-:S13]  /*4e50*/  ISETP.NE.AND P0, PT, R5, R0, PT ;  /* 0x000000000500720c */ /* 0x000fda0003f05270 */
[----:B------:R-:W-:Y:S05]  /*4e60*/  @P0 BRA `(.L_x_908) ;  /* 0xfffffffc00ec0947 */ /* 0x000fea000383ffff */
.L_x_907:
        /* <DEDUP_REMOVED lines=72> */
.L_x_911:
        /* <DEDUP_REMOVED lines=25> */
[-C--:B------:R-:W-:Y:S02]  /*5480*/  MOV R11, R23.reuse ;  /* 0x00000017000b7202 */ /* 0x080fe40000000f00 */
[----:B---3--:R-:W-:Y:S01]  /*5490*/  F2FP.F16.F32.PACK_AB R19, R15, R12 ;  /* 0x0000000c0f13723e */ /* 0x008fe200000000ff */
[----:B------:R0:W-:Y:S04]  /*54a0*/  STG.E desc[UR10][R8.64], R17 ;  /* 0x0000001108007986 */ /* 0x0001e8000c10190a */
[----:B------:R0:W-:Y:S01]  /*54b0*/  STG.E desc[UR10][R10.64], R19 ;  /* 0x000000130a007986 */ /* 0x0001e2000c10190a */
[----:B------:R-:W-:Y:S01]  /*54c0*/  IADD3.X R23, PT, PT, RZ, R23, RZ, P3, !PT ;  /* 0x00000017ff177210 */ /* 0x000fe20001ffe4ff */
[----:B------:R-:W-:Y:S06]  /*54d0*/  @P1 BRA `(.L_x_911) ;  /* 0xfffffffc00841947 */ /* 0x000fec000383ffff */
.L_x_910:
[----:B------:R-:W-:Y:S05]  /*54e0*/  BSYNC.RECONVERGENT B0 ;  /* 0x0000000000007941 */ /* 0x000fea0003800200 */
.L_x_909:
        /* <DEDUP_REMOVED lines=10> */
.L_x_912:
        /* <DEDUP_REMOVED lines=81> */
[----:B---3--:R-:W-:Y:S02]  /*5aa0*/  F2FP.F16.F32.PACK_AB R17, R17, R10 ;  /* 0x0000000a1111723e */ /* 0x008fe400000000ff */
[----:B----4-:R-:W-:-:S03]  /*5ab0*/  F2FP.F16.F32.PACK_AB R9, R15, R12 ;  /* 0x0000000c0f09723e */ /* 0x010fc600000000ff */
[----:B------:R3:W-:Y:S04]  /*5ac0*/  STG.E desc[UR10][R18.64], R17 ;  /* 0x0000001112007986 */ /* 0x0007e8000c10190a */
[----:B------:R3:W-:Y:S02]  /*5ad0*/  STG.E desc[UR10][R22.64], R9 ;  /* 0x0000000916007986 */ /* 0x0007e4000c10190a */
[----:B------:R-:W-:Y:S05]  /*5ae0*/  @P0 BRA `(.L_x_912) ;  /* 0xfffffff800a80947 */ /* 0x000fea000383ffff */
[----:B------:R-:W-:Y:S05]  /*5af0*/  EXIT ;  /* 0x000000000000794d */ /* 0x000fea0003800000 */
.L_x_913:
        /* <DEDUP_REMOVED lines=16> */
.L_x_2481:


//--------------------- .text._Z35group_norm_nhwc_bwd_one_pass_kernelI11Fp16IOFp16WLi512ELi12ELi384EEv26Group_norm_nhwc_bwd_params --------------------------
	.section	.text._Z35group_norm_nhwc_bwd_one_pass_kernelI11Fp16IOFp16WLi512ELi12ELi384EEv26Group_norm_nhwc_bwd_params,"ax",@progbits
	.align	128
        .global         _Z35group_norm_nhwc_bwd_one_pass_kernelI11Fp16IOFp16WLi512ELi12ELi384EEv26Group_norm_nhwc_bwd_params
        .type           _Z35group_norm_nhwc_bwd_one_pass_kernelI11Fp16IOFp16WLi512ELi12ELi384EEv26Group_norm_nhwc_bwd_params,@function
        .size           _Z35group_norm_nhwc_bwd_one_pass_kernelI11Fp16IOFp16WLi512ELi12ELi384EEv26Group_norm_nhwc_bwd_params,(.L_x_2482 - _Z35group_norm_nhwc_bwd_one_pass_kernelI11Fp16IOFp16WLi512ELi12ELi384EEv26Group_norm_nhwc_bwd_params)
        .other          _Z35group_norm_nhwc_bwd_one_pass_kernelI11Fp16IOFp16WLi512ELi12ELi384EEv26Group_norm_nhwc_bwd_params,@"STO_CUDA_ENTRY STV_DEFAULT"
_Z35group_norm_nhwc_bwd_one_pass_kernelI11Fp16IOFp16WLi512ELi12ELi384EEv26Group_norm_nhwc_bwd_params:
.text._Z35group_norm_nhwc_bwd_one_pass_kernelI11Fp16IOFp16WLi512ELi12ELi384EEv26Group_norm_nhwc_bwd_params:
        /* <DEDUP_REMOVED lines=21> */
.L_x_957:
        /* <DEDUP_REMOVED lines=247> */
[----:B------:R-:W-:Y:S01]  /*10c0*/  CS2R R4, SRZ ;  /* 0x0000000000047805 */ /* 0x000fe2000001ff00 */
[----:B------:R-:W-:Y:S02]  /*10d0*/  @P4 HADD2.F32 R4, -RZ, R6.H0_H0 ;  /* 0x20000006ff044230 */ /* 0x000fe40000004100 */
[----:B------:R-:W-:Y:S01]  /*10e0*/  @P4 HADD2.F32 R5, -RZ, R7.H0_H0 ;  /* 0x20000007ff054230 */ /* 0x000fe20000004100 */
[----:B-1----:R-:W-:-:S13]  /*10f0*/  @P0 R2UR UR6, R14 ;  /* 0x000000000e0602ca */ /* 0x002fda00000e0000 */
[----:B------:R-:W-:Y:S01]  /*1100*/  @UP0 UMOV UR11, UR6 ;  /* 0x00000006000b0c82 */ /* 0x000fe20008000000 */
[----:B---3--:R-:W-:Y:S02]  /*1110*/  HADD2.F32 R7, -RZ, R15.H0_H0 ;  /* 0x2000000fff077230 */ /* 0x008fe40000004100 */
[----:B----4-:R-:W-:Y:S01]  /*1120*/  HADD2.F32 R6, -RZ, R16.H0_H0 ;  /* 0x20000010ff067230 */ /* 0x010fe20000004100 */
        /* <DEDUP_REMOVED lines=146> */
.L_x_915:
        /* <DEDUP_REMOVED lines=288> */
.L_x_916:
        /* <DEDUP_REMOVED lines=48> */
.L_x_918:
[----:B------:R-:W-:Y:S05]  /*2f50*/  BSYNC.RECONVERGENT B0 ;  /* 0x0000000000007941 */ /* 0x000fea0003800200 */
.L_x_917:
        /* <DEDUP_REMOVED lines=32> */
.L_x_920:
[----:B------:R-:W-:Y:S05]  /*3160*/  BSYNC.RECONVERGENT B0 ;  /* 0x0000000000007941 */ /* 0x000fea0003800200 */
.L_x_919:
        /* <DEDUP_REMOVED lines=318> */
.L_x_922:
[----:B------:R-:W-:Y:S05]  /*4550*/  BSYNC.RECONVERGENT B0 ;  /* 0x0000000000007941 */ /* 0x000fea0003800200 */
.L_x_921:
        /* <DEDUP_REMOVED lines=28> */
.L_x_924:
[----:B------:R-:W-:Y:S05]  /*4720*/  BSYNC.RECONVERGENT B0 ;  /* 0x0000000000007941 */ /* 0x000fea0003800200 */
.L_x_923:
        /* <DEDUP_REMOVED lines=36> */
.L_x_927:
[----:B0-----:R-:W3:Y:S04]  /*4970*/  LDG.E.STRONG.GPU R8, desc[UR12][R10.64] ;  /* 0x0000000c0a087981 */ /* 0x001ee8000c1ef900 */
[----:B---3--:R-:W-:Y:S01]  /*4980*/  CCTL.IVALL ;  /* 0x00000000ff00798f */ /* 0x008fe20002000000 */
[----:B------:R-:W-:Y:S05]  /*4990*/  YIELD ;  /* 0x0000000000007946 */ /* 0x000fea0003800000 */
[----:B------:R-:W-:-:S13]  /*49a0*/  ISETP.NE.AND P0, PT, R8, R13, PT ;  /* 0x0000000d0800720c */ /* 0x000fda0003f05270 */
[----:B------:R-:W-:Y:S05]  /*49b0*/  @P0 BRA `(.L_x_927) ;  /* 0xfffffffc00ec0947 */ /* 0x000fea000383ffff */
.L_x_926:
[----:B0-----:R-:W0:Y:S01]  /*49c0*/  LDC R8, c[0x0][0x370] ;  /* 0x0000dc00ff087b82 */ /* 0x001e220000000800 */
[----:B------:R-:W-:Y:S05]  /*49d0*/  WARPSYNC.ALL ;  /* 0x0000000000007948 */ /* 0x000fea0003800000 */
[----:B0-----:R-:W-:Y:S02]  /*49e0*/  ISETP.GE.U32.AND P0, PT, R8, 0x8, PT ;  /* 0x000000080800780c */ /* 0x001fe40003f06070 */
[----:B------:R-:W-:Y:S01]  /*49f0*/  BAR.SYNC.DEFER_BLOCKING 0x0 ;  /* 0x0000000000007b1d */ /* 0x000fe20000010000 */
[----:B------:R-:W-:-:S10]  /*4a00*/  HFMA2 R16, -RZ, RZ, 0, 0 ;  /* 0x00000000ff107431 */ /* 0x000fd400000001ff */
[----:B------:R-:W-:Y:S05]  /*4a10*/  @!P0 BRA `(.L_x_928) ;  /* 0x0000000400308947 */ /* 0x000fea0003800000 */
[----:B------:R-:W-:-:S07]  /*4a20*/  MOV R20, RZ ;  /* 0x000000ff00147202 */ /* 0x000fce0000000f00 */
.L_x_929:
        /* <DEDUP_REMOVED lines=75> */
.L_x_928:
        /* <DEDUP_REMOVED lines=46> */
.L_x_930:
        /* <DEDUP_REMOVED lines=23> */
.L_x_931:
        /* <DEDUP_REMOVED lines=11> */
.L_x_932:
[----:B------:R-:W-:Y:S05]  /*53e0*/  BSYNC.RECONVERGENT B0 ;  /* 0x0000000000007941 */ /* 0x000fea0003800200 */
.L_x_925:
        /* <DEDUP_REMOVED lines=45> */
.L_x_933:
        /* <DEDUP_REMOVED lines=21> */
.L_x_935:
[----:B------:R-:W-:Y:S05]  /*5810*/  BSYNC.RECONVERGENT B0 ;  /* 0x0000000000007941 */ /* 0x000fea0003800200 */
.L_x_934:
        /* <DEDUP_REMOVED lines=35> */
.L_x_936:
        /* <DEDUP_REMOVED lines=21> */
.L_x_938:
[----:B------:R-:W-:Y:S05]  /*5ba0*/  BSYNC.RECONVERGENT B0 ;  /* 0x0000000000007941 */ /* 0x000fea0003800200 */
.L_x_937:
        /* <DEDUP_REMOVED lines=25> */
.L_x_939:
        /* <DEDUP_REMOVED lines=21> */
.L_x_941:
[----:B------:R-:W-:Y:S05]  /*5e90*/  BSYNC.RECONVERGENT B0 ;  /* 0x0000000000007941 */ /* 0x000fea0003800200 */
.L_x_940:
        /* <DEDUP_REMOVED lines=77> */
.L_x_942:
        /* <DEDUP_REMOVED lines=18> */
.L_x_944:
[----:B------:R-:W-:Y:S05]  /*6490*/  BSYNC.RECONVERGENT B0 ;  /* 0x0000000000007941 */ /* 0x000fea0003800200 */
.L_x_943:
        /* <DEDUP_REMOVED lines=21> */
.L_x_945:
        /* <DEDUP_REMOVED lines=18> */
.L_x_947:
[----:B------:R-:W-:Y:S05]  /*6710*/  BSYNC.RECONVERGENT B0 ;  /* 0x0000000000007941 */ /* 0x000fea0003800200 */
.L_x_946:
        /* <DEDUP_REMOVED lines=21> */
.L_x_948:
        /* <DEDUP_REMOVED lines=18> */
.L_x_950:
[----:B------:R-:W-:Y:S05]  /*6990*/  BSYNC.RECONVERGENT B0 ;  /* 0x0000000000007941 */ /* 0x000fea0003800200 */
.L_x_949:
        /* <DEDUP_REMOVED lines=21> */
.L_x_951:
        /* <DEDUP_REMOVED lines=18> */
.L_x_953:
[----:B------:R-:W-:Y:S05]  /*6c10*/  BSYNC.RECONVERGENT B0 ;  /* 0x0000000000007941 */ /* 0x000fea0003800200 */
.L_x_952:
        /* <DEDUP_REMOVED lines=22> */
.L_x_954:
        /* <DEDUP_REMOVED lines=18> */
.L_x_956:
[----:B------:R-:W-:Y:S05]  /*6ea0*/  BSYNC.RECONVERGENT B0 ;  /* 0x0000000000007941 */ /* 0x000fea0003800200 */
.L_x_955:
[----:B------:R-:W4:Y:S01]  /*6eb0*/  LDCU UR6, c[0x0][0x410] ;  /* 0x00008200ff0677ac */ /* 0x000f220008000800 */
[----:B------:R-:W4:Y:S01]  /*6ec0*/  LDCU UR7, c[0x0][0x3e0] ;  /* 0x00007c00ff0777ac */ /* 0x000f220008000800 */
[----:B------:R-:W-:Y:S02]  /*6ed0*/  UIADD3 UR5, UPT, UPT, UR9, UR5, URZ ;  /* 0x0000000509057290 */ /* 0x000fe4000fffe0ff */
[----:B------:R-:W-:Y:S02]  /*6ee0*/  UIADD3 UR4, UPT, UPT, UR4, 0x1, URZ ;  /* 0x0000000104047890 */ /* 0x000fe4000fffe0ff */
[----:B----4-:R-:W-:-:S04]  /*6ef0*/  UIMAD UR6, UR6, UR7, URZ ;  /* 0x00000007060672a4 */ /* 0x010fc8000f8e02ff */
[----:B------:R-:W-:-:S09]  /*6f00*/  UISETP.GE.AND UP0, UPT, UR5, UR6, UPT ;  /* 0x000000060500728c */ /* 0x000fd2000bf06270 */
[----:B------:R-:W-:Y:S05]  /*6f10*/  BRA.U !UP0, `(.L_x_957) ;  /* 0xffffff91088c7547 */ /* 0x000fea000b83ffff */
.L_x_914:
        /* <DEDUP_REMOVED lines=16> */
.L_x_959:
[----:B------:R-:W-:Y:S05]  /*7020*/  BSYNC.RECONVERGENT B0 ;  /* 0x0000000000007941 */ /* 0x000fea0003800200 */
.L_x_958:
        /* <DEDUP_REMOVED lines=11> */
.L_x_961:
[----:B------:R-:W2:Y:S04]  /*70e0*/  LDG.E.STRONG.GPU R5, desc[UR12][R2.64] ;  /* 0x0000000c02057981 */ /* 0x000ea8000c1ef900 */
[----:B--2---:R-:W-:Y:S01]  /*70f0*/  CCTL.IVALL ;  /* 0x00000000ff00798f */ /* 0x004fe20002000000 */
[----:B------:R-:W-:Y:S05]  /*7100*/  YIELD ;  /* 0x0000000000007946 */ /* 0x000fea0003800000 */
[----:B------:R-:W-:-:S13]  /*7110*/  ISETP.NE.AND P0, PT, R5, R0, PT ;  /* 0x000000000500720c */ /* 0x000fda0003f05270 */
[----:B------:R-:W-:Y:S05]  /*7120*/  @P0 BRA `(.L_x_961) ;  /* 0xfffffffc00ec0947 */ /* 0x000fea000383ffff */
.L_x_960:
        /* <DEDUP_REMOVED lines=74> */
.L_x_964:
        /* <DEDUP_REMOVED lines=31> */
.L_x_963:
[----:B------:R-:W-:Y:S05]  /*77c0*/  BSYNC.RECONVERGENT B0 ;  /* 0x0000000000007941 */ /* 0x000fea0003800200 */
.L_x_962:
        /* <DEDUP_REMOVED lines=10> */
.L_x_965:
        /* <DEDUP_REMOVED lines=87> */
.L_x_966:
        /* <DEDUP_REMOVED lines=10> */
.L_x_2482:


//--------------------- .text._Z35group_norm_nhwc_bwd_one_pass_kernelI11Fp32IOFp32WLi64ELi12ELi384EEv26Group_norm_nhwc_bwd_params --------------------------
	.section	.text._Z35group_norm_nhwc_bwd_one_pass_kernelI11Fp32IOFp32WLi64ELi12ELi384EEv26Group_norm_nhwc_bwd_params,"ax",@progbits
	.align	128
        .global         _Z35group_norm_nhwc_bwd_one_pass_kernelI11Fp32IOFp32WLi64ELi12ELi384EEv26Group_norm_nhwc_bwd_params
        .type           _Z35group_norm_nhwc_bwd_one_pass_kernelI11Fp32IOFp32WLi64ELi12ELi384EEv26Group_norm_nhwc_bwd_params,@function
        .size           _Z35group_norm_nhwc_bwd_one_pass_kernelI11Fp32IOFp32WLi64ELi12ELi384EEv26Group_norm_nhwc_bwd_params,(.L_x_2483 - _Z35group_norm_nhwc_bwd_one_pass_kernelI11Fp32IOFp32WLi64ELi12ELi384EEv26Group_norm_nhwc_bwd_params)
        .other          _Z35group_norm_nhwc_bwd_one_pass_kernelI11Fp32IOFp32WLi64ELi12ELi384EEv26Group_norm_nhwc_bwd_params,@"STO_CUDA_ENTRY STV_DEFAULT"
_Z35group_norm_nhwc_bwd_one_pass_kernelI11Fp32IOFp32WLi64ELi12ELi384EEv26Group_norm_nhwc_bwd_params:
.text._Z35group_norm_nhwc_bwd_one_pass_kernelI11Fp32IOFp32WLi64ELi12ELi384EEv26Group_norm_nhwc_bwd_params:
        /* <DEDUP_REMOVED lines=29> */
.L_x_988:
[----:B0-----:R-:W0:Y:S01]  /*01d0*/  LDC R6, c[0x0][0x410] ;  /* 0x00010400ff067b82 */ /* 0x001e220000000800 */
[----:B-1----:R-:W1:Y:S01]  /*01e0*/  LDCU.128 UR16, c[0x0][0x400] ;  /* 0x00008000ff1077ac */ /* 0x002e620008000c00 */
[----:B--2---:R-:W2:Y:S01]  /*01f0*/  LDCU.64 UR4, c[0x0][0x3b8] ;  /* 0x00007700ff0477ac */ /* 0x004ea20008000a00 */
[----:B0-----:R-:W-:Y:S01]  /*0200*/  IABS R5, R6 ;  /* 0x0000000600057213 */ /* 0x001fe20000000000 */
[----:B--2---:R-:W-:-:S03]  /*0210*/  UIMAD.WIDE UR4, UR7, 0x8, UR4 ;  /* 0x00000008070478a5 */ /* 0x004fc6000f8e0204 */
[----:B------:R-:W0:Y:S01]  /*0220*/  I2F.RP R0, R5 ;  /* 0x0000000500007306 */ /* 0x000e220000209400 */
[----:B-1----:R-:W-:Y:S02]  /*0230*/  ISETP.GE.U32.AND P0, PT, R31, UR16, PT ;  /* 0x000000101f007c0c */ /* 0x002fe4000bf06070 */
[----:B------:R-:W-:Y:S02]  /*0240*/  ISETP.LE.AND P1, PT, RZ, UR7, PT ;  /* 0x00000007ff007c0c */ /* 0x000fe4000bf23270 */
[----:B---3--:R-:W-:Y:S02]  /*0250*/  MOV R10, UR4 ;  /* 0x00000004000a7c02 */ /* 0x008fe40008000f00 */
[----:B------:R-:W-:Y:S01]  /*0260*/  MOV R11, UR5 ;  /* 0x00000005000b7c02 */ /* 0x000fe20008000f00 */
[----:B0-----:R-:W0:Y:S01]  /*0270*/  MUFU.RCP R0, R0 ;  /* 0x0000000000007308 */ /* 0x001e220000001000 */
[----:B------:R-:W-:-:S04]  /*0280*/  ISETP.GE.AND.EX P0, PT, R25, UR17, PT, P0 ;  /* 0x0000001119007c0c */ /* 0x000fc8000bf06300 */
[----:B------:R-:W2:Y:S09]  /*0290*/  LDG.E.64 R10, desc[UR12][R10.64] ;  /* 0x0000000c0a0a7981 */ /* 0x000eb2000c1e1b00 */
[----:B------:R-:W1:Y:S01]  /*02a0*/  @!P0 LDC.64 R14, c[0x0][0x398] ;  /* 0x0000e600ff0e8b82 */ /* 0x000e620000000a00 */
[----:B0-----:R-:W-:-:S04]  /*02b0*/  IADD3 R2, PT, PT, R0, 0xffffffe, RZ ;  /* 0x0ffffffe00027810 */ /* 0x001fc80007ffe0ff */
[----:B------:R0:W3:Y:S03]  /*02c0*/  F2I.FTZ.U32.TRUNC.NTZ R3, R2 ;  /* 0x0000000200037305 */ /* 0x0000e6000021f000 */
[----:B------:R-:W4:Y:S01]  /*02d0*/  @!P0 LDC.64 R16, c[0x0][0x3a0] ;  /* 0x0000e800ff108b82 */ /* 0x000f220000000a00 */
[----:B0-----:R-:W-:Y:S02]  /*02e0*/  MOV R2, RZ ;  /* 0x000000ff00027202 */ /* 0x001fe40000000f00 */
[----:B---3--:R-:W-:-:S05]  /*02f0*/  IADD3 R4, PT, PT, RZ, -R3, RZ ;  /* 0x80000003ff047210 */ /* 0x008fca0007ffe0ff */
[----:B------:R-:W-:Y:S01]  /*0300*/  IMAD R7, R4, R5, RZ ;  /* 0x0000000504077224 */ /* 0x000fe200078e02ff */
[----:B------:R-:W-:-:S03]  /*0310*/  IABS R4, UR7 ;  /* 0x0000000700047c13 */ /* 0x000fc60008000000 */
[----:B------:R-:W-:-:S06]  /*0320*/  IMAD.HI.U32 R3, R3, R7, R2 ;  /* 0x0000000703037227 */ /* 0x000fcc00078e0002 */
[----:B------:R-:W-:-:S05]  /*0330*/  IMAD.HI.U32 R3, R3, R4, RZ ;  /* 0x0000000403037227 */ /* 0x000fca00078e00ff */
[----:B------:R-:W-:-:S05]  /*0340*/  IADD3 R0, PT, PT, -R3, RZ, RZ ;  /* 0x000000ff03007210 */ /* 0x000fca0007ffe1ff */
[----:B------:R-:W-:-:S05]  /*0350*/  IMAD R0, R5, R0, R4 ;  /* 0x0000000005007224 */ /* 0x000fca00078e0204 */
[----:B------:R-:W-:Y:S02]  /*0360*/  ISETP.GT.U32.AND P4, PT, R5, R0, PT ;  /* 0x000000000500720c */ /* 0x000fe40003f84070 */
[----:B------:R-:W-:-:S11]  /*0370*/  LOP3.LUT R2, R6, UR7, RZ, 0x3c, !PT ;  /* 0x0000000706027c12 */ /* 0x000fd6000f8e3cff */
[----:B------:R-:W-:-:S04]  /*0380*/  @!P4 IADD3 R0, PT, PT, R0, -R5, RZ ;  /* 0x800000050000c210 */ /* 0x000fc80007ffe0ff */
[-C--:B------:R-:W-:Y:S02]  /*0390*/  ISETP.GE.U32.AND P3, PT, R0, R5.reuse, PT ;  /* 0x000000050000720c */ /* 0x080fe40003f66070 */
[----:B------:R-:W-:Y:S02]  /*03a0*/  @!P4 IADD3 R3, PT, PT, R3, 0x1, RZ ;  /* 0x000000010303c810 */ /* 0x000fe40007ffe0ff */
[----:B------:R-:W-:Y:S02]  /*03b0*/  ISETP.GE.AND P2, PT, R2, RZ, PT ;  /* 0x000000ff0200720c */ /* 0x000fe40003f46270 */
[----:B------:R-:W-:Y:S02]  /*03c0*/  ISETP.GT.U32.AND P4, PT, R5, R0, PT ;  /* 0x000000000500720c */ /* 0x000fe40003f84070 */
[----:B------:R-:W-:-:S04]  /*03d0*/  IADD3 R5, PT, PT, R0, -R5, RZ ;  /* 0x8000000500057210 */ /* 0x000fc80007ffe0ff */
[----:B------:R-:W-:Y:S02]  /*03e0*/  SEL R0, R5, R0, !P4 ;  /* 0x0000000005007207 */ /* 0x000fe40006000000 */
[----:B------:R-:W-:Y:S01]  /*03f0*/  @P3 IADD3 R3, PT, PT, R3, 0x1, RZ ;  /* 0x0000000103033810 */ /* 0x000fe20007ffe0ff */
[----:B------:R-:W0:Y:S01]  /*0400*/  @!P0 LDC.64 R4, c[0x0][0x3f8] ;  /* 0x0000fe00ff048b82 */ /* 0x000e220000000a00 */
[----:B------:R-:W-:Y:S02]  /*0410*/  ISETP.NE.AND P3, PT, R6, RZ, PT ;  /* 0x000000ff0600720c */ /* 0x000fe40003f65270 */
[----:B------:R-:W-:Y:S02]  /*0420*/  LOP3.LUT R7, RZ, R6, RZ, 0x33, !PT ;  /* 0x00000006ff077212 */ /* 0x000fe400078e33ff */
[----:B------:R-:W-:Y:S02]  /*0430*/  @!P1 IADD3 R0, PT, PT, -R0, RZ, RZ ;  /* 0x000000ff00009210 */ /* 0x000fe40007ffe1ff */
[----:B------:R-:W-:-:S02]  /*0440*/  @!P2 IADD3 R3, PT, PT, -R3, RZ, RZ ;  /* 0x000000ff0303a210 */ /* 0x000fc40007ffe1ff */
[C---:B------:R-:W-:Y:S02]  /*0450*/  SEL R2, R7.reuse, R0, !P3 ;  /* 0x0000000007027207 */ /* 0x040fe40005800000 */
[----:B------:R-:W-:-:S03]  /*0460*/  SEL R7, R7, R3, !P3 ;  /* 0x0000000307077207 */ /* 0x000fc60005800000 */
[----:B------:R-:W-:Y:S01]  /*0470*/  IMAD R3, R2, 0xc, RZ ;  /* 0x0000000c02037824 */ /* 0x000fe200078e02ff */
[----:B------:R-:W-:-:S04]  /*0480*/  SHF.R.S32.HI R0, RZ, 0x1f, R7 ;  /* 0x0000001fff007819 */ /* 0x000fc80000011407 */
[----:B------:R-:W-:Y:S01]  /*0490*/  IADD3 R34, P1, PT, R3, R24, RZ ;  /* 0x0000001803227210 */ /* 0x000fe20007f3e0ff */
[----:B------:R-:W-:-:S03]  /*04a0*/  IMAD R0, R0, UR18, RZ ;  /* 0x0000001200007c24 */ /* 0x000fc6000f8e02ff */
[----:B------:R-:W-:Y:S01]  /*04b0*/  LEA.HI.X.SX32 R35, R3, RZ, 0x1, P1 ;  /* 0x000000ff03237211 */ /* 0x000fe200008f0eff */
[C---:B------:R-:W-:Y:S02]  /*04c0*/  IMAD R37, R7.reuse, UR19, R0 ;  /* 0x0000001307257c24 */ /* 0x040fe4000f8e0200 */
[----:B------:R-:W-:Y:S02]  /*04d0*/  IMAD.WIDE.U32 R34, R7, UR18, R34 ;  /* 0x0000001207227c25 */ /* 0x000fe4000f8e0022 */
[----:B------:R-:W3:Y:S02]  /*04e0*/  LDC.64 R6, c[0x0][0x3a8] ;  /* 0x0000ea00ff067b82 */ /* 0x000ee40000000a00 */
        /* <DEDUP_REMOVED lines=9> */
[----:B------:R-:W-:Y:S02]  /*0580*/  @!P0 IADD3.X R15, PT, PT, R4, R15, RZ, P2, !PT ;  /* 0x0000000f040f8210 */ /* 0x000fe400017fe4ff */
[----:B------:R-:W-:-:S13]  /*0590*/  ISETP.NE.AND P2, PT, RZ, UR15, PT ;  /* 0x0000000fff007c0c */ /* 0x000fda000bf45270 */
[----:B------:R-:W0:Y:S01]  /*05a0*/  @P2 LDC.64 R18, c[0x0][0x3b0] ;  /* 0x0000ec00ff122b82 */ /* 0x000e220000000a00 */
[----:B----4-:R-:W-:Y:S02]  /*05b0*/  @!P0 IADD3 R16, P1, PT, R5, R16, RZ ;  /* 0x0000001005108210 */ /* 0x010fe40007f3e0ff */
[----:B------:R-:W-:Y:S02]  /*05c0*/  CS2R R12, SRZ ;  /* 0x00000000000c7805 */ /* 0x000fe4000001ff00 */
[----:B------:R-:W-:Y:S02]  /*05d0*/  LOP3.LUT R24, R30, 0xffff, RZ, 0xc0, !PT ;  /* 0x0000ffff1e187812 */ /* 0x000fe400078ec0ff */
[----:B------:R-:W-:Y:S02]  /*05e0*/  @!P0 IADD3.X R17, PT, PT, R4, R17, RZ, P1, !PT ;  /* 0x0000001104118210 */ /* 0x000fe40000ffe4ff */
[----:B------:R-:W-:Y:S02]  /*05f0*/  CS2R R4, SRZ ;  /* 0x0000000000047805 */ /* 0x000fe4000001ff00 */
[----:B------:R-:W-:-:S02]  /*0600*/  IADD3 R3, PT, PT, R3, R24, RZ ;  /* 0x0000001803037210 */ /* 0x000fc40007ffe0ff */
[----:B------:R-:W-:Y:S01]  /*0610*/  CS2R R8, SRZ ;  /* 0x0000000000087805 */ /* 0x000fe2000001ff00 */
[----:B------:R-:W4:Y:S02]  /*0620*/  @!P0 LDG.E.64 R12, desc[UR12][R16.64] ;  /* 0x0000000c100c8981 */ /* 0x000f24000c1e1b00 */
[C---:B---3--:R-:W-:Y:S02]  /*0630*/  IMAD.WIDE R6, R3.reuse, 0x4, R6 ;  /* 0x0000000403067825 */ /* 0x048fe400078e0206 */
[----:B------:R1:W3:Y:S04]  /*0640*/  @!P0 LDG.E.64 R4, desc[UR12][R14.64] ;  /* 0x0000000c0e048981 */ /* 0x0002e8000c1e1b00 */
[----:B------:R-:W5:Y:S01]  /*0650*/  LDG.E.64 R6, desc[UR12][R6.64] ;  /* 0x0000000c06067981 */ /* 0x000f62000c1e1b00 */
[----:B0-----:R-:W-:-:S05]  /*0660*/  @P2 IMAD.WIDE R18, R3, 0x4, R18 ;  /* 0x0000000403122825 */ /* 0x001fca00078e0212 */
[----:B------:R0:W5:Y:S01]  /*0670*/  @P2 LDG.E.64 R8, desc[UR12][R18.64] ;  /* 0x0000000c12082981 */ /* 0x000162000c1e1b00 */
[----:B------:R-:W-:Y:S01]  /*0680*/  UMOV UR9, 0x3f800000 ;  /* 0x3f80000000097882 */ /* 0x000fe20000000000 */
        /* <DEDUP_REMOVED lines=9> */
[C---:B----4-:R-:W-:Y:S01]  /*0720*/  FADD.FTZ R3, -R10.reuse, R12 ;  /* 0x0000000c0a037221 */ /* 0x050fe20000010100 */
[----:B------:R-:W-:Y:S01]  /*0730*/  FADD.FTZ R0, -R10, R13 ;  /* 0x0000000d0a007221 */ /* 0x000fe20000010100 */
[----:B---3--:R-:W-:Y:S02]  /*0740*/  MOV R11, R5 ;  /* 0x00000005000b7202 */ /* 0x008fe40000000f00 */
[----:B------:R-:W-:Y:S01]  /*0750*/  FMUL.FTZ R3, R3, UR9 ;  /* 0x0000000903037c20 */ /* 0x000fe20008410000 */
[----:B------:R-:W-:Y:S01]  /*0760*/  MOV R10, R4 ;  /* 0x00000004000a7202 */ /* 0x000fe20000000f00 */
[----:B------:R-:W-:Y:S01]  /*0770*/  FMUL.FTZ R0, R0, UR9 ;  /* 0x0000000900007c20 */ /* 0x000fe20008410000 */
[----:B0-----:R-:W-:Y:S06]  /*0780*/  @!P2 BRA `(.L_x_968) ;  /* 0x000000000048a947 */ /* 0x001fec0003800000 */
[----:B-----5:R-:W-:Y:S01]  /*0790*/  FFMA.FTZ R10, R6, R3, R8 ;  /* 0x00000003060a7223 */ /* 0x020fe20000010008 */
        /* <DEDUP_REMOVED lines=12> */
[----:B-1----:R-:W-:-:S03]  /*0860*/  FADD.FTZ R18, -R16, 1 ;  /* 0x3f80000010127421 */ /* 0x002fc60000010100 */
[----:B------:R-:W-:Y:S01]  /*0870*/  FMUL.FTZ R10, R17, R10 ;  /* 0x0000000a110a7220 */ /* 0x000fe20000410000 */
[----:B------:R-:W-:Y:S01]  /*0880*/  FFMA.FTZ R18, R11, R18, 1 ;  /* 0x3f8000000b127423 */ /* 0x000fe20000010012 */
[----:B------:R-:W-:-:S04]  /*0890*/  FMUL.FTZ R11, R5, R16 ;  /* 0x00000010050b7220 */ /* 0x000fc80000410000 */
[----:B------:R-:W-:-:S07]  /*08a0*/  FMUL.FTZ R11, R11, R18 ;  /* 0x000000120b0b7220 */ /* 0x000fce0000410000 */
.L_x_968:
[----:B-----5:R-:W-:Y:S01]  /*08b0*/  FMUL.FTZ R12, R6, R10 ;  /* 0x0000000a060c7220 */ /* 0x020fe20000410000 */
[----:B------:R-:W-:Y:S01]  /*08c0*/  FMUL.FTZ R17, R7, R11 ;  /* 0x0000000b07117220 */ /* 0x000fe20000410000 */
[----:B------:R-:W-:Y:S01]  /*08d0*/  ISETP.GT.AND P1, PT, R27, 0x1e, PT ;  /* 0x0000001e1b00780c */ /* 0x000fe20003f24270 */
[----:B------:R-:W0:Y:S01]  /*08e0*/  S2UR UR10, SR_CgaCtaId ;  /* 0x00000000000a79c3 */ /* 0x000e220000008800 */
[----:B------:R-:W-:Y:S01]  /*08f0*/  FFMA.FTZ R13, R3, R12, RZ ;  /* 0x0000000c030d7223 */ /* 0x000fe200000100ff */
[----:B------:R-:W-:Y:S01]  /*0900*/  FADD.FTZ R12, RZ, R12 ;  /* 0x0000000cff0c7221 */ /* 0x000fe20000010000 */
[----:B------:R-:W-:Y:S01]  /*0910*/  UMOV UR5, 0x400 ;  /* 0x0000040000057882 */ /* 0x000fe20000000000 */
[----:B------:R-:W-:Y:S01]  /*0920*/  FADD.FTZ R14, RZ, R10 ;  /* 0x0000000aff0e7221 */ /* 0x000fe20000010000 */
[----:B------:R-:W-:Y:S01]  /*0930*/  FFMA.FTZ R16, R0, R17, R13 ;  /* 0x0000001100107223 */ /* 0x000fe2000001000d */
[----:B------:R-:W-:Y:S01]  /*0940*/  FADD.FTZ R17, R17, R12 ;  /* 0x0000000c11117221 */ /* 0x000fe20000010000 */
[----:B------:R-:W-:Y:S01]  /*0950*/  UIADD3 UR4, UPT, UPT, UR5, 0x80, URZ ;  /* 0x0000008005047890 */ /* 0x000fe2000fffe0ff */
[----:B------:R-:W-:Y:S01]  /*0960*/  FADD.FTZ R15, RZ, R11 ;  /* 0x0000000bff0f7221 */ /* 0x000fe20000010000 */
[C---:B------:R-:W-:Y:S01]  /*0970*/  ISETP.GT.AND P6, PT, R27.reuse, 0xf, PT ;  /* 0x0000000f1b00780c */ /* 0x040fe20003fc4270 */
[----:B------:R-:W1:Y:S01]  /*0980*/  SHFL.DOWN PT, R13, R16, 0x1, 0x1f ;  /* 0x08201f00100d7f89 */ /* 0x000e6200000e0000 */
[----:B------:R-:W-:Y:S01]  /*0990*/  ISETP.GT.AND P5, PT, R27, 0x17, PT ;  /* 0x000000171b00780c */ /* 0x000fe20003fa4270 */
[----:B------:R-:W-:Y:S01]  /*09a0*/  BSSY.RECONVERGENT B0, `(.L_x_969) ;  /* 0x0000027000007945 */ /* 0x000fe20003800200 */
[----:B------:R-:W-:Y:S01]  /*09b0*/  ISETP.NE.AND P3, PT, R29, RZ, PT ;  /* 0x000000ff1d00720c */ /* 0x000fe20003f65270 */
[----:B------:R-:W2:Y:S01]  /*09c0*/  SHFL.DOWN PT, R12, R17, 0x1, 0x1f ;  /* 0x08201f00110c7f89 */ /* 0x000ea200000e0000 */
[----:B------:R-:W-:Y:S01]  /*09d0*/  ISETP.GE.U32.AND P4, PT, R26, 0x2, PT ;  /* 0x000000021a00780c */ /* 0x000fe20003f86070 */
        /* <DEDUP_REMOVED lines=15> */
[----:B------:R-:W-:Y:S01]  /*0ad0*/  FFMA.FTZ R12, R3, R10, RZ ;  /* 0x0000000a030c7223 */ /* 0x000fe200000100ff */
[----:B------:R-:W-:Y:S02]  /*0ae0*/  ISETP.GT.U32.AND P1, PT, R29, 0x5, PT ;  /* 0x000000051d00780c */ /* 0x000fe40003f24070 */
[----:B------:R-:W1:Y:S01]  /*0af0*/  SHFL.DOWN PT, R18, R17, 0x8, 0x1f ;  /* 0x09001f0011127f89 */ /* 0x000e6200000e0000 */
[----:B0-----:R-:W-:Y:S01]  /*0b00*/  FADD.FTZ R19, R16, R13 ;  /* 0x0000000d10137221 */ /* 0x001fe20000010000 */
[----:B------:R-:W-:Y:S01]  /*0b10*/  FFMA.FTZ R13, R0, R11, RZ ;  /* 0x0000000b000d7223 */ /* 0x000fe200000100ff */
[----:B-1----:R-:W-:-:S03]  /*0b20*/  FADD.FTZ R18, R17, R18 ;  /* 0x0000001211127221 */ /* 0x002fc60000010000 */
[----:B------:R-:W-:Y:S01]  /*0b30*/  FSEL R10, R16, R19, P5 ;  /* 0x00000013100a7208 */ /* 0x000fe20002800000 */
        /* <DEDUP_REMOVED lines=13> */
.L_x_970:
[----:B------:R-:W-:Y:S05]  /*0c10*/  BSYNC.RECONVERGENT B0 ;  /* 0x0000000000007941 */ /* 0x000fea0003800200 */
.L_x_969:
        /* <DEDUP_REMOVED lines=32> */
.L_x_972:
[----:B------:R-:W-:Y:S05]  /*0e20*/  BSYNC.RECONVERGENT B0 ;  /* 0x0000000000007941 */ /* 0x000fea0003800200 */
.L_x_971:
        /* <DEDUP_REMOVED lines=318> */
.L_x_974:
[----:B------:R-:W-:Y:S05]  /*2210*/  BSYNC.RECONVERGENT B0 ;  /* 0x0000000000007941 */ /* 0x000fea0003800200 */
.L_x_973:
[----:B------:R-:W-:Y:S04]  /*2220*/  BSSY.RECONVERGENT B0, `(.L_x_975) ;  /* 0x000001d000007945 */ /* 0x000fe80003800200 */
[----:B------:R-:W-:Y:S05]  /*2230*/  @P1 BRA `(.L_x_976) ;  /* 0x00000000006c1947 */ /* 0x000fea0003800000 */
[----:B--23--:R-:W1:Y:S08]  /*2240*/  LDC.64 R16, c[0x0][0x3f8] ;  /* 0x0000fe00ff107b82 */ /* 0x00ce700000000a00 */
[----:B------:R-:W2:Y:S01]  /*2250*/  LDC.64 R18, c[0x0][0x3d8] ;  /* 0x0000f600ff127b82 */ /* 0x000ea20000000a00 */
        /* <DEDUP_REMOVED lines=25> */
.L_x_976:
[----:B------:R-:W-:Y:S05]  /*23f0*/  BSYNC.RECONVERGENT B0 ;  /* 0x0000000000007941 */ /* 0x000fea0003800200 */
.L_x_975:
[----:B------:R-:W-:Y:S05]  /*2400*/  @!P4 BRA `(.L_x_977) ;  /* 0x0000000800a4c947 */ /* 0x000fea0003800000 */
[----:B----4-:R-:W4:Y:S01]  /*2410*/  LDC.64 R22, c[0x0][0x3d0] ;  /* 0x0000f400ff167b82 */ /* 0x010f220000000a00 */
[----:B------:R-:W-:Y:S02]  /*2420*/  LOP3.LUT R2, R28, 0x1, RZ, 0xc0, !PT ;  /* 0x000000011c027812 */ /* 0x000fe400078ec0ff */
[----:B------:R-:W-:-:S03]  /*2430*/  ISETP.GE.U32.AND P4, PT, R26, 0x8, PT ;  /* 0x000000081a00780c */ /* 0x000fc60003f86070 */
[----:B0-----:R-:W-:-:S04]  /*2440*/  IMAD R15, R2, UR14, RZ ;  /* 0x0000000e020f7c24 */ /* 0x001fc8000f8e02ff */
[----:B------:R-:W-:-:S05]  /*2450*/  IMAD R2, R15, R26, RZ ;  /* 0x0000001a0f027224 */ /* 0x000fca00078e02ff */
[----:B------:R-:W-:-:S05]  /*2460*/  SHF.L.U32 R13, R2, 0x1, RZ ;  /* 0x00000001020d7819 */ /* 0x000fca00000006ff */
[----:B----4-:R-:W-:Y:S01]  /*2470*/  IMAD.WIDE R22, R13, 0x4, R22 ;  /* 0x000000040d167825 */ /* 0x010fe200078e0216 */
[----:B------:R-:W-:Y:S06]  /*2480*/  @P3 BRA `(.L_x_978) ;  /* 0x0000000000543947 */ /* 0x000fec0003800000 */
[----:B------:R-:W0:Y:S01]  /*2490*/  LDC.64 R12, c[0x0][0x3c8] ;  /* 0x0000f200ff0c7b82 */ /* 0x000e220000000a00 */
[----:B------:R-:W-:Y:S01]  /*24a0*/  LOP3.LUT P1, R2, R28, 0x2, RZ, 0xc0, !PT ;  /* 0x000000021c027812 */ /* 0x000fe2000782c0ff */
[----:B------:R-:W-:Y:S02]  /*24b0*/  UIMAD UR4, UR11, UR14, UR8 ;  /* 0x0000000e0b0472a4 */ /* 0x000fe4000f8e0208 */
[----:B------:R-:W-:Y:S02]  /*24c0*/  IADD3 R15, PT, PT, R15, UR8, RZ ;  /* 0x000000080f0f7c10 */ /* 0x000fe4000fffe0ff */
[----:B------:R-:W-:Y:S02]  /*24d0*/  SEL R19, R26, RZ, !P1 ;  /* 0x000000ff1a137207 */ /* 0x000fe40004800000 */
[----:B--2---:R-:W-:Y:S02]  /*24e0*/  MOV R17, UR4 ;  /* 0x0000000400117c02 */ /* 0x004fe40008000f00 */
        /* <DEDUP_REMOVED lines=10> */
.L_x_979:
[----:B------:R-:W2:Y:S04]  /*2590*/  LDG.E.STRONG.GPU R2, desc[UR12][R12.64] ;  /* 0x0000000c0c027981 */ /* 0x000ea8000c1ef900 */
[----:B--2---:R-:W-:Y:S01]  /*25a0*/  CCTL.IVALL ;  /* 0x00000000ff00798f */ /* 0x004fe20002000000 */
[----:B------:R-:W-:Y:S05]  /*25b0*/  YIELD ;  /* 0x0000000000007946 */ /* 0x000fea0003800000 */
[----:B------:R-:W-:-:S13]  /*25c0*/  ISETP.NE.AND P1, PT, R2, R19, PT ;  /* 0x000000130200720c */ /* 0x000fda0003f25270 */
[----:B------:R-:W-:Y:S05]  /*25d0*/  @P1 BRA `(.L_x_979) ;  /* 0xfffffffc00ec1947 */ /* 0x000fea000383ffff */
.L_x_978:
[----:B------:R-:W-:Y:S05]  /*25e0*/  WARPSYNC.ALL ;  /* 0x0000000000007948 */ /* 0x000fea0003800000 */
[----:B------:R-:W-:Y:S01]  /*25f0*/  BAR.SYNC.DEFER_BLOCKING 0x0 ;  /* 0x0000000000007b1d */ /* 0x000fe20000010000 */
[----:B------:R-:W-:-:S05]  /*2600*/  HFMA2 R2, -RZ, RZ, 0, 0 ;  /* 0x00000000ff027431 */ /* 0x000fca00000001ff */
[----:B------:R-:W-:Y:S05]  /*2610*/  @!P4 BRA `(.L_x_980) ;  /* 0x00000004000cc947 */ /* 0x000fea0003800000 */
[----:B------:R-:W-:Y:S02]  /*2620*/  MOV R21, RZ ;  /* 0x000000ff00157202 */ /* 0x000fe40000000f00 */
[----:B------:R-:W-:-:S07]  /*2630*/  LOP3.LUT R2, R26, 0x7ffffff8, RZ, 0xc0, !PT ;  /* 0x7ffffff81a027812 */ /* 0x000fce00078ec0ff */
.L_x_981:
        /* <DEDUP_REMOVED lines=11> */
[----:B--2---:R-:W-:-:S03]  /*26f0*/  MOV R17, UR14 ;  /* 0x0000000e00117c02 */ /* 0x004fc60008000f00 */
[----:B------:R-:W-:Y:S01]  /*2700*/  @!P4 IMAD R15, R15, R14, UR8 ;  /* 0x000000080f0fce24 */ /* 0x000fe2000f8e020e */
[----:B------:R-:W-:Y:S01]  /*2710*/  MOV R19, UR14 ;  /* 0x0000000e00137c02 */ /* 0x000fe20008000f00 */
        /* <DEDUP_REMOVED lines=51> */
.L_x_980:
[----:B0-----:R-:W-:-:S13]  /*2a50*/  LOP3.LUT P1, R12, R26, 0x7, RZ, 0xc0, !PT ;  /* 0x000000071a0c7812 */ /* 0x001fda000782c0ff */
[----:B------:R-:W-:Y:S05]  /*2a60*/  @!P1 BRA `(.L_x_977) ;  /* 0x00000004000c9947 */ /* 0x000fea0003800000 */
[----:B------:R-:W-:-:S04]  /*2a70*/  IADD3 R12, PT, PT, R12, -0x1, RZ ;  /* 0xffffffff0c0c7810 */ /* 0x000fc80007ffe0ff */
[----:B------:R-:W-:-:S13]  /*2a80*/  ISETP.GE.U32.AND P1, PT, R12, 0x3, PT ;  /* 0x000000030c00780c */ /* 0x000fda0003f26070 */
[----:B------:R-:W-:Y:S05]  /*2a90*/  @!P1 BRA `(.L_x_982) ;  /* 0x0000000000809947 */ /* 0x000fea0003800000 */
[C---:B------:R-:W-:Y:S02]  /*2aa0*/  IADD3 R15, PT, PT, R2.reuse, 0x1, RZ ;  /* 0x00000001020f7810 */ /* 0x040fe40007ffe0ff */
[C---:B------:R-:W-:Y:S02]  /*2ab0*/  ISETP.EQ.OR P1, PT, R2.reuse, UR11, P3 ;  /* 0x0000000b02007c0c */ /* 0x040fe40009f22670 */
[C---:B--2---:R-:W-:Y:S02]  /*2ac0*/  IADD3 R17, PT, PT, R2.reuse, 0x2, RZ ;  /* 0x0000000202117810 */ /* 0x044fe40007ffe0ff */
        /* <DEDUP_REMOVED lines=9> */
[----:B------:R-:W-:Y:S01]  /*2b60*/  MOV R19, UR14 ;  /* 0x0000000e00137c02 */ /* 0x000fe20008000f00 */
        /* <DEDUP_REMOVED lines=19> */
.L_x_982:
        /* <DEDUP_REMOVED lines=21> */
.L_x_983:
        /* <DEDUP_REMOVED lines=10> */
.L_x_984:
[----:B------:R-:W-:Y:S05]  /*2e90*/  BSYNC.RECONVERGENT B0 ;  /* 0x0000000000007941 */ /* 0x000fea0003800200 */
.L_x_977:
        /* <DEDUP_REMOVED lines=12> */
[----:B------:R-:W1:Y:S04]  /*2f60*/  MUFU.EX2 R2, R2 ;  /* 0x0000000200027308 */ /* 0x000e680000000800 */
[----:B------:R-:W5:Y:S01]  /*2f70*/  MUFU.EX2 R14, R14 ;  /* 0x0000000e000e7308 */ /* 0x000f620000000800 */
[----:B-1-3--:R-:W-:Y:S01]  /*2f80*/  FADD.FTZ R10, R2, 1 ;  /* 0x3f800000020a7421 */ /* 0x00afe20000010000 */
[----:B-----5:R-:W-:-:S03]  /*2f90*/  FADD.FTZ R15, R14, 1 ;  /* 0x3f8000000e0f7421 */ /* 0x020fc60000010000 */
[----:B------:R-:W2:Y:S08]  /*2fa0*/  MUFU.RCP R11, R10 ;  /* 0x0000000a000b7308 */ /* 0x000eb00000001000 */
[----:B------:R-:W1:Y:S01]  /*2fb0*/  MUFU.RCP R16, R15 ;  /* 0x0000000f00107308 */ /* 0x000e620000001000 */
[----:B--2---:R-:W-:Y:S01]  /*2fc0*/  FADD.FTZ R17, -R11, 1 ;  /* 0x3f8000000b117421 */ /* 0x004fe20000010100 */
[----:B------:R-:W-:-:S03]  /*2fd0*/  FMUL.FTZ R4, R4, R11 ;  /* 0x0000000b04047220 */ /* 0x000fc60000410000 */
[----:B------:R-:W-:Y:S01]  /*2fe0*/  FFMA.FTZ R17, R8, R17, 1 ;  /* 0x3f80000008117423 */ /* 0x000fe20000010011 */
[----:B-1----:R-:W-:Y:S01]  /*2ff0*/  FADD.FTZ R18, -R16, 1 ;  /* 0x3f80000010127421 */ /* 0x002fe20000010100 */
[----:B------:R-:W-:Y:S02]  /*3000*/  FMUL.FTZ R5, R5, R16 ;  /* 0x0000001005057220 */ /* 0x000fe40000410000 */
[----:B------:R-:W-:Y:S01]  /*3010*/  FMUL.FTZ R4, R4, R17 ;  /* 0x0000001104047220 */ /* 0x000fe20000410000 */
[----:B------:R-:W-:-:S04]  /*3020*/  FFMA.FTZ R18, R9, R18, 1 ;  /* 0x3f80000009127423 */ /* 0x000fc80000010012 */
[----:B------:R-:W-:-:S07]  /*3030*/  FMUL.FTZ R5, R5, R18 ;  /* 0x0000001205057220 */ /* 0x000fce0000410000 */
.L_x_985:
        /* <DEDUP_REMOVED lines=12> */
[----:B------:R-:W-:Y:S01]  /*3100*/  FMUL.FTZ R7, R0, UR9 ;  /* 0x0000000900077c20 */ /* 0x000fe20008410000 */
[----:B0-----:R-:W-:Y:S02]  /*3110*/  IMAD R8, R25, UR16, RZ ;  /* 0x0000001019087c24 */ /* 0x001fe4000f8e02ff */
[----:B------:R-:W-:-:S04]  /*3120*/  IMAD.WIDE.U32 R2, R31, UR16, R34 ;  /* 0x000000101f027c25 */ /* 0x000fc8000f8e0022 */
[----:B-1-3--:R-:W-:Y:S01]  /*3130*/  IMAD R11, R31, UR17, R8 ;  /* 0x000000111f0b7c24 */ /* 0x00afe2000f8e0208 */
[----:B----4-:R-:W-:-:S04]  /*3140*/  LEA R4, P0, R2, UR4, 0x2 ;  /* 0x0000000402047c11 */ /* 0x010fc8000f8010ff */
[----:B------:R-:W-:-:S04]  /*3150*/  IADD3 R11, PT, PT, R3, R11, RZ ;  /* 0x0000000b030b7210 */ /* 0x000fc80007ffe0ff */
[----:B------:R-:W-:-:S05]  /*3160*/  LEA.HI.X R5, R2, UR5, R11, 0x2, P0 ;  /* 0x0000000502057c11 */ /* 0x000fca00080f140b */
[----:B------:R0:W-:Y:S02]  /*3170*/  STG.E.64 desc[UR12][R4.64], R6 ;  /* 0x0000000604007986 */ /* 0x0001e4000c101b0c */
.L_x_987:
[----:B------:R-:W-:Y:S05]  /*3180*/  BSYNC.RECONVERGENT B0 ;  /* 0x0000000000007941 */ /* 0x000fea0003800200 */
.L_x_986:
[----:B------:R-:W-:Y:S01]  /*3190*/  UIADD3 UR7, UPT, UPT, UR14, UR7, URZ ;  /* 0x000000070e077290 */ /* 0x000fe2000fffe0ff */
[----:B------:R-:W-:-:S03]  /*31a0*/  IADD3 R28, PT, PT, R28, 0x1, RZ ;  /* 0x000000011c1c7810 */ /* 0x000fc60007ffe0ff */
[----:B------:R-:W-:-:S09]  /*31b0*/  UISETP.GE.AND UP0, UPT, UR7, UR6, UPT ;  /* 0x000000060700728c */ /* 0x000fd2000bf06270 */
[----:B------:R-:W-:Y:S05]  /*31c0*/  BRA.U !UP0, `(.L_x_988) ;  /* 0xffffffd108007547 */ /* 0x000fea000b83ffff */
.L_x_967:
        /* <DEDUP_REMOVED lines=19> */
.L_x_990:
[----:B------:R-:W-:Y:S05]  /*3300*/  BSYNC.RECONVERGENT B0 ;  /* 0x0000000000007941 */ /* 0x000fea0003800200 */
.L_x_989:
[----:B------:R-:W-:Y:S05]  /*3310*/  @P0 EXIT ;  /* 0x000000000000094d */ /* 0x000fea0003800000 */
[----:B------:R-:W-:Y:S05]  /*3320*/  @P2 BRA `(.L_x_991) ;  /* 0x0000000000202947 */ /* 0x000fea0003800000 */
[----:B------:R-:W-:-:S05]  /*3330*/  IMAD R0, R4, R7, RZ ;  /* 0x0000000704007224 */ /* 0x000fca00078e02ff */
[----:B------:R-:W-:-:S13]  /*3340*/  ISETP.NE.AND P0, PT, R0, -0x1, PT ;  /* 0xffffffff0000780c */ /* 0x000fda0003f05270 */
[----:B------:R-:W-:Y:S05]  /*3350*/  @!P0 BRA `(.L_x_991) ;  /* 0x0000000000148947 */ /* 0x000fea0003800000 */
.L_x_992:
[----:B0-----:R-:W4:Y:S04]  /*3360*/  LDG.E.STRONG.GPU R5, desc[UR12][R2.64] ;  /* 0x0000000c02057981 */ /* 0x001f28000c1ef900 */
[----:B----4-:R-:W-:Y:S01]  /*3370*/  CCTL.IVALL ;  /* 0x00000000ff00798f */ /* 0x010fe20002000000 */
[----:B------:R-:W-:Y:S05]  /*3380*/  YIELD ;  /* 0x0000000000007946 */ /* 0x000fea0003800000 */
[----:B------:R-:W-:-:S13]  /*3390*/  ISETP.NE.AND P0, PT, R5, R0, PT ;  /* 0x000000000500720c */ /* 0x000fda0003f05270 */
[----:B------:R-:W-:Y:S05]  /*33a0*/  @P0 BRA `(.L_x_992) ;  /* 0xfffffffc00ec0947 */ /* 0x000fea000383ffff */
.L_x_991:
        /* <DEDUP_REMOVED lines=57> */
[----:B---3--:R-:W-:Y:S02]  /*3740*/  MOV R16, UR6 ;  /* 0x0000000600107c02 */ /* 0x008fe40008000f00 */
[----:B------:R-:W-:-:S02]  /*3750*/  MOV R3, UR7 ;  /* 0x0000000700037c02 */ /* 0x000fc40008000f00 */
[----:B------:R-:W-:Y:S02]  /*3760*/  LOP3.LUT R19, R19, 0x3, RZ, 0xc0, !PT ;  /* 0x0000000313137812 */ /* 0x000fe400078ec0ff */
[----:B------:R-:W-:Y:S02]  /*3770*/  MOV R2, UR10 ;  /* 0x0000000a00027c02 */ /* 0x000fe40008000f00 */
[----:B------:R-:W-:Y:S02]  /*3780*/  MOV R4, R29 ;  /* 0x0000001d00047202 */ /* 0x000fe40000000f00 */
[C---:B0-----:R-:W-:Y:S01]  /*3790*/  LEA R14, P1, R29.reuse, UR4, 0x2 ;  /* 0x000000041d0e7c11 */ /* 0x041fe2000f8210ff */
[----:B------:R-:W-:Y:S01]  /*37a0*/  UMOV UR4, URZ ;  /* 0x000000ff00047c82 */ /* 0x000fe20008000000 */
[----:B------:R-:W-:Y:S02]  /*37b0*/  MOV R5, R0 ;  /* 0x0000000000057202 */ /* 0x000fe40000000f00 */
[----:B-1----:R-:W-:-:S02]  /*37c0*/  SHF.L.U32 R20, R29, 0x3, RZ ;  /* 0x000000031d147819 */ /* 0x002fc400000006ff */
[----:B--2---:R-:W-:Y:S01]  /*37d0*/  LEA.HI.X R17, R29, UR5, R0, 0x2, P1 ;  /* 0x000000051d117c11 */ /* 0x004fe200088f1400 */
[----:B------:R-:W-:Y:S01]  /*37e0*/  USHF.L.U32 UR5, UR11, 0x2, URZ ;  /* 0x000000020b057899 */ /* 0x000fe200080006ff */
[----:B------:R-:W-:Y:S01]  /*37f0*/  SHF.L.U64.HI R16, R16, 0x2, R3 ;  /* 0x0000000210107819 */ /* 0x000fe20000010203 */
[----:B------:R-:W-:Y:S01]  /*3800*/  IMAD.WIDE.U32 R4, R19, 0x180, R4 ;  /* 0x0000018013047825 */ /* 0x000fe200078e0004 */
[----:B------:R-:W-:Y:S02]  /*3810*/  SHF.L.U64.HI R25, R29, 0x3, R0 ;  /* 0x000000031d197819 */ /* 0x000fe40000010200 */
[----:B----4-:R-:W-:Y:S01]  /*3820*/  IADD3 R18, P1, PT, R20, UR14, RZ ;  /* 0x0000000e14127c10 */ /* 0x010fe2000ff3e0ff */
[----:B------:R-:W-:Y:S01]  /*3830*/  IMAD.WIDE.U32 R2, R2, 0x4, RZ ;  /* 0x0000000402027825 */ /* 0x000fe200078e00ff */
[----:B-----5:R-:W-:Y:S02]  /*3840*/  IADD3 R20, P2, PT, R20, UR16, RZ ;  /* 0x0000001014147c10 */ /* 0x020fe4000ff5e0ff */
[----:B------:R-:W-:-:S02]  /*3850*/  IADD3 R19, P3, PT, RZ, -R19, RZ ;  /* 0x80000013ff137210 */ /* 0x000fc40007f7e0ff */
[----:B------:R-:W-:Y:S02]  /*3860*/  IADD3.X R27, PT, PT, R25, UR15, RZ, P1, !PT ;  /* 0x0000000f191b7c10 */ /* 0x000fe40008ffe4ff */
[----:B------:R-:W-:Y:S02]  /*3870*/  IADD3 R0, PT, PT, R5, UR4, RZ ;  /* 0x0000000405007c10 */ /* 0x000fe4000fffe0ff */
[----:B------:R-:W-:Y:S02]  /*3880*/  MOV R29, R4 ;  /* 0x00000004001d7202 */ /* 0x000fe40000000f00 */
[----:B------:R-:W-:Y:S02]  /*3890*/  IADD3.X R25, PT, PT, R25, UR17, RZ, P2, !PT ;  /* 0x0000001119197c10 */ /* 0x000fe400097fe4ff */
[----:B------:R-:W-:Y:S02]  /*38a0*/  IADD3 R24, PT, PT, R3, UR5, RZ ;  /* 0x0000000503187c10 */ /* 0x000fe4000fffe0ff */
[----:B------:R-:W-:-:S07]  /*38b0*/  IADD3.X R21, PT, PT, RZ, -0x1, RZ, P3, !PT ;  /* 0xffffffffff157810 */ /* 0x000fce0001ffe4ff */
.L_x_995:
        /* <DEDUP_REMOVED lines=31> */
.L_x_994:
[----:B------:R-:W-:Y:S05]  /*3ab0*/  BSYNC.RECONVERGENT B0 ;  /* 0x0000000000007941 */ /* 0x000fea0003800200 */
.L_x_993:
        /* <DEDUP_REMOVED lines=11> */
.L_x_997:
[C---:B01----:R-:W-:Y:S02]  /*3b70*/  SHF.L.U32 R5, R29.reuse, 0x2, RZ ;  /* 0x000000021d057819 */ /* 0x043fe400000006ff */
[----:B--2---:R-:W-:Y:S02]  /*3b80*/  SHF.L.U64.HI R17, R29, 0x2, R0 ;  /* 0x000000021d117819 */ /* 0x004fe40000010200 */
[----:B----4-:R-:W-:-:S04]  /*3b90*/  IADD3 R2, P0, PT, R5, UR14, RZ ;  /* 0x0000000e05027c10 */ /* 0x010fc8000ff1e0ff */
[----:B------:R-:W-:Y:S02]  /*3ba0*/  IADD3.X R3, PT, PT, R17, UR15, RZ, P0, !PT ;  /* 0x0000000f11037c10 */ /* 0x000fe400087fe4ff */
[C---:B------:R-:W-:Y:S02]  /*3bb0*/  IADD3 R6, P0, PT, R2.reuse, UR11, RZ ;  /* 0x0000000b02067c10 */ /* 0x040fe4000ff1e0ff */
[C---:B-1-3--:R-:W-:Y:S01]  /*3bc0*/  IADD3 R10, P1, PT, R2.reuse, UR6, RZ ;  /* 0x00000006020a7c10 */ /* 0x04afe2000ff3e0ff */
[----:B------:R0:W2:Y:S01]  /*3bd0*/  LDG.E R12, desc[UR12][R2.64] ;  /* 0x0000000c020c7981 */ /* 0x0000a2000c1e1900 */
[C---:B------:R-:W-:Y:S02]  /*3be0*/  IADD3.X R7, PT, PT, R3.reuse, UR10, RZ, P0, !PT ;  /* 0x0000000a03077c10 */ /* 0x040fe400087fe4ff */
[----:B------:R-:W-:Y:S02]  /*3bf0*/  IADD3 R8, P0, PT, R2, UR4, RZ ;  /* 0x0000000402087c10 */ /* 0x000fe4000ff1e0ff */
[C---:B------:R-:W-:Y:S01]  /*3c00*/  IADD3.X R11, PT, PT, R3.reuse, UR7, RZ, P1, !PT ;  /* 0x00000007030b7c10 */ /* 0x040fe20008ffe4ff */
[----:B------:R-:W2:Y:S01]  /*3c10*/  LDG.E R13, desc[UR12][R6.64] ;  /* 0x0000000c060d7981 */ /* 0x000ea2000c1e1900 */
[----:B------:R-:W-:-:S03]  /*3c20*/  IADD3.X R9, PT, PT, R3, UR5, RZ, P0, !PT ;  /* 0x0000000503097c10 */ /* 0x000fc600087fe4ff */
[----:B------:R-:W3:Y:S04]  /*3c30*/  LDG.E R15, desc[UR12][R10.64] ;  /* 0x0000000c0a0f7981 */ /* 0x000ee8000c1e1900 */
[----:B------:R1:W3:Y:S01]  /*3c40*/  LDG.E R14, desc[UR12][R8.64] ;  /* 0x0000000c080e7981 */ /* 0x0002e2000c1e1900 */
[C---:B------:R-:W-:Y:S02]  /*3c50*/  SHF.L.U32 R4, R29.reuse, 0x3, RZ ;  /* 0x000000031d047819 */ /* 0x040fe400000006ff */
[----:B------:R-:W-:Y:S02]  /*3c60*/  SHF.L.U64.HI R0, R29, 0x3, R0 ;  /* 0x000000031d007819 */ /* 0x000fe40000010200 */
[----:B------:R-:W-:Y:S02]  /*3c70*/  LOP3.LUT R18, R4, 0xfffffff8, RZ, 0xc0, !PT ;  /* 0xfffffff804127812 */ /* 0x000fe400078ec0ff */
[----:B------:R-:W-:-:S02]  /*3c80*/  LOP3.LUT R5, R5, 0xfffffffc, RZ, 0xc0, !PT ;  /* 0xfffffffc05057812 */ /* 0x000fc400078ec0ff */
[----:B------:R-:W-:Y:S02]  /*3c90*/  LOP3.LUT R19, R0, 0x3, RZ, 0xc0, !PT ;  /* 0x0000000300137812 */ /* 0x000fe400078ec0ff */
[C---:B------:R-:W-:Y:S02]  /*3ca0*/  IADD3 R16, P0, PT, R18.reuse, UR16, RZ ;  /* 0x0000001012107c10 */ /* 0x040fe4000ff1e0ff */
[----:B0-----:R-:W-:Y:S02]  /*3cb0*/  LOP3.LUT R3, R17, 0x3, RZ, 0xc0, !PT ;  /* 0x0000000311037812 */ /* 0x001fe400078ec0ff */
[----:B------:R-:W-:Y:S02]  /*3cc0*/  IADD3 R18, P1, PT, R18, UR18, RZ ;  /* 0x0000001212127c10 */ /* 0x000fe4000ff3e0ff */
[----:B------:R-:W-:Y:S02]  /*3cd0*/  IADD3 R2, P2, PT, R5, UR14, RZ ;  /* 0x0000000e05027c10 */ /* 0x000fe4000ff5e0ff */
[----:B------:R-:W-:-:S02]  /*3ce0*/  IADD3.X R17, PT, PT, R19, UR17, RZ, P0, !PT ;  /* 0x0000001113117c10 */ /* 0x000fc400087fe4ff */
[----:B------:R-:W-:Y:S02]  /*3cf0*/  IADD3.X R19, PT, PT, R19, UR19, RZ, P1, !PT ;  /* 0x0000001313137c10 */ /* 0x000fe40008ffe4ff */
[----:B------:R-:W-:Y:S02]  /*3d00*/  IADD3.X R3, PT, PT, R3, UR15, RZ, P2, !PT ;  /* 0x0000000f03037c10 */ /* 0x000fe400097fe4ff */
[C---:B-1----:R-:W-:Y:S02]  /*3d10*/  IADD3 R8, P0, PT, R2.reuse, UR11, RZ ;  /* 0x0000000b02087c10 */ /* 0x042fe4000ff1e0ff */
[C---:B------:R-:W-:Y:S02]  /*3d20*/  IADD3 R10, P1, PT, R2.reuse, UR4, RZ ;  /* 0x00000004020a7c10 */ /* 0x040fe4000ff3e0ff */
[----:B------:R-:W-:Y:S02]  /*3d30*/  IADD3 R6, P2, PT, R2, UR6, RZ ;  /* 0x0000000602067c10 */ /* 0x000fe4000ff5e0ff */
[----:B------:R-:W-:-:S02]  /*3d40*/  IADD3.X R9, PT, PT, R3, UR10, RZ, P0, !PT ;  /* 0x0000000a03097c10 */ /* 0x000fc400087fe4ff */
[C---:B------:R-:W-:Y:S02]  /*3d50*/  IADD3.X R11, PT, PT, R3.reuse, UR5, RZ, P1, !PT ;  /* 0x00000005030b7c10 */ /* 0x040fe40008ffe4ff */
[----:B------:R-:W-:Y:S01]  /*3d60*/  IADD3.X R7, PT, PT, R3, UR7, RZ, P2, !PT ;  /* 0x0000000703077c10 */ /* 0x000fe200097fe4ff */
[----:B--2---:R0:W-:Y:S04]  /*3d70*/  STG.E.64 desc[UR12][R16.64], R12 ;  /* 0x0000000c10007986 */ /* 0x0041e8000c101b0c */
[----:B---3--:R1:W-:Y:S04]  /*3d80*/  STG.E.64 desc[UR12][R18.64], R14 ;  /* 0x0000000e12007986 */ /* 0x0083e8000c101b0c */
        /* <DEDUP_REMOVED lines=49> */
.L_x_996:
[----:B------:R-:W-:Y:S05]  /*40a0*/  EXIT ;  /* 0x000000000000794d */ /* 0x000fea0003800000 */
.L_x_998:
        /* <DEDUP_REMOVED lines=13> */
.L_x_2483:


//--------------------- .text._Z35group_norm_nhwc_bwd_one_pass_kernelI11Fp32IOFp32WLi128ELi12ELi384EEv26Group_norm_nhwc_bwd_params --------------------------
	.section	.text._Z35group_norm_nhwc_bwd_one_pass_kernelI11Fp32IOFp32WLi128ELi12ELi384EEv26Group_norm_nhwc_bwd_params,"ax",@progbits
	.align	128
        .global         _Z35group_norm_nhwc_bwd_one_pass_kernelI11Fp32IOFp32WLi128ELi12ELi384EEv26Group_norm_nhwc_bwd_params
        .type           _Z35group_norm_nhwc_bwd_one_pass_kernelI11Fp32IOFp32WLi128ELi12ELi384EEv26Group_norm_nhwc_bwd_params,@function
        .size           _Z35group_norm_nhwc_bwd_one_pass_kernelI11Fp32IOFp32WLi128ELi12ELi384EEv26Group_norm_nhwc_bwd_params,(.L_x_2484 - _Z35group_norm_nhwc_bwd_one_pass_kernelI11Fp32IOFp32WLi128ELi12ELi384EEv26Group_norm_nhwc_bwd_params)
        .other          _Z35group_norm_nhwc_bwd_one_pass_kernelI11Fp32IOFp32WLi128ELi12ELi384EEv26Group_norm_nhwc_bwd_params,@"STO_CUDA_ENTRY STV_DEFAULT"
_Z35group_norm_nhwc_bwd_one_pass_kernelI11Fp32IOFp32WLi128ELi12ELi384EEv26Group_norm_nhwc_bwd_params:
.text._Z35group_norm_nhwc_bwd_one_pass_kernelI11Fp32IOFp32WLi128ELi12ELi384EEv26Group_norm_nhwc_bwd_params:
        /* <DEDUP_REMOVED lines=15> */
[----:B------:R-:W-:Y:S02]  /*00f0*/  IMAD R0, R0, 0x2aab, RZ ;  /* 0x00002aab00007824 */ /* 0x000fe400078e02ff */
[----:B------:R-:W-:Y:S01]  /*0100*/  HFMA2 R44, -RZ, RZ, 0, 0 ;  /* 0x00000000ff2c7431 */ /* 0x000fe200000001ff */
[----:B------:R-:W3:Y:S01]  /*0110*/  LDCU UR20, c[0x0][0x370] ;  /* 0x00006e00ff1477ac */ /* 0x000ee20008000800 */
[----:B------:R-:W-:Y:S01]  /*0120*/  LOP3.LUT R47, R47, 0xf8, RZ, 0xc0, !PT ;  /* 0x000000f82f2f7812 */ /* 0x000fe200078ec0ff */
[----:B------:R-:W4:Y:S01]  /*0130*/  S2UR UR8, SR_CgaCtaId ;  /* 0x00000000000879c3 */ /* 0x000f220000008800 */
[----:B------:R-:W-:Y:S01]  /*0140*/  SHF.R.U32.HI R49, RZ, 0x10, R0 ;  /* 0x00000010ff317819 */ /* 0x000fe20000011600 */
[----:B------:R-:W-:Y:S01]  /*0150*/  UMOV UR7, 0x400 ;  /* 0x0000040000077882 */ /* 0x000fe20000000000 */
[----:B------:R-:W0:Y:S02]  /*0160*/  LDCU.U8 UR21, c[0x0][0x414] ;  /* 0x00008280ff1577ac */ /* 0x000e240008000000 */
[----:B------:R-:W-:Y:S01]  /*0170*/  PRMT R0, R49, 0x9910, RZ ;  /* 0x0000991031007816 */ /* 0x000fe200000000ff */
[----:B------:R-:W-:Y:S01]  /*0180*/  UIADD3 UR4, UPT, UPT, UR7, 0x80, URZ ;  /* 0x0000008007047890 */ /* 0x000fe2000fffe0ff */
[----:B------:R-:W-:-:S03]  /*0190*/  UMOV UR13, UR5 ;  /* 0x00000005000d7c82 */ /* 0x000fc60008000000 */
[----:B------:R-:W-:Y:S01]  /*01a0*/  IMAD R0, R0, 0x6, RZ ;  /* 0x0000000600007824 */ /* 0x000fe200078e02ff */
[----:B--2---:R-:W-:-:S04]  /*01b0*/  UIMAD UR22, UR18, UR19, UR5 ;  /* 0x00000013121672a4 */ /* 0x004fc8000f8e0205 */
[----:B------:R-:W-:Y:S01]  /*01c0*/  IADD3 R0, PT, PT, RZ, -R0, RZ ;  /* 0x80000000ff007210 */ /* 0x000fe20007ffe0ff */
[----:B0-----:R-:W-:Y:S01]  /*01d0*/  IMAD R49, R2, UR18, R49 ;  /* 0x0000001202317c24 */ /* 0x001fe2000f8e0231 */
[----:B---3--:R-:W-:Y:S02]  /*01e0*/  ULOP3.LUT UR23, UR20, 0x7, URZ, 0xc0, !UPT ;  /* 0x0000000714177892 */ /* 0x008fe4000f8ec0ff */
[----:B------:R-:W-:Y:S01]  /*01f0*/  PRMT R0, R0, 0x7710, RZ ;  /* 0x0000771000007816 */ /* 0x000fe200000000ff */
[----:B------:R-:W-:Y:S01]  /*0200*/  ULOP3.LUT UR12, UR20, 0x7ffffff8, URZ, 0xc0, !UPT ;  /* 0x7ffffff8140c7892 */ /* 0x000fe2000f8ec0ff */
[----:B------:R-:W-:Y:S02]  /*0210*/  IADD3 R46, PT, PT, R49, 0x40, RZ ;  /* 0x00000040312e7810 */ /* 0x000fe40007ffe0ff */
[----:B------:R-:W-:Y:S01]  /*0220*/  IADD3 R0, PT, PT, R0, R45, RZ ;  /* 0x0000002d00007210 */ /* 0x000fe20007ffe0ff */
[----:B----4-:R-:W-:Y:S01]  /*0230*/  ULEA UR4, UR8, UR4, 0x18 ;  /* 0x0000000408047291 */ /* 0x010fe2000f8ec0ff */
[----:B------:R-:W-:Y:S01]  /*0240*/  SHF.R.S32.HI R43, RZ, 0x1f, R49 ;  /* 0x0000001fff2b7819 */ /* 0x000fe20000011431 */
[----:B------:R-:W-:Y:S01]  /*0250*/  ULEA UR7, UR8, UR7, 0x18 ;  /* 0x0000000708077291 */ /* 0x000fe2000f8ec0ff */
[----:B------:R-:W-:-:S02]  /*0260*/  SHF.L.U32 R0, R0, 0x1, RZ ;  /* 0x0000000100007819 */ /* 0x000fc400000006ff */
[----:B------:R-:W-:Y:S02]  /*0270*/  SHF.R.S32.HI R41, RZ, 0x1f, R46 ;  /* 0x0000001fff297819 */ /* 0x000fe4000001142e */
[----:B------:R-:W-:Y:S02]  /*0280*/  LEA R48, R45, UR4, 0x4 ;  /* 0x000000042d307c11 */ /* 0x000fe4000f8e20ff */
[----:B-1----:R-:W-:-:S07]  /*0290*/  LOP3.LUT R40, R0, 0xffff, RZ, 0xc0, !PT ;  /* 0x0000ffff00287812 */ /* 0x002fce00078ec0ff */
.L_x_1024:
[----:B0-----:R-:W0:Y:S01]  /*02a0*/  LDC R6, c[0x0][0x410] ;  /* 0x00010400ff067b82 */ /* 0x001e220000000800 */
[----:B-1----:R-:W1:Y:S01]  /*02b0*/  LDCU.64 UR8, c[0x0][0x3b8] ;  /* 0x00007700ff0877ac */ /* 0x002e620008000a00 */
[----:B------:R-:W2:Y:S01]  /*02c0*/  LDCU.128 UR24, c[0x0][0x400] ;  /* 0x00008000ff1877ac */ /* 0x000ea20008000c00 */
[----:B-1----:R-:W-:Y:S01]  /*02d0*/  UIMAD.WIDE UR8, UR13, 0x8, UR8 ;  /* 0x000000080d0878a5 */ /* 0x002fe2000f8e0208 */
[----:B0-----:R-:W-:-:S05]  /*02e0*/  IABS R5, R6 ;  /* 0x0000000600057213 */ /* 0x001fca0000000000 */
[----:B------:R-:W-:Y:S01]  /*02f0*/  MOV R14, UR8 ;  /* 0x00000008000e7c02 */ /* 0x000fe20008000f00 */
[----:B------:R-:W0:Y:S01]  /*0300*/  I2F.RP R0, R5 ;  /* 0x0000000500007306 */ /* 0x000e220000209400 */
[----:B------:R-:W-:-:S06]  /*0310*/  MOV R15, UR9 ;  /* 0x00000009000f7c02 */ /* 0x000fcc0008000f00 */
[----:B------:R-:W3:Y:S01]  /*0320*/  LDG.E.64 R14, desc[UR16][R14.64] ;  /* 0x000000100e0e7981 */ /* 0x000ee2000c1e1b00 */
        /* <DEDUP_REMOVED lines=12> */
[----:B------:R-:W-:Y:S02]  /*03f0*/  ISETP.GT.U32.AND P1, PT, R5, R0, PT ;  /* 0x000000000500720c */ /* 0x000fe40003f24070 */
[----:B------:R-:W-:-:S11]  /*0400*/  ISETP.GE.AND P3, PT, R2, RZ, PT ;  /* 0x000000ff0200720c */ /* 0x000fd60003f66270 */
[----:B------:R-:W-:-:S04]  /*0410*/  @!P1 IADD3 R0, PT, PT, R0, -R5, RZ ;  /* 0x8000000500009210 */ /* 0x000fc80007ffe0ff */
[----:B------:R-:W-:Y:S02]  /*0420*/  ISETP.GE.U32.AND P4, PT, R0, R5, PT ;  /* 0x000000050000720c */ /* 0x000fe40003f86070 */
[----:B------:R-:W-:Y:S02]  /*0430*/  @!P1 IADD3 R3, PT, PT, R3, 0x1, RZ ;  /* 0x0000000103039810 */ /* 0x000fe40007ffe0ff */
[----:B--2---:R-:W-:Y:S02]  /*0440*/  ISETP.GE.U32.AND P1, PT, R46, UR24, PT ;  /* 0x000000182e007c0c */ /* 0x004fe4000bf26070 */
[----:B------:R-:W-:Y:S02]  /*0450*/  ISETP.LE.AND P2, PT, RZ, UR13, PT ;  /* 0x0000000dff007c0c */ /* 0x000fe4000bf43270 */
[----:B------:R-:W-:Y:S02]  /*0460*/  ISETP.GE.AND.EX P1, PT, R41, UR25, PT, P1 ;  /* 0x0000001929007c0c */ /* 0x000fe4000bf26310 */
[----:B------:R-:W-:-:S02]  /*0470*/  ISETP.GE.U32.AND P0, PT, R49, UR24, PT ;  /* 0x0000001831007c0c */ /* 0x000fc4000bf06070 */
[-C--:B------:R-:W-:Y:S02]  /*0480*/  ISETP.GT.U32.AND P5, PT, R5, R0.reuse, PT ;  /* 0x000000000500720c */ /* 0x080fe40003fa4070 */
[----:B------:R-:W-:Y:S02]  /*0490*/  IADD3 R5, PT, PT, R0, -R5, RZ ;  /* 0x8000000500057210 */ /* 0x000fe40007ffe0ff */
[----:B------:R-:W-:Y:S02]  /*04a0*/  @P4 IADD3 R3, PT, PT, R3, 0x1, RZ ;  /* 0x0000000103034810 */ /* 0x000fe40007ffe0ff */
[----:B------:R-:W-:Y:S02]  /*04b0*/  ISETP.GE.AND.EX P0, PT, R43, UR25, PT, P0 ;  /* 0x000000192b007c0c */ /* 0x000fe4000bf06300 */
[----:B------:R-:W-:Y:S01]  /*04c0*/  SEL R0, R5, R0, !P5 ;  /* 0x0000000005007207 */ /* 0x000fe20006800000 */
[----:B------:R-:W0:Y:S01]  /*04d0*/  @!P1 LDC.64 R16, c[0x0][0x3a0] ;  /* 0x0000e800ff109b82 */ /* 0x000e220000000a00 */
[----:B------:R-:W-:-:S02]  /*04e0*/  @!P3 IADD3 R3, PT, PT, -R3, RZ, RZ ;  /* 0x000000ff0303b210 */ /* 0x000fc40007ffe1ff */
[----:B------:R-:W-:Y:S02]  /*04f0*/  ISETP.NE.AND P4, PT, R6, RZ, PT ;  /* 0x000000ff0600720c */ /* 0x000fe40003f85270 */
[----:B------:R-:W-:Y:S02]  /*0500*/  LOP3.LUT R5, RZ, R6, RZ, 0x33, !PT ;  /* 0x00000006ff057212 */ /* 0x000fe400078e33ff */
[----:B------:R-:W-:Y:S01]  /*0510*/  @!P2 IADD3 R0, PT, PT, -R0, RZ, RZ ;  /* 0x000000ff0000a210 */ /* 0x000fe20007ffe1ff */
[----:B------:R-:W1:Y:S01]  /*0520*/  @!P1 LDC.64 R18, c[0x0][0x398] ;  /* 0x0000e600ff129b82 */ /* 0x000e620000000a00 */
[C---:B------:R-:W-:Y:S02]  /*0530*/  SEL R7, R5.reuse, R3, !P4 ;  /* 0x0000000305077207 */ /* 0x040fe40006000000 */
[----:B------:R-:W-:-:S05]  /*0540*/  SEL R0, R5, R0, !P4 ;  /* 0x0000000005007207 */ /* 0x000fca0006000000 */
[----:B------:R-:W2:Y:S01]  /*0550*/  @!P1 LDC.64 R2, c[0x0][0x3f8] ;  /* 0x0000fe00ff029b82 */ /* 0x000ea20000000a00 */
[----:B------:R-:W-:-:S07]  /*0560*/  IMAD R5, R0, 0xc, RZ ;  /* 0x0000000c00057824 */ /* 0x000fce00078e02ff */
[----:B------:R-:W4:Y:S01]  /*0570*/  @!P0 LDC.64 R10, c[0x0][0x3f8] ;  /* 0x0000fe00ff0a8b82 */ /* 0x000f220000000a00 */
[C---:B------:R-:W-:Y:S02]  /*0580*/  IADD3 R50, P2, PT, R5.reuse, R40, RZ ;  /* 0x0000002805327210 */ /* 0x040fe40007f5e0ff */
[----:B------:R-:W-:Y:S02]  /*0590*/  SHF.R.S32.HI R4, RZ, 0x1f, R7 ;  /* 0x0000001fff047819 */ /* 0x000fe40000011407 */
[----:B------:R-:W-:Y:S02]  /*05a0*/  LEA.HI.X.SX32 R51, R5, RZ, 0x1, P2 ;  /* 0x000000ff05337211 */ /* 0x000fe400010f0eff */
[----:B------:R-:W-:Y:S01]  /*05b0*/  ISETP.NE.AND P2, PT, RZ, UR21, PT ;  /* 0x00000015ff007c0c */ /* 0x000fe2000bf45270 */
[----:B------:R-:W-:Y:S01]  /*05c0*/  IMAD R4, R4, UR26, RZ ;  /* 0x0000001a04047c24 */ /* 0x000fe2000f8e02ff */
[----:B------:R-:W0:Y:S01]  /*05d0*/  @!P0 LDC.64 R12, c[0x0][0x3a0] ;  /* 0x0000e800ff0c8b82 */ /* 0x000e220000000a00 */
[----:B------:R-:W-:-:S04]  /*05e0*/  IMAD.WIDE.U32 R50, R7, UR26, R50 ;  /* 0x0000001a07327c25 */ /* 0x000fc8000f8e0032 */
[----:B------:R-:W-:Y:S02]  /*05f0*/  IMAD R53, R7, UR27, R4 ;  /* 0x0000001b07357c24 */ /* 0x000fe4000f8e0204 */
[----:B--2---:R-:W-:Y:S01]  /*0600*/  @!P1 IMAD R6, R41, R2, RZ ;  /* 0x0000000229069224 */ /* 0x004fe200078e02ff */
[----:B------:R-:W2:Y:S01]  /*0610*/  @!P0 LDC.64 R20, c[0x0][0x398] ;  /* 0x0000e600ff148b82 */ /* 0x000ea20000000a00 */
[----:B------:R-:W-:Y:S02]  /*0620*/  @!P0 MOV R52, R50 ;  /* 0x0000003200348202 */ /* 0x000fe40000000f00 */
[----:B------:R-:W-:Y:S01]  /*0630*/  IADD3 R53, PT, PT, R51, R53, RZ ;  /* 0x0000003533357210 */ /* 0x000fe20007ffe0ff */
[----:B------:R-:W-:Y:S02]  /*0640*/  @!P1 IMAD R27, R46, R3, R6 ;  /* 0x000000032e1b9224 */ /* 0x000fe400078e0206 */
[----:B----4-:R-:W-:Y:S02]  /*0650*/  @!P0 IMAD R4, R43, R10, RZ ;  /* 0x0000000a2b048224 */ /* 0x010fe400078e02ff */
[----:B------:R-:W4:Y:S01]  /*0660*/  LDC.64 R6, c[0x0][0x3a8] ;  /* 0x0000ea00ff067b82 */ /* 0x000f220000000a00 */
[----:B------:R-:W-:Y:S01]  /*0670*/  @!P1 MOV R22, R50 ;  /* 0x0000003200169202 */ /* 0x000fe20000000f00 */
[C---:B------:R-:W-:Y:S01]  /*0680*/  @!P0 IMAD R25, R49.reuse, R11, R4 ;  /* 0x0000000b31198224 */ /* 0x040fe200078e0204 */
[----:B------:R-:W-:Y:S01]  /*0690*/  @!P1 MOV R23, R53 ;  /* 0x0000003500179202 */ /* 0x000fe20000000f00 */
[----:B------:R-:W-:-:S04]  /*06a0*/  @!P0 IMAD.WIDE.U32 R10, R49, R10, R52 ;  /* 0x0000000a310a8225 */ /* 0x000fc800078e0034 */
[----:B------:R-:W4:Y:S01]  /*06b0*/  @P2 LDC.64 R8, c[0x0][0x3b0] ;  /* 0x0000ec00ff082b82 */ /* 0x000f220000000a00 */
[----:B------:R-:W-:Y:S01]  /*06c0*/  @!P1 IMAD.WIDE.U32 R2, R46, R2, R22 ;  /* 0x000000022e029225 */ /* 0x000fe200078e0016 */
[----:B------:R-:W-:Y:S02]  /*06d0*/  @!P0 IADD3 R11, PT, PT, R11, R25, RZ ;  /* 0x000000190b0b8210 */ /* 0x000fe40007ffe0ff */
[C---:B------:R-:W-:Y:S02]  /*06e0*/  @!P0 SHF.L.U32 R23, R10.reuse, 0x2, RZ ;  /* 0x000000020a178819 */ /* 0x040fe400000006ff */
[----:B------:R-:W-:Y:S02]  /*06f0*/  @!P0 SHF.L.U64.HI R10, R10, 0x2, R11 ;  /* 0x000000020a0a8819 */ /* 0x000fe4000001020b */
[----:B------:R-:W-:Y:S02]  /*0700*/  @!P1 IADD3 R11, PT, PT, R3, R27, RZ ;  /* 0x0000001b030b9210 */ /* 0x000fe40007ffe0ff */
[----:B------:R-:W-:-:S02]  /*0710*/  @!P1 SHF.L.U32 R3, R2, 0x2, RZ ;  /* 0x0000000202039819 */ /* 0x000fc400000006ff */
[C---:B0-----:R-:W-:Y:S02]  /*0720*/  @!P0 IADD3 R12, P3, PT, R23.reuse, R12, RZ ;  /* 0x0000000c170c8210 */ /* 0x041fe40007f7e0ff */
[----:B--2---:R-:W-:Y:S02]  /*0730*/  @!P0 IADD3 R20, P4, PT, R23, R20, RZ ;  /* 0x0000001417148210 */ /* 0x004fe40007f9e0ff */
[----:B------:R-:W-:Y:S02]  /*0740*/  @!P1 SHF.L.U64.HI R2, R2, 0x2, R11 ;  /* 0x0000000202029819 */ /* 0x000fe4000001020b */
[C---:B------:R-:W-:Y:S02]  /*0750*/  @!P1 IADD3 R16, P5, PT, R3.reuse, R16, RZ ;  /* 0x0000001003109210 */ /* 0x040fe40007fbe0ff */
[----:B-1----:R-:W-:Y:S02]  /*0760*/  @!P1 IADD3 R18, P6, PT, R3, R18, RZ ;  /* 0x0000001203129210 */ /* 0x002fe40007fde0ff */
[----:B------:R-:W-:-:S02]  /*0770*/  IADD3 R25, PT, PT, R5, R40, RZ ;  /* 0x0000002805197210 */ /* 0x000fc40007ffe0ff */
[----:B------:R-:W-:Y:S02]  /*0780*/  CS2R R4, SRZ ;  /* 0x0000000000047805 */ /* 0x000fe4000001ff00 */
[C---:B------:R-:W-:Y:S02]  /*0790*/  @!P0 IADD3.X R13, PT, PT, R10.reuse, R13, RZ, P3, !PT ;  /* 0x0000000d0a0d8210 */ /* 0x040fe40001ffe4ff */
[----:B------:R-:W-:Y:S01]  /*07a0*/  @!P0 IADD3.X R21, PT, PT, R10, R21, RZ, P4, !PT ;  /* 0x000000150a158210 */ /* 0x000fe200027fe4ff */
[C---:B----4-:R-:W-:Y:S01]  /*07b0*/  IMAD.WIDE R22, R25.reuse, 0x4, R6 ;  /* 0x0000000419167825 */ /* 0x050fe200078e0206 */
[C---:B------:R-:W-:Y:S02]  /*07c0*/  @!P1 IADD3.X R17, PT, PT, R2.reuse, R17, RZ, P5, !PT ;  /* 0x0000001102119210 */ /* 0x040fe40002ffe4ff */
[----:B------:R-:W-:Y:S02]  /*07d0*/  CS2R R10, SRZ ;  /* 0x00000000000a7805 */ /* 0x000fe4000001ff00 */
[----:B------:R-:W-:Y:S01]  /*07e0*/  @!P1 IADD3.X R19, PT, PT, R2, R19, RZ, P6, !PT ;  /* 0x0000001302139210 */ /* 0x000fe200037fe4ff */
[----:B------:R-:W-:Y:S01]  /*07f0*/  @P2 IMAD.WIDE R24, R25, 0x4, R8 ;  /* 0x0000000419182825 */ /* 0x000fe200078e0208 */
[----:B------:R-:W-:Y:S01]  /*0800*/  MOV R3, RZ ;  /* 0x000000ff00037202 */ /* 0x000fe20000000f00 */
[----:B------:R0:W5:Y:S01]  /*0810*/  @!P0 LDG.E.64 R4, desc[UR16][R12.64] ;  /* 0x000000100c048981 */ /* 0x000162000c1e1b00 */
[----:B------:R-:W-:-:S03]  /*0820*/  MOV R2, RZ ;  /* 0x000000ff00027202 */ /* 0x000fc60000000f00 */
[----:B------:R0:W5:Y:S04]  /*0830*/  @P2 LDG.E.64 R10, desc[UR16][R24.64] ;  /* 0x00000010180a2981 */ /* 0x000168000c1e1b00 */
[----:B------:R0:W5:Y:S04]  /*0840*/  @!P0 LDG.E.64 R2, desc[UR16][R20.64] ;  /* 0x0000001014028981 */ /* 0x000168000c1e1b00 */
[----:B------:R0:W5:Y:S01]  /*0850*/  LDG.E.64 R12, desc[UR16][R22.64] ;  /* 0x00000010160c7981 */ /* 0x000162000c1e1b00 */
[----:B------:R-:W-:Y:S02]  /*0860*/  CS2R R6, SRZ ;  /* 0x0000000000067805 */ /* 0x000fe4000001ff00 */
[----:B------:R-:W-:-:S04]  /*0870*/  CS2R R8, SRZ ;  /* 0x0000000000087805 */ /* 0x000fc8000001ff00 */
[----:B------:R0:W5:Y:S04]  /*0880*/  @!P1 LDG.E.64 R6, desc[UR16][R16.64] ;  /* 0x0000001010069981 */ /* 0x000168000c1e1b00 */
[----:B------:R0:W5:Y:S01]  /*0890*/  @!P1 LDG.E.64 R8, desc[UR16][R18.64] ;  /* 0x0000001012089981 */ /* 0x000162000c1e1b00 */
[----:B---3--:R-:W-:-:S13]  /*08a0*/  R2UR UR26, R14 ;  /* 0x000000000e1a72ca */ /* 0x008fda00000e0000 */
        /* <DEDUP_REMOVED lines=8> */
[----:B------:R-:W-:Y:S01]  /*0930*/  UISETP.NE.AND UP1, UPT, UR21, URZ, UPT ;  /* 0x000000ff1500728c */ /* 0x000fe2000bf25270 */
[----:B------:R-:W-:Y:S01]  /*0940*/  UMOV UR24, 0x3f800000 ;  /* 0x3f80000000187882 */ /* 0x000fe20000000000 */
[----:B-1----:R-:W-:-:S13]  /*0950*/  @P1 R2UR UR4, R14 ;  /* 0x000000000e0412ca */ /* 0x002fda00000e0000 */
[----:B------:R-:W-:Y:S01]  /*0960*/  @UP0 UMOV UR24, UR4 ;  /* 0x0000000400180c82 */ /* 0x000fe20008000000 */
[----:B0-----:R-:W-:Y:S05]  /*0970*/  BRA.U UP1, `(.L_x_1000) ;  /* 0x0000000101747547 */ /* 0x001fea000b800000 */
[----:B-----5:R-:W-:Y:S01]  /*0980*/  FADD.FTZ R15, R4, -UR26 ;  /* 0x8000001a040f7e21 */ /* 0x020fe20008010000 */
[----:B------:R-:W-:Y:S01]  /*0990*/  FADD.FTZ R14, R5, -UR26 ;  /* 0x8000001a050e7e21 */ /* 0x000fe20008010000 */
[----:B------:R-:W-:Y:S01]  /*09a0*/  FMUL.FTZ R16, R2, R12 ;  /* 0x0000000c02107220 */ /* 0x000fe20000410000 */
[----:B------:R-:W-:Y:S01]  /*09b0*/  FMUL.FTZ R17, R3, R13 ;  /* 0x0000000d03117220 */ /* 0x000fe20000410000 */
[----:B------:R-:W-:Y:S01]  /*09c0*/  FMUL.FTZ R15, R15, UR24 ;  /* 0x000000180f0f7c20 */ /* 0x000fe20008410000 */
[----:B------:R-:W-:Y:S01]  /*09d0*/  FMUL.FTZ R14, R14, UR24 ;  /* 0x000000180e0e7c20 */ /* 0x000fe20008410000 */
[----:B------:R-:W-:Y:S02]  /*09e0*/  FADD.FTZ R18, RZ, R16 ;  /* 0x00000010ff127221 */ /* 0x000fe40000010000 */
[----:B------:R-:W-:Y:S01]  /*09f0*/  FFMA.FTZ R19, R15, R16, RZ ;  /* 0x000000100f137223 */ /* 0x000fe200000100ff */
[----:B------:R-:W-:Y:S01]  /*0a00*/  FADD.FTZ R16, R6, -UR26 ;  /* 0x8000001a06107e21 */ /* 0x000fe20008010000 */
[----:B------:R-:W-:-:S02]  /*0a10*/  FADD.FTZ R18, R17, R18 ;  /* 0x0000001211127221 */ /* 0x000fc40000010000 */
[----:B------:R-:W-:Y:S01]  /*0a20*/  FFMA.FTZ R19, R14, R17, R19 ;  /* 0x000000110e137223 */ /* 0x000fe20000010013 */
[----:B------:R-:W-:Y:S01]  /*0a30*/  FMUL.FTZ R17, R8, R12 ;  /* 0x0000000c08117220 */ /* 0x000fe20000410000 */
[----:B------:R-:W-:Y:S01]  /*0a40*/  FMUL.FTZ R20, R16, UR24 ;  /* 0x0000001810147c20 */ /* 0x000fe20008410000 */
[----:B------:R-:W-:Y:S01]  /*0a50*/  FADD.FTZ R16, R7, -UR26 ;  /* 0x8000001a07107e21 */ /* 0x000fe20008010000 */
[----:B------:R-:W-:Y:S01]  /*0a60*/  FFMA.FTZ R14, R3, R14, RZ ;  /* 0x0000000e030e7223 */ /* 0x000fe200000100ff */
[----:B------:R-:W-:Y:S01]  /*0a70*/  FADD.FTZ R22, R18, R17 ;  /* 0x0000001112167221 */ /* 0x000fe20000010000 */
[----:B------:R-:W-:Y:S01]  /*0a80*/  FFMA.FTZ R21, R20, R17, R19 ;  /* 0x0000001114157223 */ /* 0x000fe20000010013 */
[----:B------:R-:W-:Y:S01]  /*0a90*/  FMUL.FTZ R19, R9, R13 ;  /* 0x0000000d09137220 */ /* 0x000fe20000410000 */
[----:B------:R-:W-:Y:S01]  /*0aa0*/  FMUL.FTZ R18, R16, UR24 ;  /* 0x0000001810127c20 */ /* 0x000fe20008410000 */
[----:B------:R-:W-:Y:S02]  /*0ab0*/  FFMA.FTZ R17, R2, R15, RZ ;  /* 0x0000000f02117223 */ /* 0x000fe400000100ff */
[----:B------:R-:W-:Y:S01]  /*0ac0*/  FADD.FTZ R15, R19, R22 ;  /* 0x00000016130f7221 */ /* 0x000fe20000010000 */
[----:B------:R-:W-:Y:S01]  /*0ad0*/  FFMA.FTZ R21, R18, R19, R21 ;  /* 0x0000001312157223 */ /* 0x000fe20000010015 */
[----:B------:R-:W-:Y:S01]  /*0ae0*/  FADD.FTZ R19, RZ, R2 ;  /* 0x00000002ff137221 */ /* 0x000fe20000010000 */
[----:B------:R-:W-:Y:S01]  /*0af0*/  FADD.FTZ R22, RZ, R3 ;  /* 0x00000003ff167221 */ /* 0x000fe20000010000 */
[C---:B------:R-:W-:Y:S01]  /*0b00*/  FFMA.FTZ R16, R8.reuse, R20, R17 ;  /* 0x0000001408107223 */ /* 0x040fe20000010011 */
[C---:B------:R-:W-:Y:S01]  /*0b10*/  FFMA.FTZ R17, R9.reuse, R18, R14 ;  /* 0x0000001209117223 */ /* 0x040fe2000001000e */
[----:B------:R-:W-:Y:S01]  /*0b20*/  FADD.FTZ R18, R8, R19 ;  /* 0x0000001308127221 */ /* 0x000fe20000010000 */
[----:B------:R-:W-:Y:S01]  /*0b30*/  FADD.FTZ R19, R9, R22 ;  /* 0x0000001609137221 */ /* 0x000fe20000010000 */
[----:B------:R-:W-:Y:S06]  /*0b40*/  BRA `(.L_x_1001) ;  /* 0x0000000400007947 */ /* 0x000fec0003800000 */
.L_x_1000:
[----:B-----5:R-:W-:Y:S01]  /*0b50*/  FADD.FTZ R15, R4, -UR26 ;  /* 0x8000001a040f7e21 */ /* 0x020fe20008010000 */
[----:B------:R-:W-:Y:S01]  /*0b60*/  FADD.FTZ R17, R6, -UR26 ;  /* 0x8000001a06117e21 */ /* 0x000fe20008010000 */
[----:B------:R-:W-:Y:S01]  /*0b70*/  FADD.FTZ R14, R5, -UR26 ;  /* 0x8000001a050e7e21 */ /* 0x000fe20008010000 */
[----:B------:R-:W-:Y:S01]  /*0b80*/  FADD.FTZ R20, R7, -UR26 ;  /* 0x8000001a07147e21 */ /* 0x000fe20008010000 */
[----:B------:R-:W-:Y:S01]  /*0b90*/  FMUL.FTZ R15, R15, UR24 ;  /* 0x000000180f0f7c20 */ /* 0x000fe20008410000 */
[----:B------:R-:W-:Y:S01]  /*0ba0*/  FMUL.FTZ R17, R17, UR24 ;  /* 0x0000001811117c20 */ /* 0x000fe20008410000 */
[----:B------:R-:W-:Y:S01]  /*0bb0*/  FMUL.FTZ R14, R14, UR24 ;  /* 0x000000180e0e7c20 */ /* 0x000fe20008410000 */
[----:B------:R-:W-:Y:S01]  /*0bc0*/  FMUL.FTZ R20, R20, UR24 ;  /* 0x0000001814147c20 */ /* 0x000fe20008410000 */
[C-C-:B------:R-:W-:Y:S01]  /*0bd0*/  FFMA.FTZ R21, R12.reuse, R15, R10.reuse ;  /* 0x0000000f0c157223 */ /* 0x140fe2000001000a */
[----:B------:R-:W-:Y:S01]  /*0be0*/  FFMA.FTZ R18, R12, R17, R10 ;  /* 0x000000110c127223 */ /* 0x000fe2000001000a */
[C-C-:B------:R-:W-:Y:S01]  /*0bf0*/  FFMA.FTZ R19, R13.reuse, R14, R11.reuse ;  /* 0x0000000e0d137223 */ /* 0x140fe2000001000b */
[----:B------:R-:W-:Y:S01]  /*0c00*/  FFMA.FTZ R16, R13, R20, R11 ;  /* 0x000000140d107223 */ /* 0x000fe2000001000b */
[----:B------:R-:W-:Y:S01]  /*0c10*/  FMUL.FTZ R22, R21, -1.4426950216293334961 ;  /* 0xbfb8aa3b15167820 */ /* 0x000fe20000410000 */
[----:B------:R-:W-:Y:S01]  /*0c20*/  FMUL.FTZ R27, R18, -1.4426950216293334961 ;  /* 0xbfb8aa3b121b7820 */ /* 0x000fe20000410000 */
[----:B------:R-:W-:Y:S01]  /*0c30*/  FMUL.FTZ R24, R19, -1.4426950216293334961 ;  /* 0xbfb8aa3b13187820 */ /* 0x000fe20000410000 */
[----:B------:R-:W-:-:S03]  /*0c40*/  FMUL.FTZ R30, R16, -1.4426950216293334961 ;  /* 0xbfb8aa3b101e7820 */ /* 0x000fc60000410000 */
[----:B------:R-:W0:Y:S04]  /*0c50*/  MUFU.EX2 R22, R22 ;  /* 0x0000001600167308 */ /* 0x000e280000000800 */
[----:B------:R-:W1:Y:S04]  /*0c60*/  MUFU.EX2 R27, R27 ;  /* 0x0000001b001b7308 */ /* 0x000e680000000800 */
[----:B------:R-:W2:Y:S04]  /*0c70*/  MUFU.EX2 R24, R24 ;  /* 0x0000001800187308 */ /* 0x000ea80000000800 */
[----:B------:R-:W3:Y:S01]  /*0c80*/  MUFU.EX2 R30, R30 ;  /* 0x0000001e001e7308 */ /* 0x000ee20000000800 */
[----:B0-----:R-:W-:Y:S01]  /*0c90*/  FADD.FTZ R23, R22, 1 ;  /* 0x3f80000016177421 */ /* 0x001fe20000010000 */
[----:B-1----:R-:W-:-:S05]  /*0ca0*/  FADD.FTZ R29, R27, 1 ;  /* 0x3f8000001b1d7421 */ /* 0x002fca0000010000 */
        /* <DEDUP_REMOVED lines=12> */
[----:B--2---:R-:W-:Y:S01]  /*0d70*/  FADD.FTZ R27, -R29, 1 ;  /* 0x3f8000001d1b7421 */ /* 0x004fe20000010100 */
[----:B------:R-:W-:-:S03]  /*0d80*/  FMUL.FTZ R29, R8, R29 ;  /* 0x0000001d081d7220 */ /* 0x000fc60000410000 */
[----:B------:R-:W-:Y:S01]  /*0d90*/  FFMA.FTZ R28, R18, R27, 1 ;  /* 0x3f800000121c7423 */ /* 0x000fe2000001001b */
[----:B------:R-:W-:Y:S01]  /*0da0*/  FMUL.FTZ R18, R23, R24 ;  /* 0x0000001817127220 */ /* 0x000fe20000410000 */
[----:B0-----:R-:W-:-:S03]  /*0db0*/  FADD.FTZ R21, -R22, 1 ;  /* 0x3f80000016157421 */ /* 0x001fc60000010100 */
[----:B------:R-:W-:Y:S01]  /*0dc0*/  FMUL.FTZ R24, R12, R18 ;  /* 0x000000120c187220 */ /* 0x000fe20000410000 */
[----:B------:R-:W-:Y:S01]  /*0dd0*/  FMUL.FTZ R22, R9, R22 ;  /* 0x0000001609167220 */ /* 0x000fe20000410000 */
[----:B------:R-:W-:Y:S01]  /*0de0*/  FFMA.FTZ R25, R16, R21, 1 ;  /* 0x3f80000010197423 */ /* 0x000fe20000010015 */
[----:B------:R-:W-:Y:S01]  /*0df0*/  FMUL.FTZ R16, R26, R19 ;  /* 0x000000131a107220 */ /* 0x000fe20000410000 */
[----:B------:R-:W-:Y:S01]  /*0e00*/  FFMA.FTZ R23, R15, R24, RZ ;  /* 0x000000180f177223 */ /* 0x000fe200000100ff */
[----:B------:R-:W-:Y:S01]  /*0e10*/  FMUL.FTZ R19, R29, R28 ;  /* 0x0000001c1d137220 */ /* 0x000fe20000410000 */
[----:B------:R-:W-:Y:S01]  /*0e20*/  FADD.FTZ R24, RZ, R24 ;  /* 0x00000018ff187221 */ /* 0x000fe20000010000 */
[----:B------:R-:W-:Y:S01]  /*0e30*/  FMUL.FTZ R21, R13, R16 ;  /* 0x000000100d157220 */ /* 0x000fe20000410000 */
[----:B------:R-:W-:Y:S01]  /*0e40*/  FMUL.FTZ R25, R22, R25 ;  /* 0x0000001916197220 */ /* 0x000fe20000410000 */
[----:B------:R-:W-:Y:S02]  /*0e50*/  FMUL.FTZ R27, R12, R19 ;  /* 0x000000130c1b7220 */ /* 0x000fe40000410000 */
[----:B------:R-:W-:Y:S01]  /*0e60*/  FFMA.FTZ R22, R14, R21, R23 ;  /* 0x000000150e167223 */ /* 0x000fe20000010017 */
[----:B------:R-:W-:Y:S01]  /*0e70*/  FADD.FTZ R24, R21, R24 ;  /* 0x0000001815187221 */ /* 0x000fe20000010000 */
[----:B------:R-:W-:-:S02]  /*0e80*/  FMUL.FTZ R23, R13, R25 ;  /* 0x000000190d177220 */ /* 0x000fc40000410000 */
[----:B------:R-:W-:Y:S01]  /*0e90*/  FFMA.FTZ R21, R17, R27, R22 ;  /* 0x0000001b11157223 */ /* 0x000fe20000010016 */
        /* <DEDUP_REMOVED lines=11> */
.L_x_1001:
[----:B------:R-:W-:Y:S01]  /*0f50*/  MOV R20, R15 ;  /* 0x0000000f00147202 */ /* 0x000fe20000000f00 */
[----:B------:R-:W0:Y:S01]  /*0f60*/  SHFL.DOWN PT, R14, R21, 0x1, 0x1f ;  /* 0x08201f00150e7f89 */ /* 0x000e2200000e0000 */
[C---:B------:R-:W-:Y:S01]  /*0f70*/  ISETP.GT.AND P1, PT, R42.reuse, 0x1e, PT ;  /* 0x0000001e2a00780c */ /* 0x040fe20003f24270 */
[----:B------:R-:W-:Y:S01]  /*0f80*/  BSSY.RECONVERGENT B0, `(.L_x_1002) ;  /* 0x0000020000007945 */ /* 0x000fe20003800200 */
[----:B------:R-:W-:Y:S01]  /*0f90*/  ISETP.GT.AND P4, PT, R42, 0xf, PT ;  /* 0x0000000f2a00780c */ /* 0x000fe20003f84270 */
[----:B------:R-:W1:Y:S01]  /*0fa0*/  SHFL.DOWN PT, R15, R20, 0x1, 0x1f ;  /* 0x08201f00140f7f89 */ /* 0x000e6200000e0000 */
[C---:B------:R-:W-:Y:S02]  /*0fb0*/  ISETP.NE.AND P3, PT, R45.reuse, RZ, PT ;  /* 0x000000ff2d00720c */ /* 0x040fe40003f65270 */
[----:B------:R-:W-:Y:S01]  /*0fc0*/  ISETP.GT.U32.AND P5, PT, R45, 0x5, PT ;  /* 0x000000052d00780c */ /* 0x000fe20003fa4070 */
        /* <DEDUP_REMOVED lines=27> */
.L_x_1003:
[----:B------:R-:W-:Y:S05]  /*1180*/  BSYNC.RECONVERGENT B0 ;  /* 0x0000000000007941 */ /* 0x000fea0003800200 */
.L_x_1002:
[----:B------:R-:W-:Y:S06]  /*1190*/  BAR.SYNC.DEFER_BLOCKING 0x0 ;  /* 0x0000000000007b1d */ /* 0x000fec0000010000 */
[----:B------:R-:W-:Y:S04]  /*11a0*/  BSSY.RECONVERGENT B0, `(.L_x_1004) ;  /* 0x0000021000007945 */ /* 0x000fe80003800200 */
[----:B------:R-:W-:Y:S05]  /*11b0*/  @P3 BRA `(.L_x_1005) ;  /* 0x00000000007c3947 */ /* 0x000fea0003800000 */
[----:B------:R-:W4:Y:S01]  /*11c0*/  S2UR UR8, SR_CgaCtaId ;  /* 0x00000000000879c3 */ /* 0x000f220000008800 */
[----:B------:R-:W-:Y:S02]  /*11d0*/  UMOV UR4, 0x400 ;  /* 0x0000040000047882 */ /* 0x000fe40000000000 */
[----:B----4-:R-:W-:-:S09]  /*11e0*/  ULEA UR4, UR8, UR4, 0x18 ;  /* 0x0000000408047291 */ /* 0x010fd2000f8ec0ff */
        /* <DEDUP_REMOVED lines=28> */
.L_x_1005:
[----:B------:R-:W-:Y:S05]  /*13b0*/  BSYNC.RECONVERGENT B0 ;  /* 0x0000000000007941 */ /* 0x000fea0003800200 */
.L_x_1004:
        /* <DEDUP_REMOVED lines=16> */
[----:B----4-:R-:W-:Y:S01]  /*14c0*/  FADD.FTZ R21, R21, R28 ;  /* 0x0000001c15157221 */ /* 0x010fe20000010000 */
[----:B------:R-:W-:Y:S01]  /*14d0*/  FADD.FTZ R20, R16, R29 ;  /* 0x0000001d10147221 */ /* 0x000fe20000010000 */
[----:B------:R-:W-:Y:S01]  /*14e0*/  LDS.128 R24, [R48+0x2a0] ;  /* 0x0002a00030187984 */ /* 0x000fe20000000c00 */
[----:B------:R-:W-:Y:S01]  /*14f0*/  FADD.FTZ R28, R22, R31 ;  /* 0x0000001f161c7221 */ /* 0x000fe20000010000 */
[----:B------:R-:W-:Y:S01]  /*1500*/  FADD.FTZ R30, R23, R30 ;  /* 0x0000001e171e7221 */ /* 0x000fe20000010000 */
[----:B-----5:R-:W-:Y:S01]  /*1510*/  FADD.FTZ R29, R21, R32 ;  /* 0x00000020151d7221 */ /* 0x020fe20000010000 */
[----:B------:R-:W1:Y:S01]  /*1520*/  LDS.128 R16, [R48+0x240] ;  /* 0x0002400030107984 */ /* 0x000e620000000c00 */
[----:B------:R-:W-:Y:S01]  /*1530*/  FADD.FTZ R31, R20, R33 ;  /* 0x00000021141f7221 */ /* 0x000fe20000010000 */
[----:B------:R-:W-:Y:S01]  /*1540*/  FADD.FTZ R33, R30, R34 ;  /* 0x000000221e217221 */ /* 0x000fe20000010000 */
[----:B------:R-:W-:Y:S01]  /*1550*/  FADD.FTZ R32, R28, R35 ;  /* 0x000000231c207221 */ /* 0x000fe20000010000 */
[----:B------:R-:W2:Y:S01]  /*1560*/  LDS.128 R20, [R48+0x300] ;  /* 0x0003000030147984 */ /* 0x000ea20000000c00 */
        /* <DEDUP_REMOVED lines=8> */
[----:B------:R-:W-:Y:S01]  /*15f0*/  FADD.FTZ R32, R32, R19 ;  /* 0x0000001320207221 */ /* 0x000fe20000010000 */
[----:B------:R-:W-:Y:S01]  /*1600*/  FADD.FTZ R35, R35, R24 ;  /* 0x0000001823237221 */ /* 0x000fe20000010000 */
[----:B------:R-:W1:Y:S01]  /*1610*/  LDS.128 R16, [R48+0x3c0] ;  /* 0x0003c00030107984 */ /* 0x000e620000000c00 */
[----:B------:R-:W-:Y:S01]  /*1620*/  FADD.FTZ R24, R34, R25 ;  /* 0x0000001922187221 */ /* 0x000fe20000010000 */
[----:B------:R-:W-:Y:S01]  /*1630*/  FADD.FTZ R37, R33, R26 ;  /* 0x0000001a21257221 */ /* 0x000fe20000010000 */
[----:B------:R-:W-:Y:S01]  /*1640*/  FADD.FTZ R36, R32, R27 ;  /* 0x0000001b20247221 */ /* 0x000fe20000010000 */
[----:B--2---:R-:W-:Y:S01]  /*1650*/  FADD.FTZ R39, R35, R20 ;  /* 0x0000001423277221 */ /* 0x004fe20000010000 */
[----:B------:R-:W-:Y:S01]  /*1660*/  FADD.FTZ R20, R24, R21 ;  /* 0x0000001518147221 */ /* 0x000fe20000010000 */
[----:B------:R-:W2:Y:S01]  /*1670*/  LDS.128 R32, [R48+0x420] ;  /* 0x0004200030207984 */ /* 0x000ea20000000c00 */
[----:B------:R-:W-:Y:S01]  /*1680*/  FADD.FTZ R37, R37, R22 ;  /* 0x0000001625257221 */ /* 0x000fe20000010000 */
[----:B0-----:R-:W-:Y:S01]  /*1690*/  FADD.FTZ R39, R39, R28 ;  /* 0x0000001c27277221 */ /* 0x001fe20000010000 */
[----:B------:R-:W-:Y:S01]  /*16a0*/  FADD.FTZ R36, R36, R23 ;  /* 0x0000001724247221 */ /* 0x000fe20000010000 */
        /* <DEDUP_REMOVED lines=15> */
[----:B------:R-:W-:Y:S01]  /*17a0*/  FADD.FTZ R24, R28, R25 ;  /* 0x000000191c187221 */ /* 0x000fe20000010000 */
[----:B------:R-:W-:Y:S01]  /*17b0*/  LDS.128 R32, [R48+0x600] ;  /* 0x0006000030207984 */ /* 0x000fe20000000c00 */
[----:B------:R-:W-:Y:S01]  /*17c0*/  FADD.FTZ R37, R37, R26 ;  /* 0x0000001a25257221 */ /* 0x000fe20000010000 */
[----:B----4-:R-:W-:Y:S01]  /*17d0*/  FADD.FTZ R39, R39, R20 ;  /* 0x0000001427277221 */ /* 0x010fe20000010000 */
[----:B------:R-:W-:Y:S01]  /*17e0*/  FADD.FTZ R36, R36, R27 ;  /* 0x0000001b24247221 */ /* 0x000fe20000010000 */
[----:B------:R-:W0:Y:S01]  /*17f0*/  LDS.128 R28, [R48+0x5a0] ;  /* 0x0005a000301c7984 */ /* 0x000e220000000c00 */
[----:B------:R-:W-:Y:S01]  /*1800*/  FADD.FTZ R20, R24, R21 ;  /* 0x0000001518147221 */ /* 0x000fe20000010000 */
[----:B------:R-:W-:Y:S01]  /*1810*/  FADD.FTZ R37, R37, R22 ;  /* 0x0000001625257221 */ /* 0x000fe20000010000 */
[----:B------:R-:W-:Y:S01]  /*1820*/  FADD.FTZ R36, R36, R23 ;  /* 0x0000001724247221 */ /* 0x000fe20000010000 */
[----:B------:R-:W2:Y:S01]  /*1830*/  LDS.128 R24, [R48+0x660] ;  /* 0x0006600030187984 */ /* 0x000ea20000000c00 */
        /* <DEDUP_REMOVED lines=8> */
[----:B------:R-:W0:Y:S01]  /*18c0*/  LDS.128 R20, [R48+0x720] ;  /* 0x0007200030147984 */ /* 0x000e220000000c00 */
[----:B------:R-:W-:Y:S01]  /*18d0*/  FADD.FTZ R36, R36, R31 ;  /* 0x0000001f24247221 */ /* 0x000fe20000010000 */
[----:B------:R-:W-:Y:S01]  /*18e0*/  FADD.FTZ R39, R39, R32 ;  /* 0x0000002027277221 */ /* 0x000fe20000010000 */
[----:B------:R-:W-:Y:S01]  /*18f0*/  FADD.FTZ R28, R28, R33 ;  /* 0x000000211c1c7221 */ /* 0x000fe20000010000 */
[----:B------:R-:W-:Y:S01]  /*1900*/  FADD.FTZ R37, R37, R34 ;  /* 0x0000002225257221 */ /* 0x000fe20000010000 */
[----:B------:R-:W-:Y:S01]  /*1910*/  FADD.FTZ R36, R36, R35 ;  /* 0x0000002324247221 */ /* 0x000fe20000010000 */
[----:B--2---:R-:W-:Y:S01]  /*1920*/  FADD.FTZ R39, R39, R24 ;  /* 0x0000001827277221 */ /* 0x004fe20000010000 */
        /* <DEDUP_REMOVED lines=98> */
[----:B------:R-:W-:-:S02]  /*1f50*/  FADD.FTZ R36, R36, R27 ;  /* 0x0000001b24247221 */ /* 0x000fc40000010000 */
[----:B------:R-:W2:Y:S01]  /*1f60*/  LDS.128 R24, [R48+0xf00] ;  /* 0x000f000030187984 */ /* 0x000ea20000000c00 */
        /* <DEDUP_REMOVED lines=83> */
[----:B------:R-:W-:-:S02]  /*24a0*/  FADD.FTZ R36, R36, R35 ;  /* 0x0000002324247221 */ /* 0x000fc40000010000 */
[----:B------:R-:W2:Y:S01]  /*24b0*/  LDS.128 R16, [R48+0x1500] ;  /* 0x0015000030107984 */ /* 0x000ea20000000c00 */
        /* <DEDUP_REMOVED lines=34> */
[----:B----4-:R-:W-:Y:S01]  /*26e0*/  FADD.FTZ R39, R39, R20 ;  /* 0x0000001427277221 */ /* 0x010fe20000010000 */
[----:B------:R-:W-:Y:S01]  /*26f0*/  FADD.FTZ R17, R17, R22 ;  /* 0x0000001611117221 */ /* 0x000fe20000010000 */
[----:B------:R-:W-:Y:S01]  /*2700*/  FADD.FTZ R28, R28, R21 ;  /* 0x000000151c1c7221 */ /* 0x000fe20000010000 */
[----:B------:R-:W-:Y:S02]  /*2710*/  FADD.FTZ R16, R16, R23 ;  /* 0x0000001710107221 */ /* 0x000fe40000010000 */
        /* <DEDUP_REMOVED lines=8> */
.L_x_1007:
[----:B------:R-:W-:Y:S05]  /*27a0*/  BSYNC.RECONVERGENT B0 ;  /* 0x0000000000007941 */ /* 0x000fea0003800200 */
.L_x_1006:
[----:B------:R-:W-:Y:S04]  /*27b0*/  BSSY.RECONVERGENT B0, `(.L_x_1008) ;  /* 0x000001d000007945 */ /* 0x000fe80003800200 */
[----:B------:R-:W-:Y:S05]  /*27c0*/  @P5 BRA `(.L_x_1009) ;  /* 0x00000000006c5947 */ /* 0x000fea0003800000 */
[----:B-12---:R-:W1:Y:S01]  /*27d0*/  LDC.64 R20, c[0x0][0x3f8] ;  /* 0x0000fe00ff147b82 */ /* 0x006e620000000a00 */
[----:B------:R-:W-:-:S07]  /*27e0*/  IMAD R27, R0, 0x6, R45 ;  /* 0x00000006001b7824 */ /* 0x000fce00078e022d */
[----:B------:R-:W2:Y:S01]  /*27f0*/  LDC.64 R22, c[0x0][0x3d8] ;  /* 0x0000f600ff167b82 */ /* 0x000ea20000000a00 */
        /* <DEDUP_REMOVED lines=24> */
.L_x_1009:
[----:B------:R-:W-:Y:S05]  /*2980*/  BSYNC.RECONVERGENT B0 ;  /* 0x0000000000007941 */ /* 0x000fea0003800200 */
.L_x_1008:
[----:B------:R-:W-:-:S09]  /*2990*/  UISETP.GE.U32.AND UP0, UPT, UR20, 0x2, UPT ;  /* 0x000000021400788c */ /* 0x000fd2000bf06070 */
[----:B------:R-:W-:Y:S05]  /*29a0*/  BRA.U !UP0, `(.L_x_1010) ;  /* 0x0000000d08147547 */ /* 0x000fea000b800000 */
[----:B----4-:R-:W4:Y:S01]  /*29b0*/  LDC.64 R16, c[0x0][0x3d0] ;  /* 0x0000f400ff107b82 */ /* 0x010f220000000a00 */
[----:B------:R-:W-:Y:S02]  /*29c0*/  LOP3.LUT R0, R44, 0x1, RZ, 0xc0, !PT ;  /* 0x000000012c007812 */ /* 0x000fe400078ec0ff */
[----:B--2---:R-:W-:-:S03]  /*29d0*/  MOV R20, UR20 ;  /* 0x0000001400147c02 */ /* 0x004fc60008000f00 */
[----:B------:R-:W-:Y:S01]  /*29e0*/  IMAD R18, R0, UR19, RZ ;  /* 0x0000001300127c24 */ /* 0x000fe2000f8e02ff */
[----:B------:R-:W-:-:S03]  /*29f0*/  ISETP.GE.U32.AND P4, PT, R20, 0x8, PT ;  /* 0x000000081400780c */ /* 0x000fc60003f86070 */
[----:B------:R-:W-:-:S05]  /*2a00*/  IMAD R0, R18, UR20, RZ ;  /* 0x0000001412007c24 */ /* 0x000fca000f8e02ff */
[----:B------:R-:W-:-:S05]  /*2a10*/  SHF.L.U32 R19, R0, 0x1, RZ ;  /* 0x0000000100137819 */ /* 0x000fca00000006ff */
[----:B----4-:R-:W-:-:S03]  /*2a20*/  IMAD.WIDE R16, R19, 0x4, R16 ;  /* 0x0000000413107825 */ /* 0x010fc600078e0210 */
[----:B------:R-:W-:Y:S02]  /*2a30*/  R2UR UR28, R16 ;  /* 0x00000000101c72ca */ /* 0x000fe400000e0000 */
[----:B------:R-:W-:Y:S01]  /*2a40*/  R2UR UR29, R17 ;  /* 0x00000000111d72ca */ /* 0x000fe200000e0000 */
[----:B------:R-:W-:-:S14]  /*2a50*/  @P3 BRA `(.L_x_1011) ;  /* 0x0000000000543947 */ /* 0x000fdc0003800000 */
[----:B------:R-:W2:Y:S01]  /*2a60*/  LDC.64 R16, c[0x0][0x3c8] ;  /* 0x0000f200ff107b82 */ /* 0x000ea20000000a00 */
[----:B------:R-:W-:Y:S01]  /*2a70*/  LOP3.LUT P1, R0, R44, 0x2, RZ, 0xc0, !PT ;  /* 0x000000022c007812 */ /* 0x000fe2000782c0ff */
[----:B------:R-:W-:Y:S01]  /*2a80*/  UIMAD.WIDE.U32 UR8, UR22, 0x8, UR28 ;  /* 0x00000008160878a5 */ /* 0x000fe2000f8e001c */
[----:B------:R-:W-:Y:S02]  /*2a90*/  IADD3 R19, PT, PT, R18, UR5, RZ ;  /* 0x0000000512137c10 */ /* 0x000fe4000fffe0ff */
[----:B------:R-:W-:Y:S02]  /*2aa0*/  SEL R23, RZ, UR20, P1 ;  /* 0x00000014ff177c07 */ /* 0x000fe40008800000 */
[----:B-1----:R-:W-:Y:S02]  /*2ab0*/  IADD3 R21, PT, PT, -R0, 0x1, RZ ;  /* 0x0000000100157810 */ /* 0x002fe40007ffe1ff */
[----:B------:R-:W-:Y:S02]  /*2ac0*/  ISETP.NE.AND P1, PT, R23, -0x1, PT ;  /* 0xffffffff1700780c */ /* 0x000fe40003f25270 */
[----:B------:R-:W-:Y:S01]  /*2ad0*/  MOV R18, UR8 ;  /* 0x0000000800127c02 */ /* 0x000fe20008000f00 */
[----:B--2---:R-:W-:Y:S01]  /*2ae0*/  IMAD.WIDE.U32 R16, R19, 0x4, R16 ;  /* 0x0000000413107825 */ /* 0x004fe200078e0010 */
[----:B------:R-:W-:-:S05]  /*2af0*/  MOV R19, UR9 ;  /* 0x0000000900137c02 */ /* 0x000fca0008000f00 */
[----:B------:R2:W-:Y:S01]  /*2b00*/  STG.E.64 desc[UR16][R18.64], R14 ;  /* 0x0000000e12007986 */ /* 0x0005e2000c101b10 */
[----:B------:R-:W-:Y:S06]  /*2b10*/  MEMBAR.ALL.GPU ;  /* 0x0000000000007992 */ /* 0x000fec000000a000 */
[----:B------:R-:W-:-:S00]  /*2b20*/  ERRBAR ;  /* 0x00000000000079ab */ /* 0x000fc00000000000 */
[----:B------:R-:W-:Y:S06]  /*2b30*/  CGAERRBAR ;  /* 0x00000000000075ab */ /* 0x000fec0000000000 */
[----:B------:R2:W-:Y:S01]  /*2b40*/  REDG.E.ADD.S32.STRONG.GPU desc[UR16][R16.64], R21 ;  /* 0x000000151000798e */ /* 0x0005e2000c12e310 */
[----:B------:R-:W-:Y:S05]  /*2b50*/  @!P1 BRA `(.L_x_1011) ;  /* 0x0000000000149947 */ /* 0x000fea0003800000 */
.L_x_1012:
[----:B------:R-:W4:Y:S04]  /*2b60*/  LDG.E.STRONG.GPU R0, desc[UR16][R16.64] ;  /* 0x0000001010007981 */ /* 0x000f28000c1ef900 */
[----:B----4-:R-:W-:Y:S01]  /*2b70*/  CCTL.IVALL ;  /* 0x00000000ff00798f */ /* 0x010fe20002000000 */
[----:B------:R-:W-:Y:S05]  /*2b80*/  YIELD ;  /* 0x0000000000007946 */ /* 0x000fea0003800000 */
[----:B------:R-:W-:-:S13]  /*2b90*/  ISETP.NE.AND P1, PT, R0, R23, PT ;  /* 0x000000170000720c */ /* 0x000fda0003f25270 */
[----:B------:R-:W-:Y:S05]  /*2ba0*/  @P1 BRA `(.L_x_1012) ;  /* 0xfffffffc00ec1947 */ /* 0x000fea000383ffff */
.L_x_1011:
[----:B------:R-:W-:Y:S05]  /*2bb0*/  WARPSYNC.ALL ;  /* 0x0000000000007948 */ /* 0x000fea0003800000 */
[----:B------:R-:W-:Y:S06]  /*2bc0*/  BAR.SYNC.DEFER_BLOCKING 0x0 ;  /* 0x0000000000007b1d */ /* 0x000fec0000010000 */
[----:B------:R-:W-:Y:S01]  /*2bd0*/  UMOV UR4, URZ ;  /* 0x000000ff00047c82 */ /* 0x000fe20008000000 */
[----:B------:R-:W-:Y:S05]  /*2be0*/  @!P4 BRA `(.L_x_1013) ;  /* 0x00000004002cc947 */ /* 0x000fea0003800000 */
[----:B------:R-:W-:-:S07]  /*2bf0*/  HFMA2 R0, -RZ, RZ, 0, 0 ;  /* 0x00000000ff007431 */ /* 0x000fce00000001ff */
.L_x_1014:
[C---:B--2---:R-:W-:Y:S02]  /*2c00*/  IADD3 R18, PT, PT, R0.reuse, 0x1, RZ ;  /* 0x0000000100127810 */ /* 0x044fe40007ffe0ff */
[C---:B------:R-:W-:Y:S02]  /*2c10*/  ISETP.EQ.OR P4, PT, R0.reuse, UR18, P3 ;  /* 0x0000001200007c0c */ /* 0x040fe40009f82670 */
[----:B------:R-:W-:Y:S02]  /*2c20*/  IADD3 R20, PT, PT, R0, 0x2, RZ ;  /* 0x0000000200147810 */ /* 0x000fe40007ffe0ff */
[----:B------:R-:W-:Y:S02]  /*2c30*/  ISETP.EQ.OR P5, PT, R18, UR18, P3 ;  /* 0x0000001212007c0c */ /* 0x000fe40009fa2670 */
[----:B------:R-:W-:Y:S02]  /*2c40*/  IADD3 R22, PT, PT, R0, 0x3, RZ ;  /* 0x0000000300167810 */ /* 0x000fe40007ffe0ff */
[----:B------:R-:W-:-:S02]  /*2c50*/  ISETP.EQ.OR P6, PT, R20, UR18, P3 ;  /* 0x0000001214007c0c */ /* 0x000fc40009fc2670 */
[----:B------:R-:W-:Y:S02]  /*2c60*/  MOV R17, UR19 ;  /* 0x0000001300117c02 */ /* 0x000fe40008000f00 */
[----:B-1----:R-:W-:Y:S02]  /*2c70*/  MOV R21, UR19 ;  /* 0x0000001300157c02 */ /* 0x002fe40008000f00 */
[----:B------:R-:W-:Y:S01]  /*2c80*/  ISETP.EQ.OR P1, PT, R22, UR18, P3 ;  /* 0x0000001216007c0c */ /* 0x000fe20009f22670 */
[----:B------:R-:W-:Y:S01]  /*2c90*/  @!P4 IMAD R16, R0, R17, UR5 ;  /* 0x000000050010ce24 */ /* 0x000fe2000f8e0211 */
[----:B------:R-:W-:Y:S01]  /*2ca0*/  MOV R19, 0x8 ;  /* 0x0000000800137802 */ /* 0x000fe20000000f00 */
[----:B------:R-:W-:Y:S01]  /*2cb0*/  @!P5 IMAD R18, R18, R21, UR5 ;  /* 0x000000051212de24 */ /* 0x000fe2000f8e0215 */
[----:B------:R-:W-:Y:S02]  /*2cc0*/  MOV R23, UR19 ;  /* 0x0000001300177c02 */ /* 0x000fe40008000f00 */
[----:B------:R-:W-:Y:S01]  /*2cd0*/  MOV R21, 0x8 ;  /* 0x0000000800157802 */ /* 0x000fe20000000f00 */
[----:B------:R-:W-:Y:S01]  /*2ce0*/  @!P4 IMAD.WIDE.U32 R16, R16, R19, UR28 ;  /* 0x0000001c1010ce25 */ /* 0x000fe2000f8e0013 */
[----:B------:R-:W-:-:S03]  /*2cf0*/  MOV R25, UR19 ;  /* 0x0000001300197c02 */ /* 0x000fc60008000f00 */
[----:B------:R-:W-:Y:S01]  /*2d00*/  @!P6 IMAD R20, R20, R23, UR5 ;  /* 0x000000051414ee24 */ /* 0x000fe2000f8e0217 */
[----:B------:R-:W-:Y:S01]  /*2d10*/  MOV R23, 0x8 ;  /* 0x0000000800177802 */ /* 0x000fe20000000f00 */
        /* <DEDUP_REMOVED lines=27> */
[----:B------:R-:W-:-:S02]  /*2ed0*/  MOV R18, UR19 ;  /* 0x0000001300127c02 */ /* 0x000fc40008000f00 */
[----:B------:R-:W-:Y:S02]  /*2ee0*/  MOV R23, 0x8 ;  /* 0x0000000800177802 */ /* 0x000fe40000000f00 */
[----:B------:R-:W-:Y:S01]  /*2ef0*/  ISETP.EQ.OR P1, PT, R22, UR18, P3 ;  /* 0x0000001216007c0c */ /* 0x000fe20009f22670 */
[----:B------:R-:W-:Y:S01]  /*2f00*/  @!P5 IMAD R18, R17, R18, UR5 ;  /* 0x000000051112de24 */ /* 0x000fe2000f8e0212 */
[----:B------:R-:W-:Y:S01]  /*2f10*/  MOV R20, UR19 ;  /* 0x0000001300147c02 */ /* 0x000fe20008000f00 */
[----:B------:R-:W-:Y:S01]  /*2f20*/  @!P4 IMAD.WIDE.U32 R16, R16, R23, UR28 ;  /* 0x0000001c1010ce25 */ /* 0x000fe2000f8e0017 */
[----:B------:R-:W-:-:S03]  /*2f30*/  MOV R21, 0x8 ;  /* 0x0000000800157802 */ /* 0x000fc60000000f00 */
        /* <DEDUP_REMOVED lines=21> */
[----:B------:R-:W-:-:S05]  /*3090*/  UMOV UR4, UR12 ;  /* 0x0000000c00047c82 */ /* 0x000fca0008000000 */
.L_x_1013:
[----:B------:R-:W-:-:S09]  /*30a0*/  UISETP.NE.AND UP0, UPT, UR23, URZ, UPT ;  /* 0x000000ff1700728c */ /* 0x000fd2000bf05270 */
[----:B------:R-:W-:Y:S05]  /*30b0*/  BRA.U !UP0, `(.L_x_1010) ;  /* 0x0000000508507547 */ /* 0x000fea000b800000 */
[----:B------:R-:W-:Y:S02]  /*30c0*/  UIADD3 UR8, UPT, UPT, UR23, -0x1, URZ ;  /* 0xffffffff17087890 */ /* 0x000fe4000fffe0ff */
[----:B------:R-:W-:Y:S02]  /*30d0*/  ULOP3.LUT UP0, UR25, UR20, 0x3, URZ, 0xc0, !UPT ;  /* 0x0000000314197892 */ /* 0x000fe4000f80c0ff */
[----:B------:R-:W-:-:S09]  /*30e0*/  UISETP.GE.U32.AND UP1, UPT, UR8, 0x3, UPT ;  /* 0x000000030800788c */ /* 0x000fd2000bf26070 */
[----:B------:R-:W-:Y:S05]  /*30f0*/  BRA.U !UP1, `(.L_x_1015) ;  /* 0x0000000109a47547 */ /* 0x000fea000b800000 */
[----:B------:R-:W4:Y:S01]  /*3100*/  S2R R0, SR_CTAID.X ;  /* 0x0000000000007919 */ /* 0x000f220000002500 */
[----:B------:R-:W-:Y:S02]  /*3110*/  UIADD3 UR10, UPT, UPT, UR4, 0x1, URZ ;  /* 0x00000001040a7890 */ /* 0x000fe4000fffe0ff */
[----:B------:R-:W-:Y:S02]  /*3120*/  UIADD3 UR14, UPT, UPT, UR4, 0x2, URZ ;  /* 0x00000002040e7890 */ /* 0x000fe4000fffe0ff */
[----:B------:R-:W-:Y:S02]  /*3130*/  UIADD3 UR15, UPT, UPT, UR4, 0x3, URZ ;  /* 0x00000003040f7890 */ /* 0x000fe4000fffe0ff */
[C---:B----4-:R-:W-:Y:S02]  /*3140*/  ISETP.EQ.OR P1, PT, R0.reuse, UR4, P3 ;  /* 0x0000000400007c0c */ /* 0x050fe40009f22670 */
[C---:B------:R-:W-:Y:S02]  /*3150*/  ISETP.EQ.OR P4, PT, R0.reuse, UR10, P3 ;  /* 0x0000000a00007c0c */ /* 0x040fe40009f82670 */
[----:B------:R-:W-:-:S02]  /*3160*/  ISETP.EQ.OR P5, PT, R0, UR14, P3 ;  /* 0x0000000e00007c0c */ /* 0x000fc40009fa2670 */
[----:B------:R-:W-:-:S07]  /*3170*/  ISETP.EQ.OR P6, PT, R0, UR15, P3 ;  /* 0x0000000f00007c0c */ /* 0x000fce0009fc2670 */
[----:B------:R-:W-:Y:S02]  /*3180*/  VOTEU.ALL UP1, P1 ;  /* 0x0000000000ff7886 */ /* 0x000fe40000820000 */
[----:B------:R-:W-:Y:S02]  /*3190*/  VOTEU.ALL UP2, P4 ;  /* 0x0000000000ff7886 */ /* 0x000fe40002040000 */
[----:B------:R-:W-:Y:S01]  /*31a0*/  VOTEU.ALL UP3, P5 ;  /* 0x0000000000ff7886 */ /* 0x000fe20002860000 */
[----:B------:R-:W-:Y:S02]  /*31b0*/  @!UP1 UIMAD UR8, UR4, UR19, UR5 ;  /* 0x00000013040892a4 */ /* 0x000fe4000f8e0205 */
[----:B------:R-:W-:Y:S02]  /*31c0*/  @!UP2 UIMAD UR10, UR10, UR19, UR5 ;  /* 0x000000130a0aa2a4 */ /* 0x000fe4000f8e0205 */
[----:B------:R-:W-:Y:S01]  /*31d0*/  @!UP1 UIMAD.WIDE.U32 UR8, UR8, 0x8, UR28 ;  /* 0x00000008080898a5 */ /* 0x000fe2000f8e001c */
[----:B------:R-:W-:Y:S01]  /*31e0*/  VOTEU.ALL UP4, P6 ;  /* 0x0000000000ff7886 */ /* 0x000fe20003080000 */
[----:B------:R-:W-:-:S02]  /*31f0*/  @!UP3 UIMAD UR14, UR14, UR19, UR5 ;  /* 0x000000130e0eb2a4 */ /* 0x000fc4000f8e0205 */
[----:B------:R-:W-:Y:S02]  /*3200*/  @!UP2 UIMAD.WIDE.U32 UR10, UR10, 0x8, UR28 ;  /* 0x000000080a0aa8a5 */ /* 0x000fe4000f8e001c */
[----:B--2---:R-:W-:Y:S01]  /*3210*/  MOV R16, UR8 ;  /* 0x0000000800107c02 */ /* 0x004fe20008000f00 */
[----:B------:R-:W-:Y:S01]  /*3220*/  @!UP4 UIMAD UR15, UR15, UR19, UR5 ;  /* 0x000000130f0fc2a4 */ /* 0x000fe2000f8e0205 */
[----:B------:R-:W-:Y:S01]  /*3230*/  MOV R17, UR9 ;  /* 0x0000000900117c02 */ /* 0x000fe20008000f00 */
[----:B------:R-:W-:Y:S01]  /*3240*/  @!UP3 UIMAD.WIDE.U32 UR8, UR14, 0x8, UR28 ;  /* 0x000000080e08b8a5 */ /* 0x000fe2000f8e001c */
[----:B------:R-:W-:Y:S02]  /*3250*/  MOV R18, UR10 ;  /* 0x0000000a00127c02 */ /* 0x000fe40008000f00 */
[----:B------:R-:W-:Y:S02]  /*3260*/  MOV R19, UR11 ;  /* 0x0000000b00137c02 */ /* 0x000fe40008000f00 */
[----:B------:R-:W0:Y:S01]  /*3270*/  @!P1 LDG.E.64 R16, desc[UR16][R16.64] ;  /* 0x0000001010109981 */ /* 0x000e22000c1e1b00 */
[----:B------:R-:W-:Y:S01]  /*3280*/  @!UP4 UIMAD.WIDE.U32 UR10, UR15, 0x8, UR28 ;  /* 0x000000080f0ac8a5 */ /* 0x000fe2000f8e001c */
[----:B------:R-:W-:-:S02]  /*3290*/  MOV R20, UR8 ;  /* 0x0000000800147c02 */ /* 0x000fc40008000f00 */
[----:B-1----:R-:W-:Y:S01]  /*32a0*/  MOV R21, UR9 ;  /* 0x0000000900157c02 */ /* 0x002fe20008000f00 */
[----:B------:R-:W2:Y:S02]  /*32b0*/  @!P4 LDG.E.64 R18, desc[UR16][R18.64] ;  /* 0x000000101212c981 */ /* 0x000ea4000c1e1b00 */
[----:B------:R-:W-:Y:S02]  /*32c0*/  MOV R22, UR10 ;  /* 0x0000000a00167c02 */ /* 0x000fe40008000f00 */
[----:B------:R-:W-:Y:S01]  /*32d0*/  MOV R23, UR11 ;  /* 0x0000000b00177c02 */ /* 0x000fe20008000f00 */
[----:B------:R-:W4:Y:S05]  /*32e0*/  @!P5 LDG.E.64 R20, desc[UR16][R20.64] ;  /* 0x000000101414d981 */ /* 0x000f2a000c1e1b00 */
[----:B------:R-:W5:Y:S01]  /*32f0*/  @!P6 LDG.E.64 R22, desc[UR16][R22.64] ;  /* 0x000000101616e981 */ /* 0x000f62000c1e1b00 */
[----:B------:R-:W-:Y:S01]  /*3300*/  UIADD3 UR4, UPT, UPT, UR4, 0x4, URZ ;  /* 0x0000000404047890 */ /* 0x000fe2000fffe0ff */
        /* <DEDUP_REMOVED lines=8> */
.L_x_1015:
[----:B------:R-:W-:Y:S05]  /*3390*/  BRA.U !UP0, `(.L_x_1010) ;  /* 0x0000000108987547 */ /* 0x000fea000b800000 */
[----:B------:R-:W4:Y:S01]  /*33a0*/  S2R R20, SR_CTAID.X ;  /* 0x0000000000147919 */ /* 0x000f220000002500 */
[----:B------:R-:W-:Y:S02]  /*33b0*/  UISETP.NE.AND UP0, UPT, UR25, 0x1, UPT ;  /* 0x000000011900788c */ /* 0x000fe4000bf05270 */
[----:B------:R-:W-:-:S06]  /*33c0*/  ULOP3.LUT UR8, UR20, 0x1, URZ, 0xc0, !UPT ;  /* 0x0000000114087892 */ /* 0x000fcc000f8ec0ff */
[----:B-12---:R-:W-:Y:S01]  /*33d0*/  MOV R21, UR8 ;  /* 0x0000000800157c02 */ /* 0x006fe20008000f00 */
[----:B------:R-:W-:Y:S06]  /*33e0*/  BRA.U !UP0, `(.L_x_1016) ;  /* 0x0000000108547547 */ /* 0x000fec000b800000 */
[----:B------:R-:W1:Y:S01]  /*33f0*/  S2R R0, SR_CTAID.X ;  /* 0x0000000000007919 */ /* 0x000e620000002500 */
[----:B------:R-:W-:Y:S02]  /*3400*/  UIADD3 UR8, UPT, UPT, UR4, 0x1, URZ ;  /* 0x0000000104087890 */ /* 0x000fe4000fffe0ff */
[----:B-1----:R-:W-:-:S04]  /*3410*/  ISETP.EQ.OR P4, PT, R0, UR4, P3 ;  /* 0x0000000400007c0c */ /* 0x002fc80009f82670 */
[----:B------:R-:W-:-:S09]  /*3420*/  ISETP.EQ.OR P1, PT, R0, UR8, P3 ;  /* 0x0000000800007c0c */ /* 0x000fd20009f22670 */
[----:B------:R-:W-:-:S04]  /*3430*/  VOTEU.ALL UP0, P4 ;  /* 0x0000000000ff7886 */ /* 0x000fc80002000000 */
[----:B------:R-:W-:Y:S01]  /*3440*/  VOTEU.ALL UP1, P1 ;  /* 0x0000000000ff7886 */ /* 0x000fe20000820000 */
[----:B------:R-:W-:-:S04]  /*3450*/  @!UP0 UIMAD UR10, UR4, UR19, UR5 ;  /* 0x00000013040a82a4 */ /* 0x000fc8000f8e0205 */
[----:B------:R-:W-:Y:S02]  /*3460*/  @!UP1 UIMAD UR8, UR8, UR19, UR5 ;  /* 0x00000013080892a4 */ /* 0x000fe4000f8e0205 */
[----:B------:R-:W-:Y:S02]  /*3470*/  @!UP0 UIMAD.WIDE.U32 UR10, UR10, 0x8, UR28 ;  /* 0x000000080a0a88a5 */ /* 0x000fe4000f8e001c */
[----:B------:R-:W-:-:S04]  /*3480*/  @!UP1 UIMAD.WIDE.U32 UR8, UR8, 0x8, UR28 ;  /* 0x00000008080898a5 */ /* 0x000fc8000f8e001c */
[----:B------:R-:W-:Y:S02]  /*3490*/  MOV R16, UR10 ;  /* 0x0000000a00107c02 */ /* 0x000fe40008000f00 */
[----:B------:R-:W-:Y:S02]  /*34a0*/  MOV R17, UR11 ;  /* 0x0000000b00117c02 */ /* 0x000fe40008000f00 */
[----:B------:R-:W-:Y:S02]  /*34b0*/  MOV R18, UR8 ;  /* 0x0000000800127c02 */ /* 0x000fe40008000f00 */
[----:B------:R-:W-:Y:S02]  /*34c0*/  MOV R19, UR9 ;  /* 0x0000000900137c02 */ /* 0x000fe40008000f00 */
[----:B------:R-:W0:Y:S04]  /*34d0*/  @!P4 LDG.E.64 R16, desc[UR16][R16.64] ;  /* 0x000000101010c981 */ /* 0x000e28000c1e1b00 */
[----:B------:R-:W2:Y:S01]  /*34e0*/  @!P1 LDG.E.64 R18, desc[UR16][R18.64] ;  /* 0x0000001012129981 */ /* 0x000ea2000c1e1b00 */
[----:B------:R-:W-:Y:S01]  /*34f0*/  UIADD3 UR4, UPT, UPT, UR4, 0x2, URZ ;  /* 0x0000000204047890 */ /* 0x000fe2000fffe0ff */
[----:B0--3--:R-:W-:Y:S01]  /*3500*/  @!P4 FADD.FTZ R14, R14, R16 ;  /* 0x000000100e0ec221 */ /* 0x009fe20000010000 */
[----:B------:R-:W-:-:S03]  /*3510*/  @!P4 FADD.FTZ R15, R15, R17 ;  /* 0x000000110f0fc221 */ /* 0x000fc60000010000 */
[----:B--2---:R-:W-:Y:S01]  /*3520*/  @!P1 FADD.FTZ R14, R14, R18 ;  /* 0x000000120e0e9221 */ /* 0x004fe20000010000 */
[----:B------:R-:W-:-:S07]  /*3530*/  @!P1 FADD.FTZ R15, R15, R19 ;  /* 0x000000130f0f9221 */ /* 0x000fce0000010000 */
.L_x_1016:
[----:B----4-:R-:W-:Y:S01]  /*3540*/  ISETP.EQ.OR P1, PT, R20, UR4, P3 ;  /* 0x0000000414007c0c */ /* 0x010fe20009f22670 */
[----:B------:R-:W-:Y:S03]  /*3550*/  BSSY.RECONVERGENT B0, `(.L_x_1010) ;  /* 0x000000a000007945 */ /* 0x000fe60003800200 */
[----:B------:R-:W-:-:S13]  /*3560*/  ISETP.NE.U32.OR P1, PT, R21, 0x1, P1 ;  /* 0x000000011500780c */ /* 0x000fda0000f25470 */
[----:B------:R-:W-:Y:S05]  /*3570*/  @P1 BRA `(.L_x_1017) ;  /* 0x00000000001c1947 */ /* 0x000fea0003800000 */
[----:B------:R-:W-:Y:S01]  /*3580*/  UIMAD UR8, UR19, UR4, UR5 ;  /* 0x00000004130872a4 */ /* 0x000fe2000f8e0205 */
[----:B------:R-:W-:-:S05]  /*3590*/  HFMA2 R17, -RZ, RZ, 0, 4.76837158203125e-07 ;  /* 0x00000008ff117431 */ /* 0x000fca00000001ff */
[----:B------:R-:W-:-:S05]  /*35a0*/  MOV R16, UR8 ;  /* 0x0000000800107c02 */ /* 0x000fca0008000f00 */
[----:B------:R-:W-:-:S06]  /*35b0*/  IMAD.WIDE.U32 R16, R16, R17, UR28 ;  /* 0x0000001c10107e25 */ /* 0x000fcc000f8e0011 */
[----:B------:R-:W0:Y:S02]  /*35c0*/  LDG.E.64 R16, desc[UR16][R16.64] ;  /* 0x0000001010107981 */ /* 0x000e24000c1e1b00 */
[----:B0--3--:R-:W-:Y:S01]  /*35d0*/  FADD.FTZ R14, R14, R16 ;  /* 0x000000100e0e7221 */ /* 0x009fe20000010000 */
[----:B------:R-:W-:-:S07]  /*35e0*/  FADD.FTZ R15, R15, R17 ;  /* 0x000000110f0f7221 */ /* 0x000fce0000010000 */
.L_x_1017:
[----:B------:R-:W-:Y:S05]  /*35f0*/  BSYNC.RECONVERGENT B0 ;  /* 0x0000000000007941 */ /* 0x000fea0003800200 */
.L_x_1010:
[----:B------:R-:W5:Y:S01]  /*3600*/  S2UR UR8, SR_CgaCtaId ;  /* 0x00000000000879c3 */ /* 0x000f620000008800 */
[----:B------:R-:W-:Y:S01]  /*3610*/  UMOV UR4, 0x400 ;  /* 0x0000040000047882 */ /* 0x000fe20000000000 */
[----:B------:R-:W-:Y:S01]  /*3620*/  FADD.FTZ R4, R4, -UR26 ;  /* 0x8000001a04047e21 */ /* 0x000fe20008010000 */
[----:B--2-4-:R-:W-:Y:S01]  /*3630*/  FADD.FTZ R18, R5, -UR26 ;  /* 0x8000001a05127e21 */ /* 0x014fe20008010000 */
[----:B------:R-:W-:Y:S01]  /*3640*/  FADD.FTZ R6, R6, -UR26 ;  /* 0x8000001a06067e21 */ /* 0x000fe20008010000 */
[----:B------:R-:W-:Y:S01]  /*3650*/  FADD.FTZ R7, R7, -UR26 ;  /* 0x8000001a07077e21 */ /* 0x000fe20008010000 */
[----:B------:R-:W-:Y:S01]  /*3660*/  FMUL.FTZ R25, R4, UR24 ;  /* 0x0000001804197c20 */ /* 0x000fe20008410000 */
[----:B------:R-:W-:Y:S01]  /*3670*/  FMUL.FTZ R22, R18, UR24 ;  /* 0x0000001812167c20 */ /* 0x000fe20008410000 */
[----:B-----5:R-:W-:-:S09]  /*3680*/  ULEA UR4, UR8, UR4, 0x18 ;  /* 0x0000000408047291 */ /* 0x020fd2000f8ec0ff */
[----:B------:R-:W-:Y:S01]  /*3690*/  @!P3 STS.64 [UR4+0x78], R14 ;  /* 0x0000780eff00b988 */ /* 0x000fe20008000a04 */
[----:B------:R-:W-:Y:S06]  /*36a0*/  BAR.SYNC.DEFER_BLOCKING 0x0 ;  /* 0x0000000000007b1d */ /* 0x000fec0000010000 */
[----:B------:R-:W2:Y:S01]  /*36b0*/  LDS.64 R16, [UR4+0x78] ;  /* 0x00007804ff107984 */ /* 0x000ea20008000a00 */
[----:B------:R-:W2:Y:S02]  /*36c0*/  LDCU UR4, c[0x0][0x42c] ;  /* 0x00008580ff0477ac */ /* 0x000ea40008000800 */
[----:B--2---:R-:W-:Y:S01]  /*36d0*/  FMUL.FTZ R0, R16, UR4 ;  /* 0x0000000410007c20 */ /* 0x004fe20008410000 */
[----:B------:R-:W-:Y:S01]  /*36e0*/  FMUL.FTZ R5, R17, UR4 ;  /* 0x0000000411057c20 */ /* 0x000fe20008410000 */
[----:B------:R-:W-:Y:S06]  /*36f0*/  @!P2 BRA `(.L_x_1018) ;  /* 0x000000000048a947 */ /* 0x000fec0003800000 */
[----:B------:R-:W-:Y:S01]  /*3700*/  FFMA.FTZ R4, R12, R25, R10 ;  /* 0x000000190c047223 */ /* 0x000fe2000001000a */
[----:B0--3--:R-:W-:-:S03]  /*3710*/  FFMA.FTZ R14, R13, R22, R11 ;  /* 0x000000160d0e7223 */ /* 0x009fc6000001000b */
[----:B------:R-:W-:Y:S01]  /*3720*/  FMUL.FTZ R15, R4, -1.4426950216293334961 ;  /* 0xbfb8aa3b040f7820 */ /* 0x000fe20000410000 */
[----:B------:R-:W-:-:S05]  /*3730*/  FMUL.FTZ R18, R14, -1.4426950216293334961 ;  /* 0xbfb8aa3b0e127820 */ /* 0x000fca0000410000 */
[----:B------:R-:W0:Y:S04]  /*3740*/  MUFU.EX2 R15, R15 ;  /* 0x0000000f000f7308 */ /* 0x000e280000000800 */
[----:B------:R-:W2:Y:S01]  /*3750*/  MUFU.EX2 R18, R18 ;  /* 0x0000001200127308 */ /* 0x000ea20000000800 */
[----:B0-----:R-:W-:Y:S01]  /*3760*/  FADD.FTZ R16, R15, 1 ;  /* 0x3f8000000f107421 */ /* 0x001fe20000010000 */
[----:B--2---:R-:W-:-:S03]  /*3770*/  FADD.FTZ R19, R18, 1 ;  /* 0x3f80000012137421 */ /* 0x004fc60000010000 */
        /* <DEDUP_REMOVED lines=10> */
.L_x_1018:
[----:B------:R-:W-:Y:S04]  /*3820*/  BSSY.RECONVERGENT B0, `(.L_x_1019) ;  /* 0x0000013000007945 */ /* 0x000fe80003800200 */
[----:B------:R-:W-:Y:S05]  /*3830*/  @P0 BRA `(.L_x_1020) ;  /* 0x0000000000440947 */ /* 0x000fea0003800000 */
[----:B------:R-:W2:Y:S01]  /*3840*/  LDCU.64 UR10, c[0x0][0x3f8] ;  /* 0x00007f00ff0a77ac */ /* 0x000ea20008000a00 */
[----:B0--3--:R-:W-:Y:S01]  /*3850*/  MOV R14, R50 ;  /* 0x00000032000e7202 */ /* 0x009fe20000000f00 */
[----:B------:R-:W-:Y:S01]  /*3860*/  FFMA.FTZ R17, R0, R25, R5 ;  /* 0x0000001900117223 */ /* 0x000fe20000010005 */
[----:B------:R-:W-:Y:S01]  /*3870*/  MOV R15, R53 ;  /* 0x00000035000f7202 */ /* 0x000fe20000000f00 */
[----:B------:R-:W0:Y:S02]  /*3880*/  LDCU.64 UR8, c[0x0][0x380] ;  /* 0x00007000ff0877ac */ /* 0x000e240008000a00 */
[----:B------:R-:W-:-:S04]  /*3890*/  FFMA.FTZ R17, R12, R2, -R17 ;  /* 0x000000020c117223 */ /* 0x000fc80000010811 */
[----:B------:R-:W-:Y:S01]  /*38a0*/  FMUL.FTZ R16, R17, UR24 ;  /* 0x0000001811107c20 */ /* 0x000fe20008410000 */
[----:B--2---:R-:W-:Y:S02]  /*38b0*/  IMAD R4, R43, UR10, RZ ;  /* 0x0000000a2b047c24 */ /* 0x004fe4000f8e02ff */
[----:B------:R-:W-:-:S04]  /*38c0*/  IMAD.WIDE.U32 R14, R49, UR10, R14 ;  /* 0x0000000a310e7c25 */ /* 0x000fc8000f8e000e */
[----:B------:R-:W-:Y:S02]  /*38d0*/  IMAD R19, R49, UR11, R4 ;  /* 0x0000000b31137c24 */ /* 0x000fe4000f8e0204 */
[----:B------:R-:W-:Y:S01]  /*38e0*/  FFMA.FTZ R4, R0, R22, R5 ;  /* 0x0000001600047223 */ /* 0x000fe20000010005 */
[----:B0-----:R-:W-:Y:S02]  /*38f0*/  LEA R2, P0, R14, UR8, 0x2 ;  /* 0x000000080e027c11 */ /* 0x001fe4000f8010ff */
[----:B------:R-:W-:Y:S01]  /*3900*/  IADD3 R19, PT, PT, R15, R19, RZ ;  /* 0x000000130f137210 */ /* 0x000fe20007ffe0ff */
[----:B------:R-:W-:-:S03]  /*3910*/  FFMA.FTZ R4, R13, R3, -R4 ;  /* 0x000000030d047223 */ /* 0x000fc60000010804 */
[----:B------:R-:W-:Y:S01]  /*3920*/  LEA.HI.X R3, R14, UR9, R19, 0x2, P0 ;  /* 0x000000090e037c11 */ /* 0x000fe200080f1413 */
[----:B------:R-:W-:-:S05]  /*3930*/  FMUL.FTZ R17, R4, UR24 ;  /* 0x0000001804117c20 */ /* 0x000fca0008410000 */
[----:B------:R2:W-:Y:S02]  /*3940*/  STG.E.64 desc[UR16][R2.64], R16 ;  /* 0x0000001002007986 */ /* 0x0005e4000c101b10 */
.L_x_1020:
[----:B------:R-:W-:Y:S05]  /*3950*/  BSYNC.RECONVERGENT B0 ;  /* 0x0000000000007941 */ /* 0x000fea0003800200 */
.L_x_1019:
[----:B------:R-:W-:Y:S01]  /*3960*/  UISETP.NE.AND UP0, UPT, UR21, URZ, UPT ;  /* 0x000000ff1500728c */ /* 0x000fe2000bf05270 */
[----:B0--3--:R-:W-:Y:S01]  /*3970*/  FMUL.FTZ R15, R6, UR24 ;  /* 0x00000018060f7c20 */ /* 0x009fe20008410000 */
[----:B--2---:R-:W-:-:S07]  /*3980*/  FMUL.FTZ R16, R7, UR24 ;  /* 0x0000001807107c20 */ /* 0x004fce0008410000 */
        /* <DEDUP_REMOVED lines=9> */
[----:B------:R-:W0:Y:S08]  /*3a20*/  MUFU.RCP R3, R3 ;  /* 0x0000000300037308 */ /* 0x000e300000001000 */
[----:B------:R-:W2:Y:S01]  /*3a30*/  MUFU.RCP R6, R6 ;  /* 0x0000000600067308 */ /* 0x000ea20000001000 */
[----:B0-----:R-:W-:Y:S01]  /*3a40*/  FADD.FTZ R7, -R3, 1 ;  /* 0x3f80000003077421 */ /* 0x001fe20000010100 */
[----:B------:R-:W-:-:S03]  /*3a50*/  FMUL.FTZ R8, R8, R3 ;  /* 0x0000000308087220 */ /* 0x000fc60000410000 */
[----:B------:R-:W-:Y:S01]  /*3a60*/  FFMA.FTZ R7, R10, R7, 1 ;  /* 0x3f8000000a077423 */ /* 0x000fe20000010007 */
[----:B--2---:R-:W-:Y:S01]  /*3a70*/  FADD.FTZ R14, -R6, 1 ;  /* 0x3f800000060e7421 */ /* 0x004fe20000010100 */
[----:B------:R-:W-:Y:S02]  /*3a80*/  FMUL.FTZ R9, R9, R6 ;  /* 0x0000000609097220 */ /* 0x000fe40000410000 */
[----:B------:R-:W-:Y:S01]  /*3a90*/  FMUL.FTZ R8, R8, R7 ;  /* 0x0000000708087220 */ /* 0x000fe20000410000 */
[----:B------:R-:W-:-:S04]  /*3aa0*/  FFMA.FTZ R14, R11, R14, 1 ;  /* 0x3f8000000b0e7423 */ /* 0x000fc8000001000e */
[----:B------:R-:W-:-:S07]  /*3ab0*/  FMUL.FTZ R9, R9, R14 ;  /* 0x0000000e09097220 */ /* 0x000fce0000410000 */
.L_x_1021:
        /* <DEDUP_REMOVED lines=12> */
[----:B------:R-:W-:Y:S01]  /*3b80*/  MOV R51, R53 ;  /* 0x0000003500337202 */ /* 0x000fe20000000f00 */
[----:B------:R-:W2:Y:S01]  /*3b90*/  LDCU.64 UR10, c[0x0][0x380] ;  /* 0x00007000ff0a77ac */ /* 0x000ea20008000a00 */
[----:B0-----:R-:W-:Y:S02]  /*3ba0*/  IMAD R3, R41, UR8, RZ ;  /* 0x0000000829037c24 */ /* 0x001fe4000f8e02ff */
[----:B------:R-:W-:-:S04]  /*3bb0*/  IMAD.WIDE.U32 R50, R46, UR8, R50 ;  /* 0x000000082e327c25 */ /* 0x000fc8000f8e0032 */
[----:B------:R-:W-:Y:S01]  /*3bc0*/  IMAD R3, R46, UR9, R3 ;  /* 0x000000092e037c24 */ /* 0x000fe2000f8e0203 */
[----:B--2---:R-:W-:-:S04]  /*3bd0*/  LEA R2, P0, R50, UR10, 0x2 ;  /* 0x0000000a32027c11 */ /* 0x004fc8000f8010ff */
[----:B------:R-:W-:-:S04]  /*3be0*/  IADD3 R3, PT, PT, R51, R3, RZ ;  /* 0x0000000333037210 */ /* 0x000fc80007ffe0ff */
[----:B------:R-:W-:-:S05]  /*3bf0*/  LEA.HI.X R3, R50, UR11, R3, 0x2, P0 ;  /* 0x0000000b32037c11 */ /* 0x000fca00080f1403 */
[----:B------:R0:W-:Y:S02]  /*3c00*/  STG.E.64 desc[UR16][R2.64], R4 ;  /* 0x0000000402007986 */ /* 0x0001e4000c101b10 */
.L_x_1023:
[----:B------:R-:W-:Y:S05]  /*3c10*/  BSYNC.RECONVERGENT B0 ;  /* 0x0000000000007941 */ /* 0x000fea0003800200 */
.L_x_1022:
[----:B------:R-:W-:Y:S01]  /*3c20*/  UIADD3 UR13, UPT, UPT, UR19, UR13, URZ ;  /* 0x0000000d130d7290 */ /* 0x000fe2000fffe0ff */
[----:B------:R-:W-:-:S03]  /*3c30*/  IADD3 R44, PT, PT, R44, 0x1, RZ ;  /* 0x000000012c2c7810 */ /* 0x000fc60007ffe0ff */
[----:B------:R-:W-:-:S09]  /*3c40*/  UISETP.GE.AND UP0, UPT, UR13, UR6, UPT ;  /* 0x000000060d00728c */ /* 0x000fd2000bf06270 */
[----:B------:R-:W-:Y:S05]  /*3c50*/  BRA.U !UP0, `(.L_x_1024) ;  /* 0xffffffc508907547 */ /* 0x000fea000b83ffff */
.L_x_999:
[----:B0-----:R-:W0:Y:S01]  /*3c60*/  LDC R4, c[0x0][0x370] ;  /* 0x0000dc00ff047b82 */ /* 0x001e220000000800 */
[----:B------:R-:W-:Y:S01]  /*3c70*/  ISETP.NE.AND P2, PT, R45, RZ, PT ;  /* 0x000000ff2d00720c */ /* 0x000fe20003f45270 */
[----:B------:R-:W-:Y:S06]  /*3c80*/  BSSY.RECONVERGENT B0, `(.L_x_1025) ;  /* 0x0000011000007945 */ /* 0x000fec0003800200 */
[----:B------:R-:W2:Y:S08]  /*3c90*/  LDC R7, c[0x0][0x374] ;  /* 0x0000dd00ff077b82 */ /* 0x000eb00000000800 */
[----:B------:R-:W3:Y:S01]  /*3ca0*/  LDC.64 R2, c[0x0][0x3c8] ;  /* 0x0000f200ff027b82 */ /* 0x000ee20000000a00 */
[----:B0-----:R-:W-:-:S02]  /*3cb0*/  IADD3 R5, PT, PT, R4, -0x1, RZ ;  /* 0xffffffff04057810 */ /* 0x001fc40007ffe0ff */
[----:B------:R-:W-:Y:S02]  /*3cc0*/  ISETP.NE.AND P1, PT, R4, 0x1, PT ;  /* 0x000000010400780c */ /* 0x000fe40003f25270 */
[----:B--2---:R-:W-:-:S04]  /*3cd0*/  IADD3 R0, PT, PT, R7, -0x1, RZ ;  /* 0xffffffff07007810 */ /* 0x004fc80007ffe0ff */
[----:B------:R-:W-:Y:S02]  /*3ce0*/  ISETP.NE.AND P0, PT, R0, UR5, PT ;  /* 0x0000000500007c0c */ /* 0x000fe4000bf05270 */
        /* <DEDUP_REMOVED lines=10> */
.L_x_1026:
[----:B------:R-:W-:Y:S05]  /*3d90*/  BSYNC.RECONVERGENT B0 ;  /* 0x0000000000007941 */ /* 0x000fea0003800200 */
.L_x_1025:
[----:B------:R-:W-:Y:S05]  /*3da0*/  @P0 EXIT ;  /* 0x000000000000094d */ /* 0x000fea0003800000 */
[----:B------:R-:W-:Y:S05]  /*3db0*/  @P2 BRA `(.L_x_1027) ;  /* 0x0000000000202947 */ /* 0x000fea0003800000 */
[----:B------:R-:W-:-:S05]  /*3dc0*/  IMAD R0, R4, R7, RZ ;  /* 0x0000000704007224 */ /* 0x000fca00078e02ff */
[----:B------:R-:W-:-:S13]  /*3dd0*/  ISETP.NE.AND P0, PT, R0, -0x1, PT ;  /* 0xffffffff0000780c */ /* 0x000fda0003f05270 */
[----:B------:R-:W-:Y:S05]  /*3de0*/  @!P0 BRA `(.L_x_1027) ;  /* 0x0000000000148947 */ /* 0x000fea0003800000 */
.L_x_1028:
[----:B0-----:R-:W2:Y:S04]  /*3df0*/  LDG.E.STRONG.GPU R5, desc[UR16][R2.64] ;  /* 0x0000001002057981 */ /* 0x001ea8000c1ef900 */
[----:B--2---:R-:W-:Y:S01]  /*3e00*/  CCTL.IVALL ;  /* 0x00000000ff00798f */ /* 0x004fe20002000000 */
[----:B------:R-:W-:Y:S05]  /*3e10*/  YIELD ;  /* 0x0000000000007946 */ /* 0x000fea0003800000 */
[----:B------:R-:W-:-:S13]  /*3e20*/  ISETP.NE.AND P0, PT, R5, R0, PT ;  /* 0x000000000500720c */ /* 0x000fda0003f05270 */
[----:B------:R-:W-:Y:S05]  /*3e30*/  @P0 BRA `(.L_x_1028) ;  /* 0xfffffffc00ec0947 */ /* 0x000fea000383ffff */
.L_x_1027:
[----:B------:R-:W-:Y:S05]  /*3e40*/  WARPSYNC.ALL ;  /* 0x0000000000007948 */ /* 0x000fea0003800000 */
[----:B------:R-:W2:Y:S08]  /*3e50*/  LDC.64 R6, c[0x0][0x3f8] ;  /* 0x0000fe00ff067b82 */ /* 0x000eb00000000a00 */
[----:B------:R-:W-:Y:S01]  /*3e60*/  BAR.SYNC.DEFER_BLOCKING 0x0 ;  /* 0x0000000000007b1d */ /* 0x000fe20000010000 */
[----:B--2---:R-:W-:-:S04]  /*3e70*/  LEA.HI R0, P0, R7, R6, RZ, 0x1 ;  /* 0x0000000607007211 */ /* 0x004fc800078108ff */
        /* <DEDUP_REMOVED lines=47> */
[----:B------:R-:W2:Y:S01]  /*4170*/  LDCU.64 UR6, c[0x0][0x390] ;  /* 0x00007200ff0677ac */ /* 0x000ea20008000a00 */
[----:B------:R-:W-:Y:S02]  /*4180*/  LOP3.LUT R9, R9, 0x3, RZ, 0xc0, !PT ;  /* 0x0000000309097812 */ /* 0x000fe400078ec0ff */
[----:B------:R-:W-:Y:S01]  /*4190*/  MOV R5, R2 ;  /* 0x0000000200057202 */ /* 0x000fe20000000f00 */
[----:B------:R-:W3:Y:S01]  /*41a0*/  LDCU.64 UR8, c[0x0][0x388] ;  /* 0x00007100ff0877ac */ /* 0x000ee20008000a00 */
        /* <DEDUP_REMOVED lines=8> */
[----:B--2---:R-:W-:Y:S02]  /*4230*/  IADD3 R24, P2, PT, R22, UR6, RZ ;  /* 0x0000000616187c10 */ /* 0x004fe4000ff5e0ff */
[----:B------:R-:W-:Y:S02]  /*4240*/  LEA.HI.X R26, R45, UR5, R2, 0x2, P1 ;  /* 0x000000052d1a7c11 */ /* 0x000fe400088f1402 */
[----:B------:R-:W-:-:S02]  /*4250*/  IADD3 R2, PT, PT, R5, UR4, RZ ;  /* 0x0000000405027c10 */ /* 0x000fc4000fffe0ff */
[----:B------:R-:W-:Y:S01]  /*4260*/  MOV R45, R4 ;  /* 0x00000004002d7202 */ /* 0x000fe20000000f00 */
[----:B------:R-:W-:Y:S01]  /*4270*/  IMAD.WIDE.U32 R4, R6, 0x4, RZ ;  /* 0x0000000406047825 */ /* 0x000fe200078e00ff */
[C---:B------:R-:W-:Y:S02]  /*4280*/  IADD3.X R25, PT, PT, R23.reuse, UR7, RZ, P2, !PT ;  /* 0x0000000717197c10 */ /* 0x040fe400097fe4ff */
[----:B---3--:R-:W-:Y:S02]  /*4290*/  IADD3 R22, P1, PT, R22, UR8, RZ ;  /* 0x0000000816167c10 */ /* 0x008fe4000ff3e0ff */
[----:B------:R-:W-:Y:S02]  /*42a0*/  IADD3 R20, P2, PT, RZ, -R9, RZ ;  /* 0x80000009ff147210 */ /* 0x000fe40007f5e0ff */
[----:B------:R-:W-:Y:S02]  /*42b0*/  IADD3.X R23, PT, PT, R23, UR9, RZ, P1, !PT ;  /* 0x0000000917177c10 */ /* 0x000fe40008ffe4ff */
[----:B------:R-:W-:-:S02]  /*42c0*/  IADD3 R31, PT, PT, R5, R31, RZ ;  /* 0x0000001f051f7210 */ /* 0x000fc40007ffe0ff */
[----:B-1----:R-:W-:-:S07]  /*42d0*/  IADD3.X R21, PT, PT, RZ, -0x1, RZ, P2, !PT ;  /* 0xffffffffff157810 */ /* 0x002fce00017fe4ff */
.L_x_1031:
        /* <DEDUP_REMOVED lines=29> */
.L_x_1030:
[----:B------:R-:W-:Y:S05]  /*44b0*/  BSYNC.RECONVERGENT B0 ;  /* 0x0000000000007941 */ /* 0x000fea0003800200 */
.L_x_1029:
[----:B------:R-:W-:Y:S05]  /*44c0*/  @!P0 EXIT ;  /* 0x000000000000894d */ /* 0x000fea0003800000 */
[C---:B------:R-:W-:Y:S01]  /*44d0*/  SHF.L.U64.HI R4, R6.reuse, 0x2, R7 ;  /* 0x0000000206047819 */ /* 0x040fe20000010207 */
[----:B------:R-:W2:Y:S01]  /*44e0*/  LDCU.64 UR4, c[0x0][0x3d8] ;  /* 0x00007b00ff0477ac */ /* 0x000ea20008000a00 */
[----:B------:R-:W-:Y:S02]  /*44f0*/  SHF.L.U32 R7, R6, 0x2, RZ ;  /* 0x0000000206077819 */ /* 0x000fe400000006ff */
[C---:B0-----:R-:W-:Y:S01]  /*4500*/  SHF.L.U64.HI R8, R28.reuse, 0x2, R35 ;  /* 0x000000021c087819 */ /* 0x041fe20000010223 */
[----:B------:R-:W0:Y:S01]  /*4510*/  LDCU.64 UR6, c[0x0][0x388] ;  /* 0x00007100ff0677ac */ /* 0x000e220008000a00 */
[----:B------:R-:W-:Y:S02]  /*4520*/  SHF.L.U32 R9, R28, 0x2, RZ ;  /* 0x000000021c097819 */ /* 0x000fe400000006ff */
[C---:B------:R-:W-:Y:S01]  /*4530*/  SHF.L.U64.HI R5, R0.reuse, 0x2, R3 ;  /* 0x0000000200057819 */ /* 0x040fe20000010203 */
[----:B------:R-:W3:Y:S01]  /*4540*/  LDCU.64 UR8, c[0x0][0x390] ;  /* 0x00007200ff0877ac */ /* 0x000ee20008000a00 */
[----:B------:R-:W-:-:S07]  /*4550*/  SHF.L.U32 R6, R0, 0x2, RZ ;  /* 0x0000000200067819 */ /* 0x000fce00000006ff */
.L_x_1032:
[C---:B----4-:R-:W-:Y:S02]  /*4560*/  SHF.L.U32 R19, R45.reuse, 0x2, RZ ;  /* 0x000000022d137819 */ /* 0x050fe400000006ff */
[----:B------:R-:W-:Y:S02]  /*4570*/  SHF.L.U64.HI R25, R45, 0x2, R2 ;  /* 0x000000022d197819 */ /* 0x000fe40000010202 */
[----:B--2---:R-:W-:-:S04]  /*4580*/  IADD3 R10, P0, PT, R19, UR4, RZ ;  /* 0x00000004130a7c10 */ /* 0x004fc8000ff1e0ff */
[----:B------:R-:W-:Y:S02]  /*4590*/  IADD3.X R11, PT, PT, R25, UR5, RZ, P0, !PT ;  /* 0x00000005190b7c10 */ /* 0x000fe400087fe4ff */
[C---:B------:R-:W-:Y:S02]  /*45a0*/  IADD3 R12, P0, PT, R10.reuse, R6, RZ ;  /* 0x000000060a0c7210 */ /* 0x040fe40007f1e0ff */
[C---:B------:R-:W-:Y:S01]  /*45b0*/  IADD3 R16, P1, PT, R10.reuse, R9, RZ ;  /* 0x000000090a107210 */ /* 0x040fe20007f3e0ff */
[----:B------:R2:W4:Y:S01]  /*45c0*/  LDG.E R20, desc[UR16][R10.64] ;  /* 0x000000100a147981 */ /* 0x000522000c1e1900 */
[C---:B------:R-:W-:Y:S02]  /*45d0*/  IADD3.X R13, PT, PT, R11.reuse, R5, RZ, P0, !PT ;  /* 0x000000050b0d7210 */ /* 0x040fe400007fe4ff */
[----:B------:R-:W-:Y:S02]  /*45e0*/  IADD3 R14, P0, PT, R10, R7, RZ ;  /* 0x000000070a0e7210 */ /* 0x000fe40007f1e0ff */
[C---:B------:R-:W-:Y:S01]  /*45f0*/  IADD3.X R17, PT, PT, R11.reuse, R8, RZ, P1, !PT ;  /* 0x000000080b117210 */ /* 0x040fe20000ffe4ff */
[----:B-1----:R-:W4:Y:S01]  /*4600*/  LDG.E R21, desc[UR16][R12.64] ;  /* 0x000000100c157981 */ /* 0x002f22000c1e1900 */
        /* <DEDUP_REMOVED lines=8> */
[C---:B0-----:R-:W-:Y:S02]  /*4690*/  IADD3 R24, P0, PT, R26.reuse, UR6, RZ ;  /* 0x000000061a187c10 */ /* 0x041fe4000ff1e0ff */
[----:B--2---:R-:W-:Y:S02]  /*46a0*/  LOP3.LUT R11, R25, 0x3, RZ, 0xc0, !PT ;  /* 0x00000003190b7812 */ /* 0x004fe400078ec0ff */
[----:B---3--:R-:W-:Y:S02]  /*46b0*/  IADD3 R26, P1, PT, R26, UR8, RZ ;  /* 0x000000081a1a7c10 */ /* 0x008fe4000ff3e0ff */
        /* <DEDUP_REMOVED lines=10> */
[----:B----4-:R0:W-:Y:S04]  /*4760*/  STG.E.64 desc[UR16][R24.64], R20 ;  /* 0x0000001418007986 */ /* 0x0101e8000c101b10 */
        /* <DEDUP_REMOVED lines=49> */
.L_x_1033:
        /* <DEDUP_REMOVED lines=16> */
.L_x_2484:


//--------------------- .text._Z35group_norm_nhwc_bwd_one_pass_kernelI11Fp32IOFp32WLi256ELi12ELi384EEv26Group_norm_nhwc_bwd_params --------------------------
	.section	.text._Z35group_norm_nhwc_bwd_one_pass_kernelI11Fp32IOFp32WLi256ELi12ELi384EEv26Group_norm_nhwc_bwd_params,"ax",@progbits
	.align	128
        .global         _Z35group_norm_nhwc_bwd_one_pass_kernelI11Fp32IOFp32WLi256ELi12ELi384EEv26Group_norm_nhwc_bwd_params
        .type           _Z35group_norm_nhwc_bwd_one_pass_kernelI11Fp32IOFp32WLi256ELi12ELi384EEv26Group_norm_nhwc_bwd_params,@function
        .size           _Z35group_norm_nhwc_bwd_one_pass_kernelI11Fp32IOFp32WLi256ELi12ELi384EEv26Group_norm_nhwc_bwd_params,(.L_x_2485 - _Z35group_norm_nhwc_bwd_one_pass_kernelI11Fp32IOFp32WLi256ELi12ELi384EEv26Group_norm_nhwc_bwd_params)
        .other          _Z35group_norm_nhwc_bwd_one_pass_kernelI11Fp32IOFp32WLi256ELi12ELi384EEv26Group_norm_nhwc_bwd_params,@"STO_CUDA_ENTRY STV_DEFAULT"
_Z35group_norm_nhwc_bwd_one_pass_kernelI11Fp32IOFp32WLi256ELi12ELi384EEv26Group_norm_nhwc_bwd_params:
.text._Z35group_norm_nhwc_bwd_one_pass_kernelI11Fp32IOFp32WLi256ELi12ELi384EEv26Group_norm_nhwc_bwd_params:
        /* <DEDUP_REMOVED lines=12> */
[----:B------:R-:W-:Y:S01]  /*00c0*/  HFMA2 R47, -RZ, RZ, 0, 0 ;  /* 0x00000000ff2f7431 */ /* 0x000fe200000001ff */
[----:B------:R-:W1:Y:S02]  /*00d0*/  LDCU UR14, c[0x0][0x374] ;  /* 0x00006e80ff0e77ac */ /* 0x000e640008000800 */
[----:B------:R-:W-:Y:S01]  /*00e0*/  IMAD R0, R0, 0x2aab, RZ ;  /* 0x00002aab00007824 */ /* 0x000fe200078e02ff */
[----:B------:R-:W2:Y:S04]  /*00f0*/  LDCU.U8 UR15, c[0x0][0x414] ;  /* 0x00008280ff0f77ac */ /* 0x000ea80008000000 */
[----:B------:R-:W-:Y:S01]  /*0100*/  SHF.R.U32.HI R46, RZ, 0x10, R0 ;  /* 0x00000010ff2e7819 */ /* 0x000fe20000011600 */
[----:B------:R-:W-:-:S03]  /*0110*/  UMOV UR7, UR8 ;  /* 0x0000000800077c82 */ /* 0x000fc60008000000 */
        /* <DEDUP_REMOVED lines=11> */
[----:B-12---:R-:W-:-:S07]  /*01d0*/  LOP3.LUT R49, R50, 0xffff, RZ, 0xc0, !PT ;  /* 0x0000ffff32317812 */ /* 0x006fce00078ec0ff */
.L_x_1065:
[----:B0-----:R-:W0:Y:S01]  /*01e0*/  LDC R6, c[0x0][0x410] ;  /* 0x00010400ff067b82 */ /* 0x001e220000000800 */
[----:B-1----:R-:W1:Y:S01]  /*01f0*/  LDCU.128 UR16, c[0x0][0x400] ;  /* 0x00008000ff1077ac */ /* 0x002e620008000c00 */
[----:B------:R-:W-:Y:S01]  /*0200*/  ISETP.LE.AND P0, PT, RZ, UR7, PT ;  /* 0x00000007ff007c0c */ /* 0x000fe2000bf03270 */
[----:B------:R-:W2:Y:S02]  /*0210*/  LDCU.64 UR4, c[0x0][0x3b8] ;  /* 0x00007700ff0477ac */ /* 0x000ea40008000a00 */
[----:B--2---:R-:W-:Y:S01]  /*0220*/  UIMAD.WIDE UR4, UR7, 0x8, UR4 ;  /* 0x00000008070478a5 */ /* 0x004fe2000f8e0204 */
[----:B0-----:R-:W-:-:S04]  /*0230*/  IABS R5, R6 ;  /* 0x0000000600057213 */ /* 0x001fc80000000000 */
[----:B------:R-:W0:Y:S01]  /*0240*/  I2F.RP R0, R5 ;  /* 0x0000000500007306 */ /* 0x000e220000209400 */
[----:B------:R-:W-:Y:S02]  /*0250*/  MOV R16, UR4 ;  /* 0x0000000400107c02 */ /* 0x000fe40008000f00 */
[----:B------:R-:W-:-:S06]  /*0260*/  MOV R17, UR5 ;  /* 0x0000000500117c02 */ /* 0x000fcc0008000f00 */
[----:B------:R-:W2:Y:S01]  /*0270*/  LDG.E.64 R16, desc[UR10][R16.64] ;  /* 0x0000000a10107981 */ /* 0x000ea2000c1e1b00 */
[----:B0-----:R-:W0:Y:S02]  /*0280*/  MUFU.RCP R0, R0 ;  /* 0x0000000000007308 */ /* 0x001e240000001000 */
[----:B0-----:R-:W-:-:S06]  /*0290*/  IADD3 R2, PT, PT, R0, 0xffffffe, RZ ;  /* 0x0ffffffe00027810 */ /* 0x001fcc0007ffe0ff */
[----:B------:R0:W3:Y:S02]  /*02a0*/  F2I.FTZ.U32.TRUNC.NTZ R3, R2 ;  /* 0x0000000200037305 */ /* 0x0000e4000021f000 */
[----:B0-----:R-:W-:Y:S02]  /*02b0*/  MOV R2, RZ ;  /* 0x000000ff00027202 */ /* 0x001fe40000000f00 */
[----:B---3--:R-:W-:-:S05]  /*02c0*/  IADD3 R4, PT, PT, RZ, -R3, RZ ;  /* 0x80000003ff047210 */ /* 0x008fca0007ffe0ff */
[----:B------:R-:W-:Y:S01]  /*02d0*/  IMAD R7, R4, R5, RZ ;  /* 0x0000000504077224 */ /* 0x000fe200078e02ff */
[----:B------:R-:W-:-:S03]  /*02e0*/  IABS R4, UR7 ;  /* 0x0000000700047c13 */ /* 0x000fc60008000000 */
[----:B------:R-:W-:Y:S01]  /*02f0*/  IMAD.HI.U32 R3, R3, R7, R2 ;  /* 0x0000000703037227 */ /* 0x000fe200078e0002 */
[----:B------:R-:W-:Y:S01]  /*0300*/  LOP3.LUT R2, R6, UR7, RZ, 0x3c, !PT ;  /* 0x0000000706027c12 */ /* 0x000fe2000f8e3cff */
[----:B------:R-:W0:Y:S03]  /*0310*/  LDC R7, c[0x0][0x41c] ;  /* 0x00010700ff077b82 */ /* 0x000e260000000800 */
[----:B------:R-:W-:Y:S01]  /*0320*/  ISETP.GE.AND P2, PT, R2, RZ, PT ;  /* 0x000000ff0200720c */ /* 0x000fe20003f46270 */
[----:B------:R-:W-:-:S05]  /*0330*/  IMAD.HI.U32 R3, R3, R4, RZ ;  /* 0x0000000403037227 */ /* 0x000fca00078e00ff */
[----:B------:R-:W-:-:S05]  /*0340*/  IADD3 R0, PT, PT, -R3, RZ, RZ ;  /* 0x000000ff03007210 */ /* 0x000fca0007ffe1ff */
[----:B------:R-:W-:-:S05]  /*0350*/  IMAD R0, R5, R0, R4 ;  /* 0x0000000005007224 */ /* 0x000fca00078e0204 */
[----:B------:R-:W-:Y:S01]  /*0360*/  ISETP.GT.U32.AND P4, PT, R5, R0, PT ;  /* 0x000000000500720c */ /* 0x000fe20003f84070 */
[----:B0-----:R-:W-:-:S05]  /*0370*/  IMAD R13, R7, UR13, R46 ;  /* 0x0000000d070d7c24 */ /* 0x001fca000f8e022e */
[----:B-1----:R-:W-:Y:S02]  /*0380*/  ISETP.GE.U32.AND P1, PT, R13, UR16, PT ;  /* 0x000000100d007c0c */ /* 0x002fe4000bf26070 */
[----:B------:R-:W-:-:S05]  /*0390*/  SHF.R.S32.HI R7, RZ, 0x1f, R13 ;  /* 0x0000001fff077819 */ /* 0x000fca000001140d */
[-C--:B------:R-:W-:Y:S02]  /*03a0*/  @!P4 IADD3 R0, PT, PT, R0, -R5.reuse, RZ ;  /* 0x800000050000c210 */ /* 0x080fe40007ffe0ff */
[----:B------:R-:W-:Y:S02]  /*03b0*/  @!P4 IADD3 R3, PT, PT, R3, 0x1, RZ ;  /* 0x000000010303c810 */ /* 0x000fe40007ffe0ff */
[CC--:B------:R-:W-:Y:S02]  /*03c0*/  ISETP.GE.U32.AND P3, PT, R0.reuse, R5.reuse, PT ;  /* 0x000000050000720c */ /* 0x0c0fe40003f66070 */
[----:B------:R-:W-:Y:S02]  /*03d0*/  ISETP.GT.U32.AND P4, PT, R5, R0, PT ;  /* 0x000000000500720c */ /* 0x000fe40003f84070 */
[----:B------:R-:W-:Y:S02]  /*03e0*/  IADD3 R5, PT, PT, R0, -R5, RZ ;  /* 0x8000000500057210 */ /* 0x000fe40007ffe0ff */
[----:B------:R-:W-:-:S02]  /*03f0*/  ISETP.GE.AND.EX P1, PT, R7, UR17, PT, P1 ;  /* 0x0000001107007c0c */ /* 0x000fc4000bf26310 */
[----:B------:R-:W-:Y:S02]  /*0400*/  SEL R0, R5, R0, !P4 ;  /* 0x0000000005007207 */ /* 0x000fe40006000000 */
[----:B------:R-:W-:Y:S02]  /*0410*/  IADD3 R31, PT, PT, R13, 0xc0, RZ ;  /* 0x000000c00d1f7810 */ /* 0x000fe40007ffe0ff */
[----:B------:R-:W-:Y:S02]  /*0420*/  @!P0 IADD3 R0, PT, PT, -R0, RZ, RZ ;  /* 0x000000ff00008210 */ /* 0x000fe40007ffe1ff */
[----:B------:R-:W-:Y:S02]  /*0430*/  @P3 IADD3 R3, PT, PT, R3, 0x1, RZ ;  /* 0x0000000103033810 */ /* 0x000fe40007ffe0ff */
[----:B------:R-:W-:Y:S02]  /*0440*/  ISETP.NE.AND P3, PT, R6, RZ, PT ;  /* 0x000000ff0600720c */ /* 0x000fe40003f65270 */
[----:B------:R-:W-:Y:S01]  /*0450*/  MOV R2, R3 ;  /* 0x0000000300027202 */ /* 0x000fe20000000f00 */
[----:B------:R-:W0:Y:S01]  /*0460*/  @!P1 LDC.64 R26, c[0x0][0x3a0] ;  /* 0x0000e800ff1a9b82 */ /* 0x000e220000000a00 */
[----:B------:R-:W-:-:S02]  /*0470*/  LOP3.LUT R3, RZ, R6, RZ, 0x33, !PT ;  /* 0x00000006ff037212 */ /* 0x000fc400078e33ff */
[----:B------:R-:W-:Y:S02]  /*0480*/  @!P2 IADD3 R2, PT, PT, -R2, RZ, RZ ;  /* 0x000000ff0202a210 */ /* 0x000fe40007ffe1ff */
[----:B------:R-:W-:Y:S02]  /*0490*/  ISETP.GE.U32.AND P2, PT, R44, UR16, PT ;  /* 0x000000102c007c0c */ /* 0x000fe4000bf46070 */
[C---:B------:R-:W-:Y:S01]  /*04a0*/  SEL R48, R3.reuse, R0, !P3 ;  /* 0x0000000003307207 */ /* 0x040fe20005800000 */
[----:B------:R-:W1:Y:S01]  /*04b0*/  @!P1 LDC.64 R8, c[0x0][0x398] ;  /* 0x0000e600ff089b82 */ /* 0x000e620000000a00 */
[----:B------:R-:W-:Y:S02]  /*04c0*/  SEL R5, R3, R2, !P3 ;  /* 0x0000000203057207 */ /* 0x000fe40005800000 */
[----:B------:R-:W-:Y:S01]  /*04d0*/  ISETP.GE.AND.EX P2, PT, R52, UR17, PT, P2 ;  /* 0x0000001134007c0c */ /* 0x000fe2000bf46320 */
[----:B------:R-:W-:Y:S01]  /*04e0*/  IMAD R0, R48, 0xc, RZ ;  /* 0x0000000c30007824 */ /* 0x000fe200078e02ff */
[----:B------:R-:W-:-:S02]  /*04f0*/  SHF.R.S32.HI R4, RZ, 0x1f, R5 ;  /* 0x0000001fff047819 */ /* 0x000fc40000011405 */
[----:B------:R-:W-:Y:S01]  /*0500*/  ISETP.GE.U32.AND P3, PT, R31, UR16, PT ;  /* 0x000000101f007c0c */ /* 0x000fe2000bf66070 */
[----:B------:R-:W3:Y:S01]  /*0510*/  @!P1 LDC.64 R2, c[0x0][0x3f8] ;  /* 0x0000fe00ff029b82 */ /* 0x000ee20000000a00 */
[----:B------:R-:W-:Y:S01]  /*0520*/  IADD3 R34, P0, PT, R0, R49, RZ ;  /* 0x0000003100227210 */ /* 0x000fe20007f1e0ff */
[----:B------:R-:W-:Y:S01]  /*0530*/  IMAD R4, R4, UR18, RZ ;  /* 0x0000001204047c24 */ /* 0x000fe2000f8e02ff */
[----:B------:R-:W-:Y:S02]  /*0540*/  SHF.R.S32.HI R23, RZ, 0x1f, R31 ;  /* 0x0000001fff177819 */ /* 0x000fe4000001141f */
[----:B------:R-:W-:Y:S01]  /*0550*/  LEA.HI.X.SX32 R35, R0, RZ, 0x1, P0 ;  /* 0x000000ff00237211 */ /* 0x000fe200000f0eff */
[----:B------:R-:W-:Y:S01]  /*0560*/  IMAD R11, R5, UR19, R4 ;  /* 0x00000013050b7c24 */ /* 0x000fe2000f8e0204 */
[----:B------:R-:W-:Y:S01]  /*0570*/  ISETP.GE.U32.AND P0, PT, R45, UR16, PT ;  /* 0x000000102d007c0c */ /* 0x000fe2000bf06070 */
[----:B------:R-:W4:Y:S01]  /*0580*/  @!P2 LDC.64 R14, c[0x0][0x3f8] ;  /* 0x0000fe00ff0eab82 */ /* 0x000f220000000a00 */
[----:B------:R-:W-:Y:S01]  /*0590*/  ISETP.GE.AND.EX P3, PT, R23, UR17, PT, P3 ;  /* 0x0000001117007c0c */ /* 0x000fe2000bf66330 */
[----:B------:R-:W-:Y:S01]  /*05a0*/  IMAD.WIDE.U32 R34, R5, UR18, R34 ;  /* 0x0000001205227c25 */ /* 0x000fe2000f8e0022 */
[----:B------:R-:W-:-:S04]  /*05b0*/  ISETP.GE.AND.EX P0, PT, R53, UR17, PT, P0 ;  /* 0x0000001135007c0c */ /* 0x000fc8000bf06300 */
[----:B------:R-:W-:Y:S02]  /*05c0*/  IADD3 R5, PT, PT, R35, R11, RZ ;  /* 0x0000000b23057210 */ /* 0x000fe40007ffe0ff */
[----:B------:R-:W1:Y:S01]  /*05d0*/  @!P2 LDC.64 R10, c[0x0][0x398] ;  /* 0x0000e600ff0aab82 */ /* 0x000e620000000a00 */
[----:B---3--:R-:W-:-:S07]  /*05e0*/  @!P1 IMAD R4, R7, R2, RZ ;  /* 0x0000000207049224 */ /* 0x008fce00078e02ff */
[----:B------:R-:W3:Y:S01]  /*05f0*/  @!P0 LDC.64 R28, c[0x0][0x3f8] ;  /* 0x0000fe00ff1c8b82 */ /* 0x000ee20000000a00 */
[----:B------:R-:W-:Y:S01]  /*0600*/  @!P1 IMAD R7, R13, R3, R4 ;  /* 0x000000030d079224 */ /* 0x000fe200078e0204 */
[----:B------:R-:W-:Y:S01]  /*0610*/  @!P1 MOV R4, R34 ;  /* 0x0000002200049202 */ /* 0x000fe20000000f00 */
[----:B----4-:R-:W-:-:S05]  /*0620*/  @!P2 IMAD R12, R52, R14, RZ ;  /* 0x0000000e340ca224 */ /* 0x010fca00078e02ff */
[----:B------:R-:W4:Y:S01]  /*0630*/  @!P0 LDC.64 R24, c[0x0][0x398] ;  /* 0x0000e600ff188b82 */ /* 0x000f220000000a00 */
[----:B------:R-:W-:-:S03]  /*0640*/  @!P1 IMAD.WIDE.U32 R2, R13, R2, R4 ;  /* 0x000000020d029225 */ /* 0x000fc600078e0004 */
[----:B------:R-:W-:Y:S02]  /*0650*/  @!P1 SHF.L.U32 R13, R2, 0x2, RZ ;  /* 0x00000002020d9819 */ /* 0x000fe400000006ff */
[----:B------:R-:W-:Y:S01]  /*0660*/  @!P1 IADD3 R3, PT, PT, R3, R7, RZ ;  /* 0x0000000703039210 */ /* 0x000fe20007ffe0ff */
[----:B------:R-:W-:Y:S01]  /*0670*/  @!P2 IMAD R19, R44, R15, R12 ;  /* 0x0000000f2c13a224 */ /* 0x000fe200078e020c */
[C---:B0-----:R-:W-:Y:S01]  /*0680*/  @!P1 IADD3 R26, P4, PT, R13.reuse, R26, RZ ;  /* 0x0000001a0d1a9210 */ /* 0x041fe20007f9e0ff */
[----:B------:R-:W0:Y:S01]  /*0690*/  @!P2 LDC.64 R6, c[0x0][0x3a0] ;  /* 0x0000e800ff06ab82 */ /* 0x000e220000000a00 */
[----:B-1----:R-:W-:Y:S02]  /*06a0*/  @!P1 IADD3 R8, P5, PT, R13, R8, RZ ;  /* 0x000000080d089210 */ /* 0x002fe40007fbe0ff */
[----:B------:R-:W-:Y:S02]  /*06b0*/  @!P2 MOV R12, R34 ;  /* 0x00000022000ca202 */ /* 0x000fe40000000f00 */
[----:B------:R-:W-:-:S02]  /*06c0*/  @!P2 MOV R13, R5 ;  /* 0x00000005000da202 */ /* 0x000fc40000000f00 */
[----:B------:R-:W-:Y:S02]  /*06d0*/  @!P1 SHF.L.U64.HI R18, R2, 0x2, R3 ;  /* 0x0000000202129819 */ /* 0x000fe40000010203 */
[----:B------:R-:W1:Y:S01]  /*06e0*/  @!P3 LDC.64 R2, c[0x0][0x3f8] ;  /* 0x0000fe00ff02bb82 */ /* 0x000e620000000a00 */
[----:B------:R-:W-:Y:S01]  /*06f0*/  @!P2 IMAD.WIDE.U32 R14, R44, R14, R12 ;  /* 0x0000000e2c0ea225 */ /* 0x000fe200078e000c */
[----:B------:R-:W-:-:S04]  /*0700*/  @!P1 IADD3.X R27, PT, PT, R18, R27, RZ, P4, !PT ;  /* 0x0000001b121b9210 */ /* 0x000fc800027fe4ff */
[----:B------:R-:W-:Y:S02]  /*0710*/  @!P2 IADD3 R15, PT, PT, R15, R19, RZ ;  /* 0x000000130f0fa210 */ /* 0x000fe40007ffe0ff */
[----:B------:R-:W-:Y:S01]  /*0720*/  @!P1 IADD3.X R9, PT, PT, R18, R9, RZ, P5, !PT ;  /* 0x0000000912099210 */ /* 0x000fe20002ffe4ff */
[----:B---3--:R-:W-:Y:S01]  /*0730*/  @!P0 IMAD R18, R53, R28, RZ ;  /* 0x0000001c35128224 */ /* 0x008fe200078e02ff */
[----:B------:R-:W-:Y:S01]  /*0740*/  ISETP.NE.AND P4, PT, RZ, UR15, PT ;  /* 0x0000000fff007c0c */ /* 0x000fe2000bf85270 */
[----:B------:R-:W3:Y:S01]  /*0750*/  @!P0 LDC.64 R12, c[0x0][0x3a0] ;  /* 0x0000e800ff0c8b82 */ /* 0x000ee20000000a00 */
[C---:B------:R-:W-:Y:S02]  /*0760*/  @!P2 SHF.L.U32 R21, R14.reuse, 0x2, RZ ;  /* 0x000000020e15a819 */ /* 0x040fe400000006ff */
[----:B------:R-:W-:Y:S02]  /*0770*/  @!P2 SHF.L.U64.HI R30, R14, 0x2, R15 ;  /* 0x000000020e1ea819 */ /* 0x000fe4000001020f */
[----:B------:R-:W-:-:S02]  /*0780*/  @!P0 MOV R14, R34 ;  /* 0x00000022000e8202 */ /* 0x000fc40000000f00 */
[----:B------:R-:W-:Y:S01]  /*0790*/  @!P0 MOV R15, R5 ;  /* 0x00000005000f8202 */ /* 0x000fe20000000f00 */
[C---:B------:R-:W-:Y:S02]  /*07a0*/  @!P0 IMAD R33, R45.reuse, R29, R18 ;  /* 0x0000001d2d218224 */ /* 0x040fe400078e0212 */
[----:B------:R-:W2:Y:S01]  /*07b0*/  @!P3 LDC.64 R18, c[0x0][0x398] ;  /* 0x0000e600ff12bb82 */ /* 0x000ea20000000a00 */
[----:B------:R-:W-:Y:S01]  /*07c0*/  @!P0 IMAD.WIDE.U32 R28, R45, R28, R14 ;  /* 0x0000001c2d1c8225 */ /* 0x000fe200078e000e */
[----:B0-----:R-:W-:-:S06]  /*07d0*/  @!P2 IADD3 R6, P5, PT, R21, R6, RZ ;  /* 0x000000061506a210 */ /* 0x001fcc0007fbe0ff */
[----:B------:R-:W0:Y:S01]  /*07e0*/  @!P3 LDC.64 R14, c[0x0][0x3a0] ;  /* 0x0000e800ff0ebb82 */ /* 0x000e220000000a00 */
[----:B------:R-:W-:Y:S01]  /*07f0*/  @!P0 IADD3 R29, PT, PT, R29, R33, RZ ;  /* 0x000000211d1d8210 */ /* 0x000fe20007ffe0ff */
[----:B-1----:R-:W-:Y:S01]  /*0800*/  @!P3 IMAD R36, R23, R2, RZ ;  /* 0x000000021724b224 */ /* 0x002fe200078e02ff */
[----:B------:R-:W-:Y:S02]  /*0810*/  @!P2 IADD3 R10, P6, PT, R21, R10, RZ ;  /* 0x0000000a150aa210 */ /* 0x000fe40007fde0ff */
[----:B------:R-:W-:-:S03]  /*0820*/  @!P0 SHF.L.U32 R33, R28, 0x2, RZ ;  /* 0x000000021c218819 */ /* 0x000fc600000006ff */
[----:B------:R-:W1:Y:S01]  /*0830*/  LDC.64 R20, c[0x0][0x3a8] ;  /* 0x0000ea00ff147b82 */ /* 0x000e620000000a00 */
[----:B------:R-:W-:Y:S02]  /*0840*/  @!P0 SHF.L.U64.HI R32, R28, 0x2, R29 ;  /* 0x000000021c208819 */ /* 0x000fe4000001021d */
[----:B------:R-:W-:Y:S02]  /*0850*/  @!P3 MOV R28, R34 ;  /* 0x00000022001cb202 */ /* 0x000fe40000000f00 */
[----:B------:R-:W-:-:S03]  /*0860*/  @!P3 MOV R29, R5 ;  /* 0x00000005001db202 */ /* 0x000fc60000000f00 */
[----:B------:R-:W1:Y:S01]  /*0870*/  @P4 LDC.64 R22, c[0x0][0x3b0] ;  /* 0x0000ec00ff164b82 */ /* 0x000e620000000a00 */
[C---:B------:R-:W-:Y:S02]  /*0880*/  @!P3 IMAD R37, R31.reuse, R3, R36 ;  /* 0x000000031f25b224 */ /* 0x040fe400078e0224 */
[----:B------:R-:W-:Y:S01]  /*0890*/  @!P3 IMAD.WIDE.U32 R2, R31, R2, R28 ;  /* 0x000000021f02b225 */ /* 0x000fe200078e001c */
[C---:B------:R-:W-:Y:S02]  /*08a0*/  @!P2 IADD3.X R7, PT, PT, R30.reuse, R7, RZ, P5, !PT ;  /* 0x000000071e07a210 */ /* 0x040fe40002ffe4ff */
[----:B------:R-:W-:Y:S02]  /*08b0*/  @!P2 IADD3.X R11, PT, PT, R30, R11, RZ, P6, !PT ;  /* 0x0000000b1e0ba210 */ /* 0x000fe400037fe4ff */
[C---:B---3--:R-:W-:Y:S02]  /*08c0*/  @!P0 IADD3 R12, P5, PT, R33.reuse, R12, RZ ;  /* 0x0000000c210c8210 */ /* 0x048fe40007fbe0ff */
[----:B----4-:R-:W-:-:S02]  /*08d0*/  @!P0 IADD3 R24, P6, PT, R33, R24, RZ ;  /* 0x0000001821188210 */ /* 0x010fc40007fde0ff */
[----:B------:R-:W-:Y:S02]  /*08e0*/  @!P3 IADD3 R29, PT, PT, R3, R37, RZ ;  /* 0x00000025031db210 */ /* 0x000fe40007ffe0ff */
[----:B------:R-:W-:Y:S02]  /*08f0*/  @!P3 SHF.L.U32 R3, R2, 0x2, RZ ;  /* 0x000000020203b819 */ /* 0x000fe400000006ff */
[----:B------:R-:W-:Y:S02]  /*0900*/  LOP3.LUT R49, R50, 0xffff, RZ, 0xc0, !PT ;  /* 0x0000ffff32317812 */ /* 0x000fe400078ec0ff */
[----:B------:R-:W-:Y:S02]  /*0910*/  CS2R R38, SRZ ;  /* 0x0000000000267805 */ /* 0x000fe4000001ff00 */
[C---:B------:R-:W-:Y:S02]  /*0920*/  @!P0 IADD3.X R13, PT, PT, R32.reuse, R13, RZ, P5, !PT ;  /* 0x0000000d200d8210 */ /* 0x040fe40002ffe4ff */
[----:B------:R-:W-:-:S02]  /*0930*/  @!P0 IADD3.X R25, PT, PT, R32, R25, RZ, P6, !PT ;  /* 0x0000001920198210 */ /* 0x000fc400037fe4ff */
[C---:B0-----:R-:W-:Y:S01]  /*0940*/  @!P3 IADD3 R14, P5, PT, R3.reuse, R14, RZ ;  /* 0x0000000e030eb210 */ /* 0x041fe20007fbe0ff */
[----:B------:R0:W5:Y:S01]  /*0950*/  @!P2 LDG.E.64 R38, desc[UR10][R6.64] ;  /* 0x0000000a0626a981 */ /* 0x000162000c1e1b00 */
[----:B--2---:R-:W-:Y:S02]  /*0960*/  @!P3 IADD3 R18, P6, PT, R3, R18, RZ ;  /* 0x000000120312b210 */ /* 0x004fe40007fde0ff */
[----:B------:R-:W-:Y:S02]  /*0970*/  IADD3 R3, PT, PT, R0, R49, RZ ;  /* 0x0000003100037210 */ /* 0x000fe40007ffe0ff */
[----:B------:R-:W-:Y:S02]  /*0980*/  @!P3 SHF.L.U64.HI R2, R2, 0x2, R29 ;  /* 0x000000020202b819 */ /* 0x000fe4000001021d */
[----:B------:R-:W-:Y:S01]  /*0990*/  CS2R R40, SRZ ;  /* 0x0000000000287805 */ /* 0x000fe2000001ff00 */
[----:B-1----:R-:W-:Y:S01]  /*09a0*/  IMAD.WIDE R20, R3, 0x4, R20 ;  /* 0x0000000403147825 */ /* 0x002fe200078e0214 */
[----:B------:R-:W-:-:S02]  /*09b0*/  @!P3 IADD3.X R15, PT, PT, R2, R15, RZ, P5, !PT ;  /* 0x0000000f020fb210 */ /* 0x000fc40002ffe4ff */
[----:B0-----:R-:W-:Y:S02]  /*09c0*/  CS2R R6, SRZ ;  /* 0x0000000000067805 */ /* 0x001fe4000001ff00 */
[----:B------:R-:W-:Y:S01]  /*09d0*/  @!P3 IADD3.X R19, PT, PT, R2, R19, RZ, P6, !PT ;  /* 0x000000130213b210 */ /* 0x000fe200037fe4ff */
[----:B------:R-:W-:Y:S01]  /*09e0*/  @P4 IMAD.WIDE R22, R3, 0x4, R22 ;  /* 0x0000000403164825 */ /* 0x000fe200078e0216 */
[----:B------:R-:W-:Y:S01]  /*09f0*/  MOV R3, RZ ;  /* 0x000000ff00037202 */ /* 0x000fe20000000f00 */
[----:B------:R0:W5:Y:S01]  /*0a00*/  @!P0 LDG.E.64 R40, desc[UR10][R12.64] ;  /* 0x0000000a0c288981 */ /* 0x000162000c1e1b00 */
[----:B------:R-:W-:Y:S02]  /*0a10*/  MOV R2, RZ ;  /* 0x000000ff00027202 */ /* 0x000fe40000000f00 */
[----:B------:R-:W-:Y:S01]  /*0a20*/  CS2R R36, SRZ ;  /* 0x0000000000247805 */ /* 0x000fe2000001ff00 */
[----:B------:R1:W5:Y:S04]  /*0a30*/  @!P2 LDG.E.64 R6, desc[UR10][R10.64] ;  /* 0x0000000a0a06a981 */ /* 0x000368000c1e1b00 */
[----:B------:R2:W5:Y:S01]  /*0a40*/  @!P1 LDG.E.64 R2, desc[UR10][R8.64] ;  /* 0x0000000a08029981 */ /* 0x000562000c1e1b00 */
[----:B0-----:R-:W-:-:S03]  /*0a50*/  CS2R R12, SRZ ;  /* 0x00000000000c7805 */ /* 0x001fc6000001ff00 */
[----:B------:R0:W5:Y:S01]  /*0a60*/  @!P3 LDG.E.64 R36, desc[UR10][R14.64] ;  /* 0x0000000a0e24b981 */ /* 0x000162000c1e1b00 */
[----:B-1----:R-:W-:-:S03]  /*0a70*/  CS2R R10, SRZ ;  /* 0x00000000000a7805 */ /* 0x002fc6000001ff00 */
[----:B------:R0:W5:Y:S01]  /*0a80*/  @P4 LDG.E.64 R12, desc[UR10][R22.64] ;  /* 0x0000000a160c4981 */ /* 0x000162000c1e1b00 */
[----:B--2---:R-:W-:-:S03]  /*0a90*/  CS2R R8, SRZ ;  /* 0x0000000000087805 */ /* 0x004fc6000001ff00 */
[----:B------:R0:W5:Y:S04]  /*0aa0*/  @!P3 LDG.E.64 R10, desc[UR10][R18.64] ;  /* 0x0000000a120ab981 */ /* 0x000168000c1e1b00 */
[----:B------:R0:W5:Y:S04]  /*0ab0*/  @!P0 LDG.E.64 R8, desc[UR10][R24.64] ;  /* 0x0000000a18088981 */ /* 0x000168000c1e1b00 */
[----:B------:R0:W5:Y:S01]  /*0ac0*/  LDG.E.64 R14, desc[UR10][R20.64] ;  /* 0x0000000a140e7981 */ /* 0x000162000c1e1b00 */
[----:B------:R-:W-:Y:S02]  /*0ad0*/  R2UR UR16, R16 ;  /* 0x00000000101072ca */ /* 0x000fe400000e0000 */
[----:B------:R-:W-:-:S06]  /*0ae0*/  CS2R R42, SRZ ;  /* 0x00000000002a7805 */ /* 0x000fcc000001ff00 */
[----:B------:R0:W5:Y:S05]  /*0af0*/  @!P1 LDG.E.64 R42, desc[UR10][R26.64] ;  /* 0x0000000a1a2a9981 */ /* 0x00016a000c1e1b00 */
        /* <DEDUP_REMOVED lines=19> */
[----:B------:R-:W-:Y:S01]  /*0c30*/  FADD.FTZ R18, RZ, R16 ;  /* 0x00000010ff127221 */ /* 0x000fe20000010000 */
[----:B------:R-:W-:Y:S01]  /*0c40*/  FADD.FTZ R22, R38, -UR16 ;  /* 0x8000001026167e21 */ /* 0x000fe20008010000 */
[----:B------:R-:W-:Y:S01]  /*0c50*/  FFMA.FTZ R21, R17, R16, RZ ;  /* 0x0000001011157223 */ /* 0x000fe200000100ff */
[----:B------:R-:W-:Y:S01]  /*0c60*/  FADD.FTZ R16, R40, -UR16 ;  /* 0x8000001028107e21 */ /* 0x000fe20008010000 */
[----:B------:R-:W-:Y:S01]  /*0c70*/  FADD.FTZ R18, R19, R18 ;  /* 0x0000001213127221 */ /* 0x000fe20000010000 */
[----:B------:R-:W-:Y:S01]  /*0c80*/  FFMA.FTZ R17, R2, R17, RZ ;  /* 0x0000001102117223 */ /* 0x000fe200000100ff */
[----:B------:R-:W-:Y:S01]  /*0c90*/  FFMA.FTZ R21, R0, R19, R21 ;  /* 0x0000001300157223 */ /* 0x000fe20000010015 */
[-C--:B------:R-:W-:Y:S01]  /*0ca0*/  FMUL.FTZ R19, R8, R14.reuse ;  /* 0x0000000e08137220 */ /* 0x080fe20000410000 */
[----:B------:R-:W-:Y:S01]  /*0cb0*/  FMUL.FTZ R20, R16, UR9 ;  /* 0x0000000910147c20 */ /* 0x000fe20008410000 */
[----:B------:R-:W-:Y:S01]  /*0cc0*/  FADD.FTZ R16, R41, -UR16 ;  /* 0x8000001029107e21 */ /* 0x000fe20008010000 */
[----:B------:R-:W-:Y:S01]  /*0cd0*/  FMUL.FTZ R23, R6, R14 ;  /* 0x0000000e06177220 */ /* 0x000fe20000410000 */
[----:B------:R-:W-:Y:S01]  /*0ce0*/  FADD.FTZ R18, R18, R19 ;  /* 0x0000001312127221 */ /* 0x000fe20000010000 */
[----:B------:R-:W-:Y:S01]  /*0cf0*/  FFMA.FTZ R21, R20, R19, R21 ;  /* 0x0000001314157223 */ /* 0x000fe20000010015 */
[----:B------:R-:W-:Y:S01]  /*0d00*/  FMUL.FTZ R19, R9, R15 ;  /* 0x0000000f09137220 */ /* 0x000fe20000410000 */
[----:B------:R-:W-:Y:S01]  /*0d10*/  FMUL.FTZ R16, R16, UR9 ;  /* 0x0000000910107c20 */ /* 0x000fe20008410000 */
[----:B------:R-:W-:Y:S01]  /*0d20*/  FFMA.FTZ R17, R8, R20, R17 ;  /* 0x0000001408117223 */ /* 0x000fe20000010011 */
[----:B------:R-:W-:Y:S01]  /*0d30*/  FFMA.FTZ R0, R3, R0, RZ ;  /* 0x0000000003007223 */ /* 0x000fe200000100ff */
[----:B------:R-:W-:Y:S01]  /*0d40*/  FADD.FTZ R20, R19, R18 ;  /* 0x0000001213147221 */ /* 0x000fe20000010000 */
[----:B------:R-:W-:Y:S01]  /*0d50*/  FFMA.FTZ R21, R16, R19, R21 ;  /* 0x0000001310157223 */ /* 0x000fe20000010015 */
[----:B------:R-:W-:Y:S01]  /*0d60*/  FMUL.FTZ R18, R22, UR9 ;  /* 0x0000000916127c20 */ /* 0x000fe20008410000 */
[----:B------:R-:W-:Y:S01]  /*0d70*/  FADD.FTZ R19, R39, -UR16 ;  /* 0x8000001027137e21 */ /* 0x000fe20008010000 */
[----:B------:R-:W-:Y:S01]  /*0d80*/  FADD.FTZ R22, R20, R23 ;  /* 0x0000001714167221 */ /* 0x000fe20000010000 */
[----:B------:R-:W-:Y:S01]  /*0d90*/  FFMA.FTZ R0, R9, R16, R0 ;  /* 0x0000001009007223 */ /* 0x000fe20000010000 */
[----:B------:R-:W-:Y:S01]  /*0da0*/  FFMA.FTZ R23, R18, R23, R21 ;  /* 0x0000001712177223 */ /* 0x000fe20000010015 */
[----:B------:R-:W-:Y:S01]  /*0db0*/  FMUL.FTZ R21, R7, R15 ;  /* 0x0000000f07157220 */ /* 0x000fe20000410000 */
[----:B------:R-:W-:Y:S01]  /*0dc0*/  FMUL.FTZ R20, R19, UR9 ;  /* 0x0000000913147c20 */ /* 0x000fe20008410000 */
[----:B------:R-:W-:Y:S01]  /*0dd0*/  FADD.FTZ R19, R36, -UR16 ;  /* 0x8000001024137e21 */ /* 0x000fe20008010000 */
[----:B------:R-:W-:Y:S01]  /*0de0*/  FFMA.FTZ R17, R6, R18, R17 ;  /* 0x0000001206117223 */ /* 0x000fe20000010011 */
[----:B------:R-:W-:Y:S01]  /*0df0*/  FADD.FTZ R22, R21, R22 ;  /* 0x0000001615167221 */ /* 0x000fe20000010000 */
[----:B------:R-:W-:Y:S01]  /*0e00*/  FFMA.FTZ R16, R20, R21, R23 ;  /* 0x0000001514107223 */ /* 0x000fe20000010017 */
[----:B------:R-:W-:Y:S01]  /*0e10*/  FMUL.FTZ R21, R10, R14 ;  /* 0x0000000e0a157220 */ /* 0x000fe20000410000 */
[----:B------:R-:W-:Y:S01]  /*0e20*/  FMUL.FTZ R19, R19, UR9 ;  /* 0x0000000913137c20 */ /* 0x000fe20008410000 */
[----:B------:R-:W-:Y:S01]  /*0e30*/  FADD.FTZ R18, R37, -UR16 ;  /* 0x8000001025127e21 */ /* 0x000fe20008010000 */
[----:B------:R-:W-:Y:S01]  /*0e40*/  FMUL.FTZ R25, R11, R15 ;  /* 0x0000000f0b197220 */ /* 0x000fe20000410000 */
[----:B------:R-:W-:Y:S01]  /*0e50*/  FADD.FTZ R22, R22, R21 ;  /* 0x0000001516167221 */ /* 0x000fe20000010000 */
[----:B------:R-:W-:Y:S01]  /*0e60*/  FFMA.FTZ R27, R19, R21, R16 ;  /* 0x00000015131b7223 */ /* 0x000fe20000010010 */
[----:B------:R-:W-:Y:S01]  /*0e70*/  FADD.FTZ R21, RZ, R2 ;  /* 0x00000002ff157221 */ /* 0x000fe20000010000 */
[----:B------:R-:W-:Y:S01]  /*0e80*/  FADD.FTZ R16, RZ, R3 ;  /* 0x00000003ff107221 */ /* 0x000fe20000010000 */
[----:B------:R-:W-:Y:S01]  /*0e90*/  FFMA.FTZ R0, R7, R20, R0 ;  /* 0x0000001407007223 */ /* 0x000fe20000010000 */
[----:B------:R-:W-:Y:S01]  /*0ea0*/  FMUL.FTZ R18, R18, UR9 ;  /* 0x0000000912127c20 */ /* 0x000fe20008410000 */
[----:B------:R-:W-:Y:S01]  /*0eb0*/  FADD.FTZ R23, R8, R21 ;  /* 0x0000001508177221 */ /* 0x000fe20000010000 */
[----:B------:R-:W-:Y:S01]  /*0ec0*/  FADD.FTZ R16, R9, R16 ;  /* 0x0000001009107221 */ /* 0x000fe20000010000 */
[----:B------:R-:W-:Y:S01]  /*0ed0*/  FADD.FTZ R20, R25, R22 ;  /* 0x0000001619147221 */ /* 0x000fe20000010000 */
[----:B------:R-:W-:Y:S01]  /*0ee0*/  FFMA.FTZ R21, R18, R25, R27 ;  /* 0x0000001912157223 */ /* 0x000fe2000001001b */
[----:B------:R-:W-:Y:S01]  /*0ef0*/  FADD.FTZ R23, R6, R23 ;  /* 0x0000001706177221 */ /* 0x000fe20000010000 */
[----:B------:R-:W-:Y:S01]  /*0f00*/  FADD.FTZ R22, R7, R16 ;  /* 0x0000001007167221 */ /* 0x000fe20000010000 */
[C---:B------:R-:W-:Y:S01]  /*0f10*/  FFMA.FTZ R16, R10.reuse, R19, R17 ;  /* 0x000000130a107223 */ /* 0x040fe20000010011 */
[C---:B------:R-:W-:Y:S01]  /*0f20*/  FFMA.FTZ R17, R11.reuse, R18, R0 ;  /* 0x000000120b117223 */ /* 0x040fe20000010000 */
[----:B------:R-:W-:Y:S01]  /*0f30*/  FADD.FTZ R18, R10, R23 ;  /* 0x000000170a127221 */ /* 0x000fe20000010000 */
[----:B------:R-:W-:Y:S01]  /*0f40*/  FADD.FTZ R19, R11, R22 ;  /* 0x000000160b137221 */ /* 0x000fe20000010000 */
[----:B------:R-:W-:Y:S06]  /*0f50*/  BRA `(.L_x_1036) ;  /* 0x0000000800007947 */ /* 0x000fec0003800000 */
.L_x_1035:
[----:B-----5:R-:W-:Y:S01]  /*0f60*/  FADD.FTZ R17, R42, -UR16 ;  /* 0x800000102a117e21 */ /* 0x020fe20008010000 */
[----:B------:R-:W-:Y:S01]  /*0f70*/  FADD.FTZ R0, R43, -UR16 ;  /* 0x800000102b007e21 */ /* 0x000fe20008010000 */
[----:B------:R-:W-:Y:S01]  /*0f80*/  FADD.FTZ R23, R40, -UR16 ;  /* 0x8000001028177e21 */ /* 0x000fe20008010000 */
[----:B------:R-:W-:Y:S01]  /*0f90*/  FADD.FTZ R29, R38, -UR16 ;  /* 0x80000010261d7e21 */ /* 0x000fe20008010000 */
[----:B------:R-:W-:Y:S01]  /*0fa0*/  FMUL.FTZ R17, R17, UR9 ;  /* 0x0000000911117c20 */ /* 0x000fe20008410000 */
[----:B------:R-:W-:Y:S01]  /*0fb0*/  FMUL.FTZ R0, R0, UR9 ;  /* 0x0000000900007c20 */ /* 0x000fe20008410000 */
[----:B------:R-:W-:Y:S01]  /*0fc0*/  FMUL.FTZ R23, R23, UR9 ;  /* 0x0000000917177c20 */ /* 0x000fe20008410000 */
[----:B------:R-:W-:Y:S01]  /*0fd0*/  FADD.FTZ R20, R41, -UR16 ;  /* 0x8000001029147e21 */ /* 0x000fe20008010000 */
[C-C-:B------:R-:W-:Y:S01]  /*0fe0*/  FFMA.FTZ R19, R14.reuse, R17, R12.reuse ;  /* 0x000000110e137223 */ /* 0x140fe2000001000c */
[----:B------:R-:W-:Y:S01]  /*0ff0*/  FFMA.FTZ R16, R15, R0, R13 ;  /* 0x000000000f107223 */ /* 0x000fe2000001000d */
[----:B------:R-:W-:Y:S01]  /*1000*/  FFMA.FTZ R24, R14, R23, R12 ;  /* 0x000000170e187223 */ /* 0x000fe2000001000c */
[----:B------:R-:W-:Y:S01]  /*1010*/  FMUL.FTZ R20, R20, UR9 ;  /* 0x0000000914147c20 */ /* 0x000fe20008410000 */
[----:B------:R-:W-:Y:S01]  /*1020*/  FMUL.FTZ R18, R19, -1.4426950216293334961 ;  /* 0xbfb8aa3b13127820 */ /* 0x000fe20000410000 */
[----:B------:R-:W-:Y:S01]  /*1030*/  FMUL.FTZ R22, R16, -1.4426950216293334961 ;  /* 0xbfb8aa3b10167820 */ /* 0x000fe20000410000 */
[----:B------:R-:W-:-:S04]  /*1040*/  FMUL.FTZ R25, R24, -1.4426950216293334961 ;  /* 0xbfb8aa3b18197820 */ /* 0x000fc80000410000 */
[----:B------:R-:W0:Y:S04]  /*1050*/  MUFU.EX2 R18, R18 ;  /* 0x0000001200127308 */ /* 0x000e280000000800 */
[----:B------:R-:W1:Y:S04]  /*1060*/  MUFU.EX2 R22, R22 ;  /* 0x0000001600167308 */ /* 0x000e680000000800 */
[----:B------:R-:W2:Y:S01]  /*1070*/  MUFU.EX2 R25, R25 ;  /* 0x0000001900197308 */ /* 0x000ea20000000800 */
[----:B0-----:R-:W-:Y:S01]  /*1080*/  FADD.FTZ R21, R18, 1 ;  /* 0x3f80000012157421 */ /* 0x001fe20000010000 */
[----:B------:R-:W-:Y:S01]  /*1090*/  FFMA.FTZ R18, R15, R20, R13 ;  /* 0x000000140f127223 */ /* 0x000fe2000001000d */
[----:B-1----:R-:W-:-:S03]  /*10a0*/  FADD.FTZ R26, R22, 1 ;  /* 0x3f800000161a7421 */ /* 0x002fc60000010000 */
[----:B------:R-:W-:Y:S01]  /*10b0*/  FMUL.FTZ R31, R18, -1.4426950216293334961 ;  /* 0xbfb8aa3b121f7820 */ /* 0x000fe20000410000 */
[----:B------:R-:W0:Y:S01]  /*10c0*/  MUFU.RCP R21, R21 ;  /* 0x0000001500157308 */ /* 0x000e220000001000 */
[----:B--2---:R-:W-:-:S07]  /*10d0*/  FADD.FTZ R27, R25, 1 ;  /* 0x3f800000191b7421 */ /* 0x004fce0000010000 */
[----:B------:R-:W1:Y:S08]  /*10e0*/  MUFU.RCP R22, R26 ;  /* 0x0000001a00167308 */ /* 0x000e700000001000 */
[----:B------:R-:W2:Y:S01]  /*10f0*/  MUFU.RCP R27, R27 ;  /* 0x0000001b001b7308 */ /* 0x000ea20000001000 */
[----:B0-----:R-:W-:-:S04]  /*1100*/  FADD.FTZ R28, -R21, 1 ;  /* 0x3f800000151c7421 */ /* 0x001fc80000010100 */
[----:B------:R-:W-:Y:S01]  /*1110*/  FFMA.FTZ R30, R19, R28, 1 ;  /* 0x3f800000131e7423 */ /* 0x000fe2000001001c */
[----:B------:R-:W-:Y:S01]  /*1120*/  FMUL.FTZ R19, R2, R21 ;  /* 0x0000001502137220 */ /* 0x000fe20000410000 */
[----:B------:R-:W-:Y:S01]  /*1130*/  FMUL.FTZ R21, R29, UR9 ;  /* 0x000000091d157c20 */ /* 0x000fe20008410000 */
[----:B------:R-:W0:Y:S01]  /*1140*/  MUFU.EX2 R28, R31 ;  /* 0x0000001f001c7308 */ /* 0x000e220000000800 */
[----:B-1----:R-:W-:Y:S01]  /*1150*/  FADD.FTZ R29, -R22, 1 ;  /* 0x3f800000161d7421 */ /* 0x002fe20000010100 */
[----:B------:R-:W-:Y:S01]  /*1160*/  FMUL.FTZ R25, R19, R30 ;  /* 0x0000001e13197220 */ /* 0x000fe20000410000 */
[----:B------:R-:W-:Y:S01]  /*1170*/  FFMA.FTZ R19, R14, R21, R12 ;  /* 0x000000150e137223 */ /* 0x000fe2000001000c */
[----:B------:R-:W-:Y:S01]  /*1180*/  FMUL.FTZ R22, R3, R22 ;  /* 0x0000001603167220 */ /* 0x000fe20000410000 */
[----:B------:R-:W-:Y:S01]  /*1190*/  FFMA.FTZ R29, R16, R29, 1 ;  /* 0x3f800000101d7423 */ /* 0x000fe2000001001d */
[----:B------:R-:W-:Y:S01]  /*11a0*/  FADD.FTZ R16, R39, -UR16 ;  /* 0x8000001027107e21 */ /* 0x000fe20008010000 */
[----:B------:R-:W-:-:S02]  /*11b0*/  FMUL.FTZ R26, R19, -1.4426950216293334961 ;  /* 0xbfb8aa3b131a7820 */ /* 0x000fc40000410000 */
[----:B------:R-:W-:Y:S01]  /*11c0*/  FMUL.FTZ R22, R22, R29 ;  /* 0x0000001d16167220 */ /* 0x000fe20000410000 */
[----:B--2---:R-:W-:Y:S01]  /*11d0*/  FADD.FTZ R29, -R27, 1 ;  /* 0x3f8000001b1d7421 */ /* 0x004fe20000010100 */
[----:B------:R-:W-:Y:S01]  /*11e0*/  FMUL.FTZ R16, R16, UR9 ;  /* 0x0000000910107c20 */ /* 0x000fe20008410000 */
[----:B------:R-:W-:Y:S01]  /*11f0*/  FMUL.FTZ R27, R8, R27 ;  /* 0x0000001b081b7220 */ /* 0x000fe20000410000 */
[----:B------:R-:W1:Y:S01]  /*1200*/  MUFU.EX2 R26, R26 ;  /* 0x0000001a001a7308 */ /* 0x000e620000000800 */
[----:B------:R-:W-:Y:S01]  /*1210*/  FFMA.FTZ R24, R24, R29, 1 ;  /* 0x3f80000018187423 */ /* 0x000fe2000001001d */
[----:B0-----:R-:W-:-:S03]  /*1220*/  FADD.FTZ R28, R28, 1 ;  /* 0x3f8000001c1c7421 */ /* 0x001fc60000010000 */
[----:B------:R-:W-:-:S03]  /*1230*/  FMUL.FTZ R24, R27, R24 ;  /* 0x000000181b187220 */ /* 0x000fc60000410000 */
[----:B------:R-:W0:Y:S01]  /*1240*/  MUFU.RCP R28, R28 ;  /* 0x0000001c001c7308 */ /* 0x000e220000001000 */
[----:B-1----:R-:W-:Y:S01]  /*1250*/  FADD.FTZ R29, R26, 1 ;  /* 0x3f8000001a1d7421 */ /* 0x002fe20000010000 */
[----:B------:R-:W-:-:S04]  /*1260*/  FFMA.FTZ R26, R15, R16, R13 ;  /* 0x000000100f1a7223 */ /* 0x000fc8000001000d */
[----:B------:R-:W-:Y:S02]  /*1270*/  FMUL.FTZ R31, R26, -1.4426950216293334961 ;  /* 0xbfb8aa3b1a1f7820 */ /* 0x000fe40000410000 */
[----:B------:R-:W1:Y:S01]  /*1280*/  MUFU.RCP R29, R29 ;  /* 0x0000001d001d7308 */ /* 0x000e620000001000 */
[----:B0-----:R-:W-:-:S07]  /*1290*/  FADD.FTZ R27, -R28, 1 ;  /* 0x3f8000001c1b7421 */ /* 0x001fce0000010100 */
[----:B------:R0:W2:Y:S01]  /*12a0*/  MUFU.EX2 R30, R31 ;  /* 0x0000001f001e7308 */ /* 0x0000a20000000800 */
[----:B------:R-:W-:Y:S01]  /*12b0*/  FFMA.FTZ R18, R18, R27, 1 ;  /* 0x3f80000012127423 */ /* 0x000fe2000001001b */
[----:B------:R-:W-:-:S04]  /*12c0*/  FMUL.FTZ R27, R9, R28 ;  /* 0x0000001c091b7220 */ /* 0x000fc80000410000 */
[----:B------:R-:W-:Y:S01]  /*12d0*/  FMUL.FTZ R18, R27, R18 ;  /* 0x000000121b127220 */ /* 0x000fe20000410000 */
[----:B------:R-:W-:Y:S01]  /*12e0*/  FMUL.FTZ R27, R15, R22 ;  /* 0x000000160f1b7220 */ /* 0x000fe20000410000 */
[----:B0-----:R-:W-:Y:S01]  /*12f0*/  FMUL.FTZ R31, R14, R24 ;  /* 0x000000180e1f7220 */ /* 0x001fe20000410000 */
[----:B-1----:R-:W-:Y:S01]  /*1300*/  FADD.FTZ R32, -R29, 1 ;  /* 0x3f8000001d207421 */ /* 0x002fe20000010100 */
[----:B------:R-:W-:Y:S01]  /*1310*/  FMUL.FTZ R28, R6, R29 ;  /* 0x0000001d061c7220 */ /* 0x000fe20000410000 */
[----:B--2---:R-:W-:Y:S02]  /*1320*/  FADD.FTZ R30, R30, 1 ;  /* 0x3f8000001e1e7421 */ /* 0x004fe40000010000 */
[----:B------:R-:W-:-:S04]  /*1330*/  FFMA.FTZ R19, R19, R32, 1 ;  /* 0x3f80000013137423 */ /* 0x000fc80000010020 */
[----:B------:R-:W-:Y:S01]  /*1340*/  FMUL.FTZ R19, R28, R19 ;  /* 0x000000131c137220 */ /* 0x000fe20000410000 */
[----:B------:R-:W0:Y:S01]  /*1350*/  MUFU.RCP R30, R30 ;  /* 0x0000001e001e7308 */ /* 0x000e220000001000 */
[----:B------:R-:W-:-:S04]  /*1360*/  FMUL.FTZ R28, R14, R25 ;  /* 0x000000190e1c7220 */ /* 0x000fc80000410000 */
[----:B------:R-:W-:Y:S01]  /*1370*/  FFMA.FTZ R29, R17, R28, RZ ;  /* 0x0000001c111d7223 */ /* 0x000fe200000100ff */
[----:B------:R-:W-:-:S03]  /*1380*/  FADD.FTZ R32, RZ, R28 ;  /* 0x0000001cff207221 */ /* 0x000fc60000010000 */
[----:B------:R-:W-:Y:S01]  /*1390*/  FFMA.FTZ R28, R0, R27, R29 ;  /* 0x0000001b001c7223 */ /* 0x000fe2000001001d */
[----:B------:R-:W-:-:S04]  /*13a0*/  FADD.FTZ R27, R27, R32 ;  /* 0x000000201b1b7221 */ /* 0x000fc80000010000 */
[----:B------:R-:W-:Y:S01]  /*13b0*/  FADD.FTZ R27, R27, R31 ;  /* 0x0000001f1b1b7221 */ /* 0x000fe20000010000 */
[----:B0-----:R-:W-:-:S04]  /*13c0*/  FADD.FTZ R29, -R30, 1 ;  /* 0x3f8000001e1d7421 */ /* 0x001fc80000010100 */
[----:B------:R-:W-:Y:S01]  /*13d0*/  FFMA.FTZ R29, R26, R29, 1 ;  /* 0x3f8000001a1d7423 */ /* 0x000fe2000001001d */
[----:B------:R-:W-:Y:S01]  /*13e0*/  FMUL.FTZ R26, R7, R30 ;  /* 0x0000001e071a7220 */ /* 0x000fe20000410000 */
[----:B------:R-:W-:Y:S01]  /*13f0*/  FFMA.FTZ R30, R17, R25, RZ ;  /* 0x00000019111e7223 */ /* 0x000fe200000100ff */
[----:B------:R-:W-:Y:S02]  /*1400*/  FADD.FTZ R25, RZ, R25 ;  /* 0x00000019ff197221 */ /* 0x000fe40000010000 */
[----:B------:R-:W-:Y:S01]  /*1410*/  FMUL.FTZ R17, R26, R29 ;  /* 0x0000001d1a117220 */ /* 0x000fe20000410000 */
[----:B------:R-:W-:Y:S01]  /*1420*/  FFMA.FTZ R30, R23, R24, R30 ;  /* 0x00000018171e7223 */ /* 0x000fe2000001001e */
[----:B------:R-:W-:Y:S01]  /*1430*/  FADD.FTZ R26, R25, R24 ;  /* 0x00000018191a7221 */ /* 0x000fe20000010000 */
[----:B------:R-:W-:Y:S01]  /*1440*/  FADD.FTZ R25, R36, -UR16 ;  /* 0x8000001024197e21 */ /* 0x000fe20008010000 */
[----:B------:R-:W-:Y:S01]  /*1450*/  FFMA.FTZ R29, R23, R31, R28 ;  /* 0x0000001f171d7223 */ /* 0x000fe2000001001c */
[----:B------:R-:W-:Y:S01]  /*1460*/  FADD.FTZ R31, RZ, R22 ;  /* 0x00000016ff1f7221 */ /* 0x000fe20000010000 */
[----:B------:R-:W-:Y:S01]  /*1470*/  FFMA.FTZ R30, R21, R19, R30 ;  /* 0x00000013151e7223 */ /* 0x000fe2000001001e */
[----:B------:R-:W-:-:S04]  /*1480*/  FMUL.FTZ R25, R25, UR9 ;  /* 0x0000000919197c20 */ /* 0x000fc80008410000 */
[----:B------:R-:W-:-:S04]  /*1490*/  FFMA.FTZ R23, R14, R25, R12 ;  /* 0x000000190e177223 */ /* 0x000fc8000001000c */
[----:B------:R-:W-:-:S06]  /*14a0*/  FMUL.FTZ R28, R23, -1.4426950216293334961 ;  /* 0xbfb8aa3b171c7820 */ /* 0x000fcc0000410000 */
[----:B------:R-:W0:Y:S02]  /*14b0*/  MUFU.EX2 R28, R28 ;  /* 0x0000001c001c7308 */ /* 0x000e240000000800 */
[----:B0-----:R-:W-:-:S06]  /*14c0*/  FADD.FTZ R33, R28, 1 ;  /* 0x3f8000001c217421 */ /* 0x001fcc0000010000 */
[----:B------:R-:W0:Y:S02]  /*14d0*/  MUFU.RCP R33, R33 ;  /* 0x0000002100217308 */ /* 0x000e240000001000 */
[----:B0-----:R-:W-:-:S04]  /*14e0*/  FADD.FTZ R24, -R33, 1 ;  /* 0x3f80000021187421 */ /* 0x001fc80000010100 */
[----:B------:R-:W-:Y:S01]  /*14f0*/  FFMA.FTZ R32, R23, R24, 1 ;  /* 0x3f80000017207423 */ /* 0x000fe20000010018 */
[----:B------:R-:W-:Y:S01]  /*1500*/  FFMA.FTZ R23, R0, R22, RZ ;  /* 0x0000001600177223 */ /* 0x000fe200000100ff */
[----:B------:R-:W-:Y:S01]  /*1510*/  FADD.FTZ R22, R37, -UR16 ;  /* 0x8000001025167e21 */ /* 0x000fe20008010000 */
[----:B------:R-:W-:Y:S02]  /*1520*/  FMUL.FTZ R24, R10, R33 ;  /* 0x000000210a187220 */ /* 0x000fe40000410000 */
[----:B------:R-:W-:Y:S01]  /*1530*/  FFMA.FTZ R23, R20, R18, R23 ;  /* 0x0000001214177223 */ /* 0x000fe20000010017 */
[----:B------:R-:W-:Y:S01]  /*1540*/  FMUL.FTZ R22, R22, UR9 ;  /* 0x0000000916167c20 */ /* 0x000fe20008410000 */
[----:B------:R-:W-:Y:S01]  /*1550*/  FMUL.FTZ R0, R24, R32 ;  /* 0x0000002018007220 */ /* 0x000fe20000410000 */
[----:B------:R-:W-:Y:S01]  /*1560*/  FADD.FTZ R24, R31, R18 ;  /* 0x000000121f187221 */ /* 0x000fe20000010000 */
[C---:B------:R-:W-:Y:S01]  /*1570*/  FMUL.FTZ R18, R15.reuse, R18 ;  /* 0x000000120f127220 */ /* 0x040fe20000410000 */
[----:B------:R-:W-:Y:S01]  /*1580*/  FFMA.FTZ R28, R15, R22, R13 ;  /* 0x000000160f1c7223 */ /* 0x000fe2000001000d */
[----:B------:R-:W-:Y:S01]  /*1590*/  FFMA.FTZ R23, R16, R17, R23 ;  /* 0x0000001110177223 */ /* 0x000fe20000010017 */
[----:B------:R-:W-:Y:S01]  /*15a0*/  FADD.FTZ R24, R24, R17 ;  /* 0x0000001118187221 */ /* 0x000fe20000010000 */
[----:B------:R-:W-:Y:S01]  /*15b0*/  FFMA.FTZ R20, R20, R18, R29 ;  /* 0x0000001214147223 */ /* 0x000fe2000001001d */
[----:B------:R-:W-:Y:S01]  /*15c0*/  FMUL.FTZ R31, R28, -1.4426950216293334961 ;  /* 0xbfb8aa3b1c1f7820 */ /* 0x000fe20000410000 */
[----:B------:R-:W-:Y:S01]  /*15d0*/  FMUL.FTZ R29, R14, R19 ;  /* 0x000000130e1d7220 */ /* 0x000fe20000410000 */
[----:B------:R-:W-:-:S04]  /*15e0*/  FADD.FTZ R18, R18, R27 ;  /* 0x0000001b12127221 */ /* 0x000fc80000010000 */
[----:B------:R-:W0:Y:S02]  /*15f0*/  MUFU.EX2 R31, R31 ;  /* 0x0000001f001f7308 */ /* 0x000e240000000800 */
[----:B0-----:R-:W-:Y:S01]  /*1600*/  FADD.FTZ R32, R31, 1 ;  /* 0x3f8000001f207421 */ /* 0x001fe20000010000 */
[----:B------:R-:W-:Y:S01]  /*1610*/  FFMA.FTZ R31, R21, R29, R20 ;  /* 0x0000001d151f7223 */ /* 0x000fe20000010014 */
[----:B------:R-:W-:Y:S01]  /*1620*/  FADD.FTZ R20, R18, R29 ;  /* 0x0000001d12147221 */ /* 0x000fe20000010000 */
[----:B------:R-:W-:-:S03]  /*1630*/  FMUL.FTZ R21, R15, R17 ;  /* 0x000000110f157220 */ /* 0x000fc60000410000 */
[----:B------:R-:W0:Y:S01]  /*1640*/  MUFU.RCP R32, R32 ;  /* 0x0000002000207308 */ /* 0x000e220000001000 */
[----:B------:R-:W-:Y:S01]  /*1650*/  FFMA.FTZ R18, R16, R21, R31 ;  /* 0x0000001510127223 */ /* 0x000fe2000001001f */
[----:B------:R-:W-:Y:S01]  /*1660*/  FADD.FTZ R20, R21, R20 ;  /* 0x0000001415147221 */ /* 0x000fe20000010000 */
[-C--:B------:R-:W-:Y:S01]  /*1670*/  FMUL.FTZ R21, R14, R0.reuse ;  /* 0x000000000e157220 */ /* 0x080fe20000410000 */
[----:B------:R-:W-:-:S03]  /*1680*/  FFMA.FTZ R16, R25, R0, R30 ;  /* 0x0000000019107223 */ /* 0x000fc6000001001e */
[----:B------:R-:W-:Y:S01]  /*1690*/  FFMA.FTZ R31, R25, R21, R18 ;  /* 0x00000015191f7223 */ /* 0x000fe20000010012 */
[----:B------:R-:W-:Y:S01]  /*16a0*/  FADD.FTZ R20, R20, R21 ;  /* 0x0000001514147221 */ /* 0x000fe20000010000 */
[----:B0-----:R-:W-:Y:S01]  /*16b0*/  FADD.FTZ R27, -R32, 1 ;  /* 0x3f800000201b7421 */ /* 0x001fe20000010100 */
[----:B------:R-:W-:-:S03]  /*16c0*/  FMUL.FTZ R33, R11, R32 ;  /* 0x000000200b217220 */ /* 0x000fc60000410000 */
[----:B------:R-:W-:Y:S01]  /*16d0*/  FFMA.FTZ R28, R28, R27, 1 ;  /* 0x3f8000001c1c7423 */ /* 0x000fe2000001001b */
[----:B------:R-:W-:-:S03]  /*16e0*/  FADD.FTZ R27, R26, R19 ;  /* 0x000000131a1b7221 */ /* 0x000fc60000010000 */
[----:B------:R-:W-:Y:S01]  /*16f0*/  FMUL.FTZ R19, R33, R28 ;  /* 0x0000001c21137220 */ /* 0x000fe20000410000 */
[----:B------:R-:W-:-:S03]  /*1700*/  FADD.FTZ R18, R27, R0 ;  /* 0x000000001b127221 */ /* 0x000fc60000010000 */
[-C--:B------:R-:W-:Y:S01]  /*1710*/  FMUL.FTZ R29, R15, R19.reuse ;  /* 0x000000130f1d7220 */ /* 0x080fe20000410000 */
[----:B------:R-:W-:Y:S01]  /*1720*/  FFMA.FTZ R17, R22, R19, R23 ;  /* 0x0000001316117223 */ /* 0x000fe20000010017 */
[----:B------:R-:W-:Y:S02]  /*1730*/  FADD.FTZ R19, R24, R19 ;  /* 0x0000001318137221 */ /* 0x000fe40000010000 */
[----:B------:R-:W-:Y:S01]  /*1740*/  FFMA.FTZ R21, R22, R29, R31 ;  /* 0x0000001d16157223 */ /* 0x000fe2000001001f */
[----:B------:R-:W-:-:S07]  /*1750*/  FADD.FTZ R20, R29, R20 ;  /* 0x000000141d147221 */ /* 0x000fce0000010000 */
.L_x_1036:
[----:B------:R-:W0:Y:S01]  /*1760*/  S2R R25, SR_LANEID ;  /* 0x0000000000197919 */ /* 0x000e220000000000 */
[----:B------:R-:W-:Y:S01]  /*1770*/  MOV R33, R20 ;  /* 0x0000001400217202 */ /* 0x000fe20000000f00 */
[----:B------:R-:W1:Y:S01]  /*1780*/  S2UR UR12, SR_CgaCtaId ;  /* 0x00000000000c79c3 */ /* 0x000e620000008800 */
[----:B------:R-:W-:Y:S01]  /*1790*/  UMOV UR5, 0x400 ;  /* 0x0000040000057882 */ /* 0x000fe20000000000 */
[----:B------:R-:W2:Y:S01]  /*17a0*/  SHFL.DOWN PT, R0, R21, 0x1, 0x1f ;  /* 0x08201f0015007f89 */ /* 0x000ea200000e0000 */
[----:B------:R-:W-:Y:S01]  /*17b0*/  UIADD3 UR4, UPT, UPT, UR5, 0x80, URZ ;  /* 0x0000008005047890 */ /* 0x000fe2000fffe0ff */
[----:B------:R-:W-:Y:S01]  /*17c0*/  BSSY.RECONVERGENT B0, `(.L_x_1037) ;  /* 0x0000027000007945 */ /* 0x000fe20003800200 */
[C---:B------:R-:W-:Y:S01]  /*17d0*/  ISETP.NE.AND P2, PT, R51.reuse, RZ, PT ;  /* 0x000000ff3300720c */ /* 0x040fe20003f45270 */
[----:B------:R-:W3:Y:S01]  /*17e0*/  SHFL.DOWN PT, R20, R33, 0x1, 0x1f ;  /* 0x08201f0021147f89 */ /* 0x000ee200000e0000 */
[----:B------:R-:W-:Y:S01]  /*17f0*/  ISETP.GT.U32.AND P5, PT, R51, 0x5, PT ;  /* 0x000000053300780c */ /* 0x000fe20003fa4070 */
[----:B-1----:R-:W-:Y:S01]  /*1800*/  ULEA UR4, UR12, UR4, 0x18 ;  /* 0x000000040c047291 */ /* 0x002fe2000f8ec0ff */
[----:B0-----:R-:W-:-:S02]  /*1810*/  ISETP.GT.AND P1, PT, R25, 0x1e, PT ;  /* 0x0000001e1900780c */ /* 0x001fc40003f24270 */
[----:B------:R-:W-:-:S11]  /*1820*/  ISETP.GT.AND P3, PT, R25, 0xf, PT ;  /* 0x0000000f1900780c */ /* 0x000fd60003f64270 */
[----:B--2---:R-:W-:Y:S01]  /*1830*/  @!P1 FADD.FTZ R21, R0, R21 ;  /* 0x0000001500159221 */ /* 0x004fe20000010000 */
[----:B---3--:R-:W-:Y:S01]  /*1840*/  @!P1 FADD.FTZ R33, R20, R33 ;  /* 0x0000002114219221 */ /* 0x008fe20000010000 */
[----:B------:R-:W-:-:S03]  /*1850*/  ISETP.GT.AND P1, PT, R25, 0x1d, PT ;  /* 0x0000001d1900780c */ /* 0x000fc60003f24270 */
[----:B------:R-:W0:Y:S04]  /*1860*/  SHFL.DOWN PT, R0, R21, 0x2, 0x1f ;  /* 0x08401f0015007f89 */ /* 0x000e2800000e0000 */
[----:B------:R-:W1:Y:S06]  /*1870*/  SHFL.DOWN PT, R20, R33, 0x2, 0x1f ;  /* 0x08401f0021147f89 */ /* 0x000e6c00000e0000 */
        /* <DEDUP_REMOVED lines=11> */
[----:B------:R-:W-:Y:S01]  /*1930*/  LEA R0, R51, UR4, 0x4 ;  /* 0x0000000433007c11 */ /* 0x000fe2000f8e20ff */
        /* <DEDUP_REMOVED lines=15> */
.L_x_1038:
[----:B------:R-:W-:Y:S05]  /*1a30*/  BSYNC.RECONVERGENT B0 ;  /* 0x0000000000007941 */ /* 0x000fea0003800200 */
.L_x_1037:
[----:B------:R-:W-:Y:S06]  /*1a40*/  BAR.SYNC.DEFER_BLOCKING 0x0 ;  /* 0x0000000000007b1d */ /* 0x000fec0000010000 */
[----:B------:R-:W-:Y:S04]  /*1a50*/  BSSY.RECONVERGENT B0, `(.L_x_1039) ;  /* 0x000001f000007945 */ /* 0x000fe80003800200 */
[----:B------:R-:W-:Y:S05]  /*1a60*/  @P2 BRA `(.L_x_1040) ;  /* 0x0000000000742947 */ /* 0x000fea0003800000 */
[----:B------:R-:W-:-:S09]  /*1a70*/  ULEA UR4, UR12, UR5, 0x18 ;  /* 0x000000050c047291 */ /* 0x000fd2000f8ec0ff */
[----:B------:R-:W4:Y:S04]  /*1a80*/  LDS.64 R24, [UR4+0x18] ;  /* 0x00001804ff187984 */ /* 0x000f280008000a00 */
[----:B-123--:R-:W1:Y:S04]  /*1a90*/  LDS.128 R20, [UR4+0x20] ;  /* 0x00002004ff147984 */ /* 0x00ee680008000c00 */
[----:B------:R-:W2:Y:S01]  /*1aa0*/  LDS.128 R28, [UR4+0x30] ;  /* 0x00003004ff1c7984 */ /* 0x000ea20008000c00 */
[----:B----4-:R-:W-:Y:S01]  /*1ab0*/  FADD.FTZ R27, R32, R24 ;  /* 0x00000018201b7221 */ /* 0x010fe20000010000 */
[----:B------:R-:W-:-:S03]  /*1ac0*/  FADD.FTZ R24, R33, R25 ;  /* 0x0000001921187221 */ /* 0x000fc60000010000 */
[----:B-1----:R-:W-:Y:S01]  /*1ad0*/  FADD.FTZ R27, R27, R20 ;  /* 0x000000141b1b7221 */ /* 0x002fe20000010000 */
[----:B------:R-:W-:-:S03]  /*1ae0*/  FADD.FTZ R20, R24, R21 ;  /* 0x0000001518147221 */ /* 0x000fc60000010000 */
[----:B------:R-:W-:Y:S01]  /*1af0*/  FADD.FTZ R21, R27, R22 ;  /* 0x000000161b157221 */ /* 0x000fe20000010000 */
[----:B------:R-:W-:Y:S01]  /*1b00*/  FADD.FTZ R20, R20, R23 ;  /* 0x0000001714147221 */ /* 0x000fe20000010000 */
[----:B------:R-:W1:Y:S02]  /*1b10*/  LDS.128 R24, [UR4+0x40] ;  /* 0x00004004ff187984 */ /* 0x000e640008000c00 */
[----:B--2---:R-:W-:Y:S01]  /*1b20*/  FADD.FTZ R21, R21, R28 ;  /* 0x0000001c15157221 */ /* 0x004fe20000010000 */
[----:B------:R-:W-:-:S03]  /*1b30*/  FADD.FTZ R20, R20, R29 ;  /* 0x0000001d14147221 */ /* 0x000fc60000010000 */
[----:B------:R-:W-:Y:S01]  /*1b40*/  FADD.FTZ R21, R21, R30 ;  /* 0x0000001e15157221 */ /* 0x000fe20000010000 */
[----:B------:R-:W-:-:S03]  /*1b50*/  FADD.FTZ R28, R20, R31 ;  /* 0x0000001f141c7221 */ /* 0x000fc60000010000 */
[----:B-1----:R-:W-:Y:S01]  /*1b60*/  FADD.FTZ R29, R21, R24 ;  /* 0x00000018151d7221 */ /* 0x002fe20000010000 */
[----:B------:R-:W-:Y:S01]  /*1b70*/  FADD.FTZ R24, R28, R25 ;  /* 0x000000191c187221 */ /* 0x000fe20000010000 */
[----:B------:R-:W1:Y:S02]  /*1b80*/  LDS.128 R20, [UR4+0x50] ;  /* 0x00005004ff147984 */ /* 0x000e640008000c00 */
[----:B------:R-:W-:Y:S01]  /*1b90*/  FADD.FTZ R25, R29, R26 ;  /* 0x0000001a1d197221 */ /* 0x000fe20000010000 */
[----:B------:R-:W-:Y:S01]  /*1ba0*/  FADD.FTZ R24, R24, R27 ;  /* 0x0000001b18187221 */ /* 0x000fe20000010000 */
[----:B------:R-:W2:Y:S02]  /*1bb0*/  LDS.128 R28, [UR4+0x60] ;  /* 0x00006004ff1c7984 */ /* 0x000ea40008000c00 */
[----:B-1----:R-:W-:Y:S01]  /*1bc0*/  FADD.FTZ R25, R25, R20 ;  /* 0x0000001419197221 */ /* 0x002fe20000010000 */
[----:B------:R-:W-:-:S03]  /*1bd0*/  FADD.FTZ R24, R24, R21 ;  /* 0x0000001518187221 */ /* 0x000fc60000010000 */
[----:B------:R-:W-:Y:S01]  /*1be0*/  FADD.FTZ R25, R25, R22 ;  /* 0x0000001619197221 */ /* 0x000fe20000010000 */
[----:B------:R-:W-:-:S03]  /*1bf0*/  FADD.FTZ R24, R24, R23 ;  /* 0x0000001718187221 */ /* 0x000fc60000010000 */
[----:B--2---:R-:W-:Y:S01]  /*1c00*/  FADD.FTZ R25, R25, R28 ;  /* 0x0000001c19197221 */ /* 0x004fe20000010000 */
[----:B------:R-:W-:-:S03]  /*1c10*/  FADD.FTZ R24, R24, R29 ;  /* 0x0000001d18187221 */ /* 0x000fc60000010000 */
[----:B0-----:R-:W-:Y:S01]  /*1c20*/  FADD.FTZ R32, R25, R30 ;  /* 0x0000001e19207221 */ /* 0x001fe20000010000 */
[----:B------:R-:W-:-:S07]  /*1c30*/  FADD.FTZ R33, R24, R31 ;  /* 0x0000001f18217221 */ /* 0x000fce0000010000 */
.L_x_1040:
[----:B------:R-:W-:Y:S05]  /*1c40*/  BSYNC.RECONVERGENT B0 ;  /* 0x0000000000007941 */ /* 0x000fea0003800200 */
.L_x_1039:
[----:B------:R-:W-:Y:S06]  /*1c50*/  BAR.SYNC.DEFER_BLOCKING 0x0 ;  /* 0x0000000000007b1d */ /* 0x000fec0000010000 */
[----:B------:R-:W-:Y:S04]  /*1c60*/  BSSY.RECONVERGENT B0, `(.L_x_1041) ;  /* 0x000013d000007945 */ /* 0x000fe80003800200 */
[----:B------:R-:W-:Y:S05]  /*1c70*/  @P5 BRA `(.L_x_1042) ;  /* 0x0000001000ec5947 */ /* 0x000fea0003800000 */
[----:B-123--:R-:W1:Y:S04]  /*1c80*/  LDS.128 R20, [R0+0x60] ;  /* 0x0000600000147984 */ /* 0x00ee680000000c00 */
[----:B------:R-:W2:Y:S04]  /*1c90*/  LDS.128 R24, [R0+0xc0] ;  /* 0x0000c00000187984 */ /* 0x000ea80000000c00 */
[----:B------:R-:W3:Y:S01]  /*1ca0*/  LDS.128 R28, [R0+0x120] ;  /* 0x00012000001c7984 */ /* 0x000ee20000000c00 */
[----:B-1----:R-:W-:Y:S01]  /*1cb0*/  FADD.FTZ R20, R16, R20 ;  /* 0x0000001410147221 */ /* 0x002fe20000010000 */
[----:B0-----:R-:W-:Y:S01]  /*1cc0*/  FADD.FTZ R16, R17, R21 ;  /* 0x0000001511107221 */ /* 0x001fe20000010000 */
[----:B------:R-:W-:Y:S01]  /*1cd0*/  FADD.FTZ R17, R18, R22 ;  /* 0x0000001612117221 */ /* 0x000fe20000010000 */
[----:B------:R-:W-:Y:S01]  /*1ce0*/  FADD.FTZ R18, R19, R23 ;  /* 0x0000001713127221 */ /* 0x000fe20000010000 */
[----:B--2---:R-:W-:Y:S01]  /*1cf0*/  FADD.FTZ R19, R20, R24 ;  /* 0x0000001814137221 */ /* 0x004fe20000010000 */
[----:B------:R-:W-:Y:S01]  /*1d00*/  FADD.FTZ R16, R16, R25 ;  /* 0x0000001910107221 */ /* 0x000fe20000010000 */
[----:B------:R-:W-:Y:S01]  /*1d10*/  FADD.FTZ R17, R17, R26 ;  /* 0x0000001a11117221 */ /* 0x000fe20000010000 */
[----:B------:R-:W0:Y:S01]  /*1d20*/  LDS.128 R20, [R0+0x180] ;  /* 0x0001800000147984 */ /* 0x000e220000000c00 */
[----:B------:R-:W-:Y:S01]  /*1d30*/  FADD.FTZ R24, R18, R27 ;  /* 0x0000001b12187221 */ /* 0x000fe20000010000 */
[----:B---3--:R-:W-:Y:S01]  /*1d40*/  FADD.FTZ R25, R19, R28 ;  /* 0x0000001c13197221 */ /* 0x008fe20000010000 */
[----:B------:R-:W-:Y:S01]  /*1d50*/  FADD.FTZ R26, R16, R29 ;  /* 0x0000001d101a7221 */ /* 0x000fe20000010000 */
[----:B------:R-:W-:Y:S01]  /*1d60*/  FADD.FTZ R27, R17, R30 ;  /* 0x0000001e111b7221 */ /* 0x000fe20000010000 */
[----:B------:R-:W-:Y:S01]  /*1d70*/  FADD.FTZ R24, R24, R31 ;  /* 0x0000001f18187221 */ /* 0x000fe20000010000 */
[----:B------:R-:W1:Y:S01]  /*1d80*/  LDS.128 R16, [R0+0x1e0] ;  /* 0x0001e00000107984 */ /* 0x000e620000000c00 */
[----:B0-----:R-:W-:Y:S01]  /*1d90*/  FADD.FTZ R25, R25, R20 ;  /* 0x0000001419197221 */ /* 0x001fe20000010000 */
[----:B------:R-:W-:Y:S01]  /*1da0*/  FADD.FTZ R26, R26, R21 ;  /* 0x000000151a1a7221 */ /* 0x000fe20000010000 */
[----:B------:R-:W-:Y:S01]  /*1db0*/  FADD.FTZ R21, R27, R22 ;  /* 0x000000161b157221 */ /* 0x000fe20000010000 */
[----:B------:R-:W-:Y:S01]  /*1dc0*/  FADD.FTZ R28, R24, R23 ;  /* 0x00000017181c7221 */ /* 0x000fe20000010000 */
[----:B-1----:R-:W-:Y:S01]  /*1dd0*/  FADD.FTZ R29, R25, R16 ;  /* 0x00000010191d7221 */ /* 0x002fe20000010000 */
[----:B------:R-:W-:Y:S01]  /*1de0*/  FADD.FTZ R16, R26, R17 ;  /* 0x000000111a107221 */ /* 0x000fe20000010000 */
[----:B------:R-:W-:Y:S01]  /*1df0*/  FADD.FTZ R17, R21, R18 ;  /* 0x0000001215117221 */ /* 0x000fe20000010000 */
[----:B------:R-:W0:Y:S01]  /*1e00*/  LDS.128 R24, [R0+0x240] ;  /* 0x0002400000187984 */ /* 0x000e220000000c00 */
[----:B------:R-:W-:-:S03]  /*1e10*/  FADD.FTZ R28, R28, R19 ;  /* 0x000000131c1c7221 */ /* 0x000fc60000010000 */
[----:B------:R-:W1:Y:S01]  /*1e20*/  LDS.128 R20, [R0+0x2a0] ;  /* 0x0002a00000147984 */ /* 0x000e620000000c00 */
[----:B0-----:R-:W-:Y:S01]  /*1e30*/  FADD.FTZ R29, R29, R24 ;  /* 0x000000181d1d7221 */ /* 0x001fe20000010000 */
[----:B------:R-:W-:Y:S01]  /*1e40*/  FADD.FTZ R16, R16, R25 ;  /* 0x0000001910107221 */ /* 0x000fe20000010000 */
[----:B------:R-:W-:Y:S01]  /*1e50*/  FADD.FTZ R17, R17, R26 ;  /* 0x0000001a11117221 */ /* 0x000fe20000010000 */
[----:B------:R-:W-:Y:S01]  /*1e60*/  FADD.FTZ R28, R28, R27 ;  /* 0x0000001b1c1c7221 */ /* 0x000fe20000010000 */
[----:B-1----:R-:W-:Y:S01]  /*1e70*/  FADD.FTZ R29, R29, R20 ;  /* 0x000000141d1d7221 */ /* 0x002fe20000010000 */
[----:B------:R-:W0:Y:S01]  /*1e80*/  LDS.128 R24, [R0+0x300] ;  /* 0x0003000000187984 */ /* 0x000e220000000c00 */
        /* <DEDUP_REMOVED lines=281> */
[----:B------:R-:W-:-:S07]  /*3020*/  FADD.FTZ R19, R28, R23 ;  /* 0x000000171c137221 */ /* 0x000fce0000010000 */
.L_x_1042:
[----:B------:R-:W-:Y:S05]  /*3030*/  BSYNC.RECONVERGENT B0 ;  /* 0x0000000000007941 */ /* 0x000fea0003800200 */
.L_x_1041:
[----:B------:R-:W-:Y:S04]  /*3040*/  BSSY.RECONVERGENT B0, `(.L_x_1043) ;  /* 0x000001d000007945 */ /* 0x000fe80003800200 */
[----:B------:R-:W-:Y:S05]  /*3050*/  @P5 BRA `(.L_x_1044) ;  /* 0x00000000006c5947 */ /* 0x000fea0003800000 */
[----:B-1-3--:R-:W2:Y:S08]  /*3060*/  LDC.64 R20, c[0x0][0x3f8] ;  /* 0x0000fe00ff147b82 */ /* 0x00aeb00000000a00 */
[----:B------:R-:W1:Y:S01]  /*3070*/  LDC.64 R26, c[0x0][0x3d8] ;  /* 0x0000f600ff1a7b82 */ /* 0x000e620000000a00 */
[----:B--2---:R-:W-:Y:S01]  /*3080*/  IMAD.WIDE.U32 R22, R20, 0x3, RZ ;  /* 0x0000000314167825 */ /* 0x004fe200078e00ff */
[----:B------:R-:W-:-:S04]  /*3090*/  LEA R29, R21, R21, 0x1 ;  /* 0x00000015151d7211 */ /* 0x000fc800078e08ff */
[----:B------:R-:W-:Y:S01]  /*30a0*/  IADD3 R29, PT, PT, R23, R29, RZ ;  /* 0x0000001d171d7210 */ /* 0x000fe20007ffe0ff */
[----:B------:R-:W-:-:S03]  /*30b0*/  IMAD R23, R48, 0x6, R51 ;  /* 0x0000000630177824 */ /* 0x000fc600078e0233 */
[----:B------:R-:W-:Y:S01]  /*30c0*/  LEA.HI R22, P1, R29, R22, RZ, 0x1 ;  /* 0x000000161d167211 */ /* 0x000fe200078308ff */
[----:B-1----:R-:W-:-:S03]  /*30d0*/  IMAD.WIDE R26, R23, 0x4, R26 ;  /* 0x00000004171a7825 */ /* 0x002fc600078e021a */
[----:B------:R-:W-:Y:S02]  /*30e0*/  IADD3.X R29, PT, PT, RZ, R29, RZ, P1, !PT ;  /* 0x0000001dff1d7210 */ /* 0x000fe40000ffe4ff */
[----:B------:R-:W-:Y:S01]  /*30f0*/  LEA.HI R25, P1, R21, R20, RZ, 0x1 ;  /* 0x0000001415197211 */ /* 0x000fe200078308ff */
[----:B------:R4:W-:Y:S01]  /*3100*/  REDG.E.ADD.F32.FTZ.RN.STRONG.GPU desc[UR10][R26.64], R16 ;  /* 0x000000101a0079a6 */ /* 0x0009e2000c12f30a */
[C---:B------:R-:W-:Y:S02]  /*3110*/  SHF.L.U32 R31, R22.reuse, 0x1, RZ ;  /* 0x00000001161f7819 */ /* 0x040fe400000006ff */
[----:B------:R-:W-:Y:S02]  /*3120*/  SHF.L.U32 R23, R25, 0x1, RZ ;  /* 0x0000000119177819 */ /* 0x000fe400000006ff */
[----:B------:R-:W-:Y:S02]  /*3130*/  SHF.L.U64.HI R29, R22, 0x1, R29 ;  /* 0x00000001161d7819 */ /* 0x000fe4000001021d */
[----:B0-----:R-:W-:-:S02]  /*3140*/  IADD3.X R0, PT, PT, RZ, R21, RZ, P1, !PT ;  /* 0x00000015ff007210 */ /* 0x001fc40000ffe4ff */
        /* <DEDUP_REMOVED lines=12> */
.L_x_1044:
[----:B------:R-:W-:Y:S05]  /*3210*/  BSYNC.RECONVERGENT B0 ;  /* 0x0000000000007941 */ /* 0x000fea0003800200 */
.L_x_1043:
[----:B------:R-:W5:Y:S02]  /*3220*/  LDCU UR4, c[0x0][0x370] ;  /* 0x00006e00ff0477ac */ /* 0x000f640008000800 */
[----:B-----5:R-:W-:-:S09]  /*3230*/  UISETP.GE.U32.AND UP0, UPT, UR4, 0x2, UPT ;  /* 0x000000020400788c */ /* 0x020fd2000bf06070 */
[----:B------:R-:W-:Y:S05]  /*3240*/  BRA.U !UP0, `(.L_x_1045) ;  /* 0x0000000908c87547 */ /* 0x000fea000b800000 */
[----:B0---4-:R-:W0:Y:S01]  /*3250*/  LDC R18, c[0x0][0x370] ;  /* 0x0000dc00ff127b82 */ /* 0x011e220000000800 */
[----:B------:R-:W-:-:S05]  /*3260*/  LOP3.LUT R0, R47, 0x1, RZ, 0xc0, !PT ;  /* 0x000000012f007812 */ /* 0x000fca00078ec0ff */
[----:B-1----:R-:W-:Y:S02]  /*3270*/  IMAD R21, R0, UR14, RZ ;  /* 0x0000000e00157c24 */ /* 0x002fe4000f8e02ff */
[----:B------:R-:W1:Y:S02]  /*3280*/  LDC.64 R16, c[0x0][0x3d0] ;  /* 0x0000f400ff107b82 */ /* 0x000e640000000a00 */
[----:B0-----:R-:W-:-:S05]  /*3290*/  IMAD R0, R21, R18, RZ ;  /* 0x0000001215007224 */ /* 0x001fca00078e02ff */
[----:B------:R-:W-:-:S05]  /*32a0*/  SHF.L.U32 R19, R0, 0x1, RZ ;  /* 0x0000000100137819 */ /* 0x000fca00000006ff */
[----:B-1----:R-:W-:Y:S01]  /*32b0*/  IMAD.WIDE R16, R19, 0x4, R16 ;  /* 0x0000000413107825 */ /* 0x002fe200078e0210 */
[----:B------:R-:W-:Y:S06]  /*32c0*/  @P2 BRA `(.L_x_1046) ;  /* 0x0000000000582947 */ /* 0x000fec0003800000 */
[----:B------:R-:W0:Y:S01]  /*32d0*/  LDC.64 R18, c[0x0][0x3c8] ;  /* 0x0000f200ff127b82 */ /* 0x000e220000000a00 */
[----:B------:R-:W-:Y:S02]  /*32e0*/  UIMAD UR4, UR13, UR14, UR8 ;  /* 0x0000000e0d0472a4 */ /* 0x000fe4000f8e0208 */
[----:B------:R-:W-:Y:S02]  /*32f0*/  IADD3 R21, PT, PT, R21, UR8, RZ ;  /* 0x0000000815157c10 */ /* 0x000fe4000fffe0ff */
[----:B------:R-:W-:Y:S02]  /*3300*/  LOP3.LUT P1, R0, R47, 0x2, RZ, 0xc0, !PT ;  /* 0x000000022f007812 */ /* 0x000fe4000782c0ff */
[----:B--2---:R-:W-:Y:S01]  /*3310*/  MOV R23, UR4 ;  /* 0x0000000400177c02 */ /* 0x004fe20008000f00 */
[----:B0-----:R-:W-:-:S04]  /*3320*/  IMAD.WIDE.U32 R18, R21, 0x4, R18 ;  /* 0x0000000415127825 */ /* 0x001fc800078e0012 */
[----:B---3--:R-:W-:Y:S01]  /*3330*/  IMAD.WIDE.U32 R20, R23, 0x8, R16 ;  /* 0x0000000817147825 */ /* 0x008fe200078e0010 */
[----:B------:R-:W-:Y:S02]  /*3340*/  IADD3 R23, PT, PT, -R0, 0x1, RZ ;  /* 0x0000000100177810 */ /* 0x000fe40007ffe1ff */
[----:B------:R-:W0:Y:S02]  /*3350*/  LDC R0, c[0x0][0x370] ;  /* 0x0000dc00ff007b82 */ /* 0x000e240000000800 */
[----:B------:R1:W-:Y:S01]  /*3360*/  STG.E.64 desc[UR10][R20.64], R32 ;  /* 0x0000002014007986 */ /* 0x0003e2000c101b0a */
[----:B------:R-:W-:Y:S06]  /*3370*/  MEMBAR.ALL.GPU ;  /* 0x0000000000007992 */ /* 0x000fec000000a000 */
[----:B------:R-:W-:-:S00]  /*3380*/  ERRBAR ;  /* 0x00000000000079ab */ /* 0x000fc00000000000 */
[----:B------:R-:W-:Y:S06]  /*3390*/  CGAERRBAR ;  /* 0x00000000000075ab */ /* 0x000fec0000000000 */
[----:B------:R1:W-:Y:S01]  /*33a0*/  REDG.E.ADD.S32.STRONG.GPU desc[UR10][R18.64], R23 ;  /* 0x000000171200798e */ /* 0x0003e2000c12e30a */
[----:B0-----:R-:W-:-:S04]  /*33b0*/  SEL R25, R0, RZ, !P1 ;  /* 0x000000ff00197207 */ /* 0x001fc80004800000 */
[----:B------:R-:W-:-:S13]  /*33c0*/  ISETP.NE.AND P1, PT, R25, -0x1, PT ;  /* 0xffffffff1900780c */ /* 0x000fda0003f25270 */
[----:B-1----:R-:W-:Y:S05]  /*33d0*/  @!P1 BRA `(.L_x_1046) ;  /* 0x0000000000149947 */ /* 0x002fea0003800000 */
.L_x_1047:
[----:B------:R-:W2:Y:S04]  /*33e0*/  LDG.E.STRONG.GPU R0, desc[UR10][R18.64] ;  /* 0x0000000a12007981 */ /* 0x000ea8000c1ef900 */
[----:B--2---:R-:W-:Y:S01]  /*33f0*/  CCTL.IVALL ;  /* 0x00000000ff00798f */ /* 0x004fe20002000000 */
[----:B------:R-:W-:Y:S05]  /*3400*/  YIELD ;  /* 0x0000000000007946 */ /* 0x000fea0003800000 */
[----:B------:R-:W-:-:S13]  /*3410*/  ISETP.NE.AND P1, PT, R0, R25, PT ;  /* 0x000000190000720c */ /* 0x000fda0003f25270 */
[----:B------:R-:W-:Y:S05]  /*3420*/  @P1 BRA `(.L_x_1047) ;  /* 0xfffffffc00ec1947 */ /* 0x000fea000383ffff */
.L_x_1046:
[----:B------:R-:W0:Y:S01]  /*3430*/  LDC R0, c[0x0][0x370] ;  /* 0x0000dc00ff007b82 */ /* 0x000e220000000800 */
[----:B------:R-:W-:Y:S05]  /*3440*/  WARPSYNC.ALL ;  /* 0x0000000000007948 */ /* 0x000fea0003800000 */
[----:B0-----:R-:W-:Y:S02]  /*3450*/  ISETP.GE.U32.AND P1, PT, R0, 0x8, PT ;  /* 0x000000080000780c */ /* 0x001fe40003f26070 */
[----:B------:R-:W-:Y:S01]  /*3460*/  BAR.SYNC.DEFER_BLOCKING 0x0 ;  /* 0x0000000000007b1d */ /* 0x000fe20000010000 */
[----:B------:R-:W-:-:S10]  /*3470*/  HFMA2 R0, -RZ, RZ, 0, 0 ;  /* 0x00000000ff007431 */ /* 0x000fd400000001ff */
[----:B------:R-:W-:Y:S05]  /*3480*/  @!P1 BRA `(.L_x_1048) ;  /* 0x0000000400189947 */ /* 0x000fea0003800000 */
[----:B------:R-:W-:-:S07]  /*3490*/  MOV R0, RZ ;  /* 0x000000ff00007202 */ /* 0x000fce0000000f00 */
.L_x_1049:
[C---:B------:R-:W-:Y:S02]  /*34a0*/  IADD3 R21, PT, PT, R0.reuse, 0x1, RZ ;  /* 0x0000000100157810 */ /* 0x040fe40007ffe0ff */
[C---:B------:R-:W-:Y:S02]  /*34b0*/  ISETP.EQ.OR P3, PT, R0.reuse, UR13, P2 ;  /* 0x0000000d00007c0c */ /* 0x040fe40009762670 */
[----:B------:R-:W-:Y:S02]  /*34c0*/  IADD3 R25, PT, PT, R0, 0x2, RZ ;  /* 0x0000000200197810 */ /* 0x000fe40007ffe0ff */
[----:B------:R-:W-:Y:S02]  /*34d0*/  ISETP.EQ.OR P5, PT, R21, UR13, P2 ;  /* 0x0000000d15007c0c */ /* 0x000fe400097a2670 */
[----:B------:R-:W-:Y:S02]  /*34e0*/  ISETP.EQ.OR P6, PT, R25, UR13, P2 ;  /* 0x0000000d19007c0c */ /* 0x000fe400097c2670 */
[----:B------:R-:W-:-:S02]  /*34f0*/  MOV R19, UR14 ;  /* 0x0000000e00137c02 */ /* 0x000fc40008000f00 */
[C---:B------:R-:W-:Y:S02]  /*3500*/  IADD3 R22, PT, PT, R0.reuse, 0x3, RZ ;  /* 0x0000000300167810 */ /* 0x040fe40007ffe0ff */
[----:B------:R-:W-:Y:S01]  /*3510*/  MOV R18, UR14 ;  /* 0x0000000e00127c02 */ /* 0x000fe20008000f00 */
[----:B------:R-:W-:Y:S01]  /*3520*/  @!P3 IMAD R19, R0, R19, UR8 ;  /* 0x000000080013be24 */ /* 0x000fe2000f8e0213 */
[----:B------:R-:W-:Y:S02]  /*3530*/  ISETP.EQ.OR P1, PT, R22, UR13, P2 ;  /* 0x0000000d16007c0c */ /* 0x000fe40009722670 */
[----:B---3--:R-:W-:Y:S01]  /*3540*/  MOV R20, UR14 ;  /* 0x0000000e00147c02 */ /* 0x008fe20008000f00 */
        /* <DEDUP_REMOVED lines=14> */
[----:B------:R-:W-:Y:S01]  /*3630*/  @!P3 FADD.FTZ R33, R33, R19 ;  /* 0x000000132121b221 */ /* 0x000fe20000010000 */
[----:B------:R-:W-:Y:S02]  /*3640*/  IADD3 R18, PT, PT, R0, 0x5, RZ ;  /* 0x0000000500127810 */ /* 0x000fe40007ffe0ff */
[----:B------:R-:W-:Y:S01]  /*3650*/  ISETP.EQ.OR P3, PT, R26, UR13, P2 ;  /* 0x0000000d1a007c0c */ /* 0x000fe20009762670 */
[----:B---3--:R-:W-:Y:S01]  /*3660*/  @!P5 FADD.FTZ R32, R32, R20 ;  /* 0x000000142020d221 */ /* 0x008fe20000010000 */
[----:B------:R-:W-:Y:S01]  /*3670*/  @!P5 FADD.FTZ R33, R33, R21 ;  /* 0x000000152121d221 */ /* 0x000fe20000010000 */
[----:B------:R-:W-:-:S02]  /*3680*/  ISETP.EQ.OR P5, PT, R18, UR13, P2 ;  /* 0x0000000d12007c0c */ /* 0x000fc400097a2670 */
[----:B------:R-:W-:Y:S01]  /*3690*/  IADD3 R20, PT, PT, R0, 0x6, RZ ;  /* 0x0000000600147810 */ /* 0x000fe20007ffe0ff */
[----:B----4-:R-:W-:Y:S01]  /*36a0*/  @!P6 FADD.FTZ R32, R32, R24 ;  /* 0x000000182020e221 */ /* 0x010fe20000010000 */
[----:B------:R-:W-:Y:S01]  /*36b0*/  MOV R19, UR14 ;  /* 0x0000000e00137c02 */ /* 0x000fe20008000f00 */
[----:B------:R-:W-:Y:S01]  /*36c0*/  @!P6 FADD.FTZ R33, R33, R25 ;  /* 0x000000192121e221 */ /* 0x000fe20000010000 */
[----:B------:R-:W-:Y:S01]  /*36d0*/  ISETP.EQ.OR P6, PT, R20, UR13, P2 ;  /* 0x0000000d14007c0c */ /* 0x000fe200097c2670 */
[----:B-----5:R-:W-:Y:S01]  /*36e0*/  @!P1 FADD.FTZ R32, R32, R22 ;  /* 0x0000001620209221 */ /* 0x020fe20000010000 */
[----:B------:R-:W-:Y:S02]  /*36f0*/  MOV R21, UR14 ;  /* 0x0000000e00157c02 */ /* 0x000fe40008000f00 */
[----:B------:R-:W-:Y:S01]  /*3700*/  @!P3 IMAD R19, R26, R19, UR8 ;  /* 0x000000081a13be24 */ /* 0x000fe2000f8e0213 */
[----:B------:R-:W-:Y:S01]  /*3710*/  IADD3 R22, PT, PT, R0, 0x7, RZ ;  /* 0x0000000700167810 */ /* 0x000fe20007ffe0ff */
[----:B------:R-:W-:Y:S01]  /*3720*/  @!P1 FADD.FTZ R33, R33, R23 ;  /* 0x0000001721219221 */ /* 0x000fe20000010000 */
[----:B------:R-:W-:Y:S01]  /*3730*/  MOV R25, UR14 ;  /* 0x0000000e00197c02 */ /* 0x000fe20008000f00 */
[----:B------:R-:W-:Y:S01]  /*3740*/  @!P5 IMAD R21, R18, R21, UR8 ;  /* 0x000000081215de24 */ /* 0x000fe2000f8e0215 */
[----:B------:R-:W-:Y:S01]  /*3750*/  ISETP.EQ.OR P1, PT, R22, UR13, P2 ;  /* 0x0000000d16007c0c */ /* 0x000fe20009722670 */
[----:B------:R-:W-:Y:S01]  /*3760*/  @!P3 IMAD.WIDE.U32 R18, R19, 0x8, R16 ;  /* 0x000000081312b825 */ /* 0x000fe200078e0010 */
[----:B------:R-:W-:-:S03]  /*3770*/  MOV R23, UR14 ;  /* 0x0000000e00177c02 */ /* 0x000fc60008000f00 */
[----:B------:R-:W-:Y:S02]  /*3780*/  @!P6 IMAD R25, R20, R25, UR8 ;  /* 0x000000081419ee24 */ /* 0x000fe4000f8e0219 */
[----:B------:R-:W2:Y:S01]  /*3790*/  @!P3 LDG.E.64 R18, desc[UR10][R18.64] ;  /* 0x0000000a1212b981 */ /* 0x000ea2000c1e1b00 */
[----:B------:R-:W-:-:S04]  /*37a0*/  @!P5 IMAD.WIDE.U32 R20, R21, 0x8, R16 ;  /* 0x000000081514d825 */ /* 0x000fc800078e0010 */
[--C-:B------:R-:W-:Y:S02]  /*37b0*/  @!P6 IMAD.WIDE.U32 R24, R25, 0x8, R16.reuse ;  /* 0x000000081918e825 */ /* 0x100fe400078e0010 */
[----:B------:R-:W3:Y:S02]  /*37c0*/  @!P5 LDG.E.64 R20, desc[UR10][R20.64] ;  /* 0x0000000a1414d981 */ /* 0x000ee4000c1e1b00 */
[----:B------:R-:W-:Y:S02]  /*37d0*/  @!P1 IMAD R23, R22, R23, UR8 ;  /* 0x0000000816179e24 */ /* 0x000fe4000f8e0217 */
[----:B------:R-:W4:Y:S02]  /*37e0*/  @!P6 LDG.E.64 R24, desc[UR10][R24.64] ;  /* 0x0000000a1818e981 */ /* 0x000f24000c1e1b00 */
[----:B------:R-:W-:-:S06]  /*37f0*/  @!P1 IMAD.WIDE.U32 R22, R23, 0x8, R16 ;  /* 0x0000000817169825 */ /* 0x000fcc00078e0010 */
[----:B------:R-:W5:Y:S01]  /*3800*/  @!P1 LDG.E.64 R22, desc[UR10][R22.64] ;  /* 0x0000000a16169981 */ /* 0x000f62000c1e1b00 */
[----:B------:R-:W0:Y:S01]  /*3810*/  LDC R27, c[0x0][0x370] ;  /* 0x0000dc00ff1b7b82 */ /* 0x000e220000000800 */
[----:B------:R-:W-:Y:S02]  /*3820*/  IADD3 R0, PT, PT, R0, 0x8, RZ ;  /* 0x0000000800007810 */ /* 0x000fe40007ffe0ff */
[----:B0-----:R-:W-:Y:S01]  /*3830*/  LOP3.LUT R27, R27, 0x7ffffff8, RZ, 0xc0, !PT ;  /* 0x7ffffff81b1b7812 */ /* 0x001fe200078ec0ff */
[----:B--2---:R-:W-:Y:S01]  /*3840*/  @!P3 FADD.FTZ R32, R32, R18 ;  /* 0x000000122020b221 */ /* 0x004fe20000010000 */
[----:B------:R-:W-:Y:S02]  /*3850*/  @!P3 FADD.FTZ R33, R33, R19 ;  /* 0x000000132121b221 */ /* 0x000fe40000010000 */
        /* <DEDUP_REMOVED lines=8> */
[----:B------:R-:W-:-:S07]  /*38e0*/  MOV R0, R27 ;  /* 0x0000001b00007202 */ /* 0x000fce0000000f00 */
.L_x_1048:
[----:B------:R-:W0:Y:S02]  /*38f0*/  LDCU UR4, c[0x0][0x370] ;  /* 0x00006e00ff0477ac */ /* 0x000e240008000800 */
[----:B0-----:R-:W-:-:S09]  /*3900*/  ULOP3.LUT UP0, UR4, UR4, 0x7, URZ, 0xc0, !UPT ;  /* 0x0000000704047892 */ /* 0x001fd2000f80c0ff */
[----:B------:R-:W-:Y:S05]  /*3910*/  BRA.U !UP0, `(.L_x_1045) ;  /* 0x0000000508147547 */ /* 0x000fea000b800000 */
[----:B------:R-:W0:Y:S01]  /*3920*/  LDCU UR5, c[0x0][0x370] ;  /* 0x00006e00ff0577ac */ /* 0x000e220008000800 */
[----:B------:R-:W-:-:S04]  /*3930*/  UIADD3 UR4, UPT, UPT, UR4, -0x1, URZ ;  /* 0xffffffff04047890 */ /* 0x000fc8000fffe0ff */
[----:B------:R-:W-:Y:S02]  /*3940*/  UISETP.GE.U32.AND UP0, UPT, UR4, 0x3, UPT ;  /* 0x000000030400788c */ /* 0x000fe4000bf06070 */
[----:B0-----:R-:W-:-:S07]  /*3950*/  ULOP3.LUT UP1, UR5, UR5, 0x3, URZ, 0xc0, !UPT ;  /* 0x0000000305057892 */ /* 0x001fce000f82c0ff */
[----:B------:R-:W-:Y:S05]  /*3960*/  BRA.U !UP0, `(.L_x_1050) ;  /* 0x0000000108807547 */ /* 0x000fea000b800000 */
[C---:B------:R-:W-:Y:S02]  /*3970*/  IADD3 R21, PT, PT, R0.reuse, 0x1, RZ ;  /* 0x0000000100157810 */ /* 0x040fe40007ffe0ff */
[C---:B------:R-:W-:Y:S02]  /*3980*/  ISETP.EQ.OR P1, PT, R0.reuse, UR13, P2 ;  /* 0x0000000d00007c0c */ /* 0x040fe40009722670 */
[C---:B------:R-:W-:Y:S02]  /*3990*/  IADD3 R25, PT, PT, R0.reuse, 0x2, RZ ;  /* 0x0000000200197810 */ /* 0x040fe40007ffe0ff */
[----:B------:R-:W-:Y:S02]  /*39a0*/  ISETP.EQ.OR P3, PT, R21, UR13, P2 ;  /* 0x0000000d15007c0c */ /* 0x000fe40009762670 */
[----:B------:R-:W-:Y:S02]  /*39b0*/  ISETP.EQ.OR P5, PT, R25, UR13, P2 ;  /* 0x0000000d19007c0c */ /* 0x000fe400097a2670 */
[----:B------:R-:W-:-:S02]  /*39c0*/  IADD3 R22, PT, PT, R0, 0x3, RZ ;  /* 0x0000000300167810 */ /* 0x000fc40007ffe0ff */
[----:B------:R-:W-:Y:S02]  /*39d0*/  MOV R19, UR14 ;  /* 0x0000000e00137c02 */ /* 0x000fe40008000f00 */
[----:B------:R-:W-:Y:S02]  /*39e0*/  MOV R18, UR14 ;  /* 0x0000000e00127c02 */ /* 0x000fe40008000f00 */
[----:B------:R-:W-:Y:S01]  /*39f0*/  ISETP.EQ.OR P6, PT, R22, UR13, P2 ;  /* 0x0000000d16007c0c */ /* 0x000fe200097c2670 */
[----:B------:R-:W-:Y:S01]  /*3a00*/  @!P1 IMAD R19, R0, R19, UR8 ;  /* 0x0000000800139e24 */ /* 0x000fe2000f8e0213 */
        /* <DEDUP_REMOVED lines=22> */
.L_x_1050:
[----:B------:R-:W-:Y:S05]  /*3b70*/  BRA.U !UP1, `(.L_x_1045) ;  /* 0x00000001097c7547 */ /* 0x000fea000b800000 */
[----:B------:R-:W0:Y:S01]  /*3b80*/  LDC R22, c[0x0][0x370] ;  /* 0x0000dc00ff167b82 */ /* 0x000e220000000800 */
[----:B------:R-:W-:Y:S01]  /*3b90*/  UISETP.NE.AND UP0, UPT, UR5, 0x1, UPT ;  /* 0x000000010500788c */ /* 0x000fe2000bf05270 */
[----:B0-----:R-:W-:-:S08]  /*3ba0*/  LOP3.LUT R22, R22, 0x1, RZ, 0xc0, !PT ;  /* 0x0000000116167812 */ /* 0x001fd000078ec0ff */
[----:B------:R-:W-:Y:S05]  /*3bb0*/  BRA.U !UP0, `(.L_x_1051) ;  /* 0x0000000108407547 */ /* 0x000fea000b800000 */
        /* <DEDUP_REMOVED lines=8> */
[----:B---3--:R-:W-:Y:S02]  /*3c40*/  @!P1 IMAD.WIDE.U32 R20, R21, 0x8, R16 ;  /* 0x0000000815149825 */ /* 0x008fe400078e0010 */
[----:B------:R-:W3:Y:S04]  /*3c50*/  @!P3 LDG.E.64 R18, desc[UR10][R18.64] ;  /* 0x0000000a1212b981 */ /* 0x000ee8000c1e1b00 */
[----:B------:R-:W4:Y:S01]  /*3c60*/  @!P1 LDG.E.64 R20, desc[UR10][R20.64] ;  /* 0x0000000a14149981 */ /* 0x000f22000c1e1b00 */
[----:B------:R-:W-:Y:S01]  /*3c70*/  IADD3 R0, PT, PT, R0, 0x2, RZ ;  /* 0x0000000200007810 */ /* 0x000fe20007ffe0ff */
[----:B---3--:R-:W-:Y:S01]  /*3c80*/  @!P3 FADD.FTZ R32, R32, R18 ;  /* 0x000000122020b221 */ /* 0x008fe20000010000 */
[----:B------:R-:W-:-:S03]  /*3c90*/  @!P3 FADD.FTZ R33, R33, R19 ;  /* 0x000000132121b221 */ /* 0x000fc60000010000 */
[----:B----4-:R-:W-:Y:S01]  /*3ca0*/  @!P1 FADD.FTZ R32, R32, R20 ;  /* 0x0000001420209221 */ /* 0x010fe20000010000 */
[----:B------:R-:W-:-:S07]  /*3cb0*/  @!P1 FADD.FTZ R33, R33, R21 ;  /* 0x0000001521219221 */ /* 0x000fce0000010000 */
.L_x_1051:
        /* <DEDUP_REMOVED lines=10> */
.L_x_1052:
[----:B------:R-:W-:Y:S05]  /*3d60*/  BSYNC.RECONVERGENT B0 ;  /* 0x0000000000007941 */ /* 0x000fea0003800200 */
.L_x_1045:
[----:B------:R-:W5:Y:S01]  /*3d70*/  S2UR UR5, SR_CgaCtaId ;  /* 0x00000000000579c3 */ /* 0x000f620000008800 */
[----:B------:R-:W-:Y:S01]  /*3d80*/  UMOV UR4, 0x400 ;  /* 0x0000040000047882 */ /* 0x000fe20000000000 */
[----:B------:R-:W1:Y:S01]  /*3d90*/  LDCU.64 UR18, c[0x0][0x400] ;  /* 0x00008000ff1277ac */ /* 0x000e620008000a00 */
[----:B------:R-:W-:-:S05]  /*3da0*/  FADD.FTZ R42, R42, -UR16 ;  /* 0x800000102a2a7e21 */ /* 0x000fca0008010000 */
[----:B0---4-:R-:W0:Y:S01]  /*3db0*/  LDC R17, c[0x0][0x41c] ;  /* 0x00010700ff117b82 */ /* 0x011e220000000800 */
[----:B-----5:R-:W-:Y:S01]  /*3dc0*/  ULEA UR4, UR5, UR4, 0x18 ;  /* 0x0000000405047291 */ /* 0x020fe2000f8ec0ff */
[----:B0-----:R-:W-:-:S08]  /*3dd0*/  IMAD R16, R17, UR13, R46 ;  /* 0x0000000d11107c24 */ /* 0x001fd0000f8e022e */
[----:B------:R-:W-:Y:S01]  /*3de0*/  @!P2 STS.64 [UR4+0x78], R32 ;  /* 0x00007820ff00a988 */ /* 0x000fe20008000a04 */
[----:B------:R-:W-:Y:S01]  /*3df0*/  BAR.SYNC.DEFER_BLOCKING 0x0 ;  /* 0x0000000000007b1d */ /* 0x000fe20000010000 */
[----:B-1----:R-:W-:Y:S02]  /*3e00*/  ISETP.GE.U32.AND P1, PT, R16, UR18, PT ;  /* 0x0000001210007c0c */ /* 0x002fe4000bf26070 */
[----:B------:R-:W-:-:S04]  /*3e10*/  SHF.R.S32.HI R18, RZ, 0x1f, R16 ;  /* 0x0000001fff127819 */ /* 0x000fc80000011410 */
[----:B------:R-:W-:Y:S01]  /*3e20*/  ISETP.GE.AND.EX P1, PT, R18, UR19, PT, P1 ;  /* 0x0000001312007c0c */ /* 0x000fe2000bf26310 */
[----:B---3--:R-:W0:Y:S01]  /*3e30*/  LDS.64 R20, [UR4+0x78] ;  /* 0x00007804ff147984 */ /* 0x008e220008000a00 */
[----:B------:R-:W0:Y:S02]  /*3e40*/  LDCU UR4, c[0x0][0x42c] ;  /* 0x00008580ff0477ac */ /* 0x000e240008000800 */
[----:B0-----:R-:W-:Y:S01]  /*3e50*/  FMUL.FTZ R0, R20, UR4 ;  /* 0x0000000414007c20 */ /* 0x001fe20008410000 */
[----:B------:R-:W-:Y:S01]  /*3e60*/  FMUL.FTZ R17, R21, UR4 ;  /* 0x0000000415117c20 */ /* 0x000fe20008410000 */
[----:B------:R-:W-:Y:S01]  /*3e70*/  FMUL.FTZ R21, R42, UR9 ;  /* 0x000000092a157c20 */ /* 0x000fe20008410000 */
[----:B------:R-:W-:-:S03]  /*3e80*/  FADD.FTZ R20, R43, -UR16 ;  /* 0x800000102b147e21 */ /* 0x000fc60008010000 */
[----:B------:R-:W-:Y:S01]  /*3e90*/  FFMA.FTZ R19, R0, R21, R17 ;  /* 0x0000001500137223 */ /* 0x000fe20000010011 */
[----:B------:R-:W-:Y:S01]  /*3ea0*/  FMUL.FTZ R20, R20, UR9 ;  /* 0x0000000914147c20 */ /* 0x000fe20008410000 */
[----:B------:R-:W-:Y:S06]  /*3eb0*/  @!P4 BRA `(.L_x_1053) ;  /* 0x000000000048c947 */ /* 0x000fec0003800000 */
        /* <DEDUP_REMOVED lines=18> */
.L_x_1053:
[----:B------:R-:W-:Y:S01]  /*3fe0*/  FFMA.FTZ R20, R0, R20, R17 ;  /* 0x0000001400147223 */ /* 0x000fe20000010011 */
[----:B------:R-:W-:Y:S01]  /*3ff0*/  BSSY.RECONVERGENT B0, `(.L_x_1054) ;  /* 0x0000013000007945 */ /* 0x000fe20003800200 */
[----:B------:R-:W-:Y:S01]  /*4000*/  FFMA.FTZ R19, R14, R2, -R19 ;  /* 0x000000020e137223 */ /* 0x000fe20000010813 */
[----:B------:R-:W-:Y:S01]  /*4010*/  FADD.FTZ R40, R40, -UR16 ;  /* 0x8000001028287e21 */ /* 0x000fe20008010000 */
[----:B------:R-:W-:Y:S01]  /*4020*/  FADD.FTZ R41, R41, -UR16 ;  /* 0x8000001029297e21 */ /* 0x000fe20008010000 */
[----:B------:R-:W-:Y:S01]  /*4030*/  FFMA.FTZ R21, R15, R3, -R20 ;  /* 0x000000030f157223 */ /* 0x000fe20000010814 */
[----:B------:R-:W-:Y:S06]  /*4040*/  @P1 BRA `(.L_x_1055) ;  /* 0x0000000000341947 */ /* 0x000fec0003800000 */
[----:B------:R-:W2:Y:S01]  /*4050*/  LDCU.64 UR20, c[0x0][0x3f8] ;  /* 0x00007f00ff1477ac */ /* 0x000ea20008000a00 */
[----:B------:R-:W-:Y:S01]  /*4060*/  MOV R2, R34 ;  /* 0x0000002200027202 */ /* 0x000fe20000000f00 */
[----:B------:R-:W-:Y:S01]  /*4070*/  FMUL.FTZ R20, R19, UR9 ;  /* 0x0000000913147c20 */ /* 0x000fe20008410000 */
[----:B------:R-:W-:Y:S01]  /*4080*/  MOV R3, R5 ;  /* 0x0000000500037202 */ /* 0x000fe20000000f00 */
[----:B------:R-:W0:Y:S01]  /*4090*/  LDCU.64 UR4, c[0x0][0x380] ;  /* 0x00007000ff0477ac */ /* 0x000e220008000a00 */
[----:B------:R-:W-:Y:S01]  /*40a0*/  FMUL.FTZ R21, R21, UR9 ;  /* 0x0000000915157c20 */ /* 0x000fe20008410000 */
[----:B--2---:R-:W-:Y:S02]  /*40b0*/  IMAD R23, R18, UR20, RZ ;  /* 0x0000001412177c24 */ /* 0x004fe4000f8e02ff */
[----:B------:R-:W-:-:S04]  /*40c0*/  IMAD.WIDE.U32 R2, R16, UR20, R2 ;  /* 0x0000001410027c25 */ /* 0x000fc8000f8e0002 */
[----:B------:R-:W-:Y:S01]  /*40d0*/  IMAD R23, R16, UR21, R23 ;  /* 0x0000001510177c24 */ /* 0x000fe2000f8e0217 */
[----:B0-----:R-:W-:-:S04]  /*40e0*/  LEA R18, P1, R2, UR4, 0x2 ;  /* 0x0000000402127c11 */ /* 0x001fc8000f8210ff */
[----:B------:R-:W-:-:S04]  /*40f0*/  IADD3 R23, PT, PT, R3, R23, RZ ;  /* 0x0000001703177210 */ /* 0x000fc80007ffe0ff */
[----:B------:R-:W-:-:S05]  /*4100*/  LEA.HI.X R19, R2, UR5, R23, 0x2, P1 ;  /* 0x0000000502137c11 */ /* 0x000fca00088f1417 */
[----:B------:R0:W-:Y:S02]  /*4110*/  STG.E.64 desc[UR10][R18.64], R20 ;  /* 0x0000001412007986 */ /* 0x0001e4000c101b0a */
.L_x_1055:
[----:B------:R-:W-:Y:S05]  /*4120*/  BSYNC.RECONVERGENT B0 ;  /* 0x0000000000007941 */ /* 0x000fea0003800200 */
.L_x_1054:
[----:B------:R-:W-:Y:S01]  /*4130*/  FADD.FTZ R38, R38, -UR16 ;  /* 0x8000001026267e21 */ /* 0x000fe20008010000 */
[----:B------:R-:W-:Y:S01]  /*4140*/  FADD.FTZ R39, R39, -UR16 ;  /* 0x8000001027277e21 */ /* 0x000fe20008010000 */
[----:B------:R-:W-:Y:S01]  /*4150*/  FMUL.FTZ R27, R40, UR9 ;  /* 0x00000009281b7c20 */ /* 0x000fe20008410000 */
[----:B0-----:R-:W-:Y:S01]  /*4160*/  FMUL.FTZ R18, R41, UR9 ;  /* 0x0000000929127c20 */ /* 0x001fe20008410000 */
[----:B------:R-:W-:Y:S06]  /*4170*/  @!P4 BRA `(.L_x_1056) ;  /* 0x000000000048c947 */ /* 0x000fec0003800000 */
[----:B------:R-:W-:Y:S01]  /*4180*/  FFMA.FTZ R2, R14, R27, R12 ;  /* 0x0000001b0e027223 */ /* 0x000fe2000001000c */
[----:B------:R-:W-:-:S03]  /*4190*/  FFMA.FTZ R3, R15, R18, R13 ;  /* 0x000000120f037223 */ /* 0x000fc6000001000d */
[----:B------:R-:W-:Y:S01]  /*41a0*/  FMUL.FTZ R19, R2, -1.4426950216293334961 ;  /* 0xbfb8aa3b02137820 */ /* 0x000fe20000410000 */
[----:B------:R-:W-:-:S05]  /*41b0*/  FMUL.FTZ R22, R3, -1.4426950216293334961 ;  /* 0xbfb8aa3b03167820 */ /* 0x000fca0000410000 */
[----:B------:R-:W0:Y:S04]  /*41c0*/  MUFU.EX2 R19, R19 ;  /* 0x0000001300137308 */ /* 0x000e280000000800 */
[----:B------:R-:W2:Y:S01]  /*41d0*/  MUFU.EX2 R22, R22 ;  /* 0x0000001600167308 */ /* 0x000ea20000000800 */
[----:B0-----:R-:W-:Y:S01]  /*41e0*/  FADD.FTZ R20, R19, 1 ;  /* 0x3f80000013147421 */ /* 0x001fe20000010000 */
[----:B--2---:R-:W-:-:S03]  /*41f0*/  FADD.FTZ R23, R22, 1 ;  /* 0x3f80000016177421 */ /* 0x004fc60000010000 */
        /* <DEDUP_REMOVED lines=10> */
.L_x_1056:
[----:B------:R-:W-:Y:S04]  /*42a0*/  BSSY.RECONVERGENT B0, `(.L_x_1057) ;  /* 0x0000013000007945 */ /* 0x000fe80003800200 */
[----:B------:R-:W-:Y:S05]  /*42b0*/  @P0 BRA `(.L_x_1058) ;  /* 0x0000000000440947 */ /* 0x000fea0003800000 */
[----:B------:R-:W0:Y:S01]  /*42c0*/  LDCU.64 UR4, c[0x0][0x3f8] ;  /* 0x00007f00ff0477ac */ /* 0x000e220008000a00 */
[----:B------:R-:W-:Y:S01]  /*42d0*/  MOV R2, R34 ;  /* 0x0000002200027202 */ /* 0x000fe20000000f00 */
[----:B------:R-:W-:Y:S01]  /*42e0*/  FFMA.FTZ R19, R0, R27, R17 ;  /* 0x0000001b00137223 */ /* 0x000fe20000010011 */
[----:B------:R-:W-:Y:S01]  /*42f0*/  MOV R3, R5 ;  /* 0x0000000500037202 */ /* 0x000fe20000000f00 */
[----:B------:R-:W1:Y:S01]  /*4300*/  LDCU.64 UR20, c[0x0][0x380] ;  /* 0x00007000ff1477ac */ /* 0x000e620008000a00 */
[----:B0-----:R-:W-:Y:S02]  /*4310*/  IMAD R20, R53, UR4, RZ ;  /* 0x0000000435147c24 */ /* 0x001fe4000f8e02ff */
[----:B------:R-:W-:-:S04]  /*4320*/  IMAD.WIDE.U32 R2, R45, UR4, R2 ;  /* 0x000000042d027c25 */ /* 0x000fc8000f8e0002 */
[----:B------:R-:W-:Y:S02]  /*4330*/  IMAD R21, R45, UR5, R20 ;  /* 0x000000052d157c24 */ /* 0x000fe4000f8e0214 */
[----:B------:R-:W-:Y:S01]  /*4340*/  FFMA.FTZ R20, R0, R18, R17 ;  /* 0x0000001200147223 */ /* 0x000fe20000010011 */
[----:B------:R-:W-:Y:S01]  /*4350*/  FFMA.FTZ R18, R14, R8, -R19 ;  /* 0x000000080e127223 */ /* 0x000fe20000010813 */
[----:B-1----:R-:W-:Y:S02]  /*4360*/  LEA R8, P0, R2, UR20, 0x2 ;  /* 0x0000001402087c11 */ /* 0x002fe4000f8010ff */
[----:B------:R-:W-:Y:S01]  /*4370*/  IADD3 R21, PT, PT, R3, R21, RZ ;  /* 0x0000001503157210 */ /* 0x000fe20007ffe0ff */
[----:B------:R-:W-:Y:S01]  /*4380*/  FFMA.FTZ R19, R15, R9, -R20 ;  /* 0x000000090f137223 */ /* 0x000fe20000010814 */
[----:B------:R-:W-:Y:S02]  /*4390*/  FMUL.FTZ R18, R18, UR9 ;  /* 0x0000000912127c20 */ /* 0x000fe40008410000 */
[----:B------:R-:W-:Y:S01]  /*43a0*/  LEA.HI.X R9, R2, UR21, R21, 0x2, P0 ;  /* 0x0000001502097c11 */ /* 0x000fe200080f1415 */
[----:B------:R-:W-:-:S05]  /*43b0*/  FMUL.FTZ R19, R19, UR9 ;  /* 0x0000000913137c20 */ /* 0x000fca0008410000 */
[----:B------:R0:W-:Y:S02]  /*43c0*/  STG.E.64 desc[UR10][R8.64], R18 ;  /* 0x0000001208007986 */ /* 0x0001e4000c101b0a */
.L_x_1058:
[----:B------:R-:W-:Y:S05]  /*43d0*/  BSYNC.RECONVERGENT B0 ;  /* 0x0000000000007941 */ /* 0x000fea0003800200 */
.L_x_1057:
[----:B------:R-:W-:Y:S01]  /*43e0*/  UISETP.NE.AND UP0, UPT, UR15, URZ, UPT ;  /* 0x000000ff0f00728c */ /* 0x000fe2000bf05270 */
[----:B0-----:R-:W-:Y:S01]  /*43f0*/  FADD.FTZ R8, R36, -UR16 ;  /* 0x8000001024087e21 */ /* 0x001fe20008010000 */
[----:B------:R-:W-:Y:S01]  /*4400*/  FADD.FTZ R2, R37, -UR16 ;  /* 0x8000001025027e21 */ /* 0x000fe20008010000 */
[----:B------:R-:W-:Y:S01]  /*4410*/  FMUL.FTZ R9, R38, UR9 ;  /* 0x0000000926097c20 */ /* 0x000fe20008410000 */
[----:B------:R-:W-:Y:S01]  /*4420*/  FMUL.FTZ R20, R39, UR9 ;  /* 0x0000000927147c20 */ /* 0x000fe20008410000 */
[----:B------:R-:W-:Y:S01]  /*4430*/  FMUL.FTZ R8, R8, UR9 ;  /* 0x0000000908087c20 */ /* 0x000fe20008410000 */
[----:B------:R-:W-:Y:S01]  /*4440*/  ISETP.GE.U32.AND P0, PT, R44, UR18, PT ;  /* 0x000000122c007c0c */ /* 0x000fe2000bf06070 */
[----:B------:R-:W-:Y:S01]  /*4450*/  FMUL.FTZ R2, R2, UR9 ;  /* 0x0000000902027c20 */ /* 0x000fe20008410000 */
[----:B------:R-:W-:Y:S01]  /*4460*/  IADD3 R16, PT, PT, R16, 0xc0, RZ ;  /* 0x000000c010107810 */ /* 0x000fe20007ffe0ff */
[C-C-:B--2---:R-:W-:Y:S01]  /*4470*/  FFMA.FTZ R23, R0.reuse, R9, R17.reuse ;  /* 0x0000000900177223 */ /* 0x144fe20000010011 */
[C-C-:B------:R-:W-:Y:S01]  /*4480*/  FFMA.FTZ R28, R0.reuse, R20, R17.reuse ;  /* 0x00000014001c7223 */ /* 0x140fe20000010011 */
[--C-:B------:R-:W-:Y:S01]  /*4490*/  FFMA.FTZ R3, R0, R8, R17.reuse ;  /* 0x0000000800037223 */ /* 0x100fe20000010011 */
[----:B------:R-:W-:Y:S01]  /*44a0*/  ISETP.GE.AND.EX P0, PT, R52, UR19, PT, P0 ;  /* 0x0000001334007c0c */ /* 0x000fe2000bf06300 */
[----:B------:R-:W-:Y:S01]  /*44b0*/  FFMA.FTZ R0, R0, R2, R17 ;  /* 0x0000000200007223 */ /* 0x000fe20000010011 */
[----:B------:R-:W-:Y:S01]  /*44c0*/  ISETP.GE.U32.AND P1, PT, R16, UR18, PT ;  /* 0x0000001210007c0c */ /* 0x000fe2000bf26070 */
        /* <DEDUP_REMOVED lines=19> */
.L_x_1059:
[----:B------:R-:W-:Y:S01]  /*4600*/  BSSY.RECONVERGENT B0, `(.L_x_1060) ;  /* 0x0000012000007945 */ /* 0x000fe20003800200 */
[----:B------:R-:W-:Y:S01]  /*4610*/  FFMA.FTZ R23, R14, R6, -R23 ;  /* 0x000000060e177223 */ /* 0x000fe20000010817 */
[----:B------:R-:W-:Y:S01]  /*4620*/  SHF.R.S32.HI R6, RZ, 0x1f, R16 ;  /* 0x0000001fff067819 */ /* 0x000fe20000011410 */
[----:B------:R-:W-:Y:S01]  /*4630*/  FFMA.FTZ R28, R15, R7, -R28 ;  /* 0x000000070f1c7223 */ /* 0x000fe2000001081c */
        /* <DEDUP_REMOVED lines=11> */
[----:B------:R-:W-:-:S04]  /*46f0*/  IADD3 R7, PT, PT, R19, R7, RZ ;  /* 0x0000000713077210 */ /* 0x000fc80007ffe0ff */
[----:B------:R-:W-:-:S05]  /*4700*/  LEA.HI.X R21, R18, UR21, R7, 0x2, P0 ;  /* 0x0000001512157c11 */ /* 0x000fca00080f1407 */
[----:B------:R0:W-:Y:S02]  /*4710*/  STG.E.64 desc[UR10][R20.64], R22 ;  /* 0x0000001614007986 */ /* 0x0001e4000c101b0a */
.L_x_1061:
[----:B------:R-:W-:Y:S05]  /*4720*/  BSYNC.RECONVERGENT B0 ;  /* 0x0000000000007941 */ /* 0x000fea0003800200 */
.L_x_1060:
        /* <DEDUP_REMOVED lines=19> */
.L_x_1062:
[----:B------:R-:W-:Y:S01]  /*4860*/  ISETP.GE.AND.EX P1, PT, R6, UR19, PT, P1 ;  /* 0x0000001306007c0c */ /* 0x000fe2000bf26310 */
[----:B------:R-:W-:Y:S01]  /*4870*/  FFMA.FTZ R3, R14, R10, -R3 ;  /* 0x0000000a0e037223 */ /* 0x000fe20000010803 */
[----:B------:R-:W-:Y:S01]  /*4880*/  FFMA.FTZ R0, R15, R11, -R0 ;  /* 0x0000000b0f007223 */ /* 0x000fe20000010800 */
[----:B------:R-:W-:Y:S02]  /*4890*/  BSSY.RECONVERGENT B0, `(.L_x_1063) ;  /* 0x000000e000007945 */ /* 0x000fe40003800200 */
[----:B------:R-:W-:Y:S01]  /*48a0*/  FMUL.FTZ R8, R3, UR9 ;  /* 0x0000000903087c20 */ /* 0x000fe20008410000 */
[----:B------:R-:W-:-:S07]  /*48b0*/  FMUL.FTZ R9, R0, UR9 ;  /* 0x0000000900097c20 */ /* 0x000fce0008410000 */
[----:B------:R-:W-:Y:S05]  /*48c0*/  @P1 BRA `(.L_x_1064) ;  /* 0x0000000000281947 */ /* 0x000fea0003800000 */
[----:B------:R-:W1:Y:S01]  /*48d0*/  LDCU.64 UR4, c[0x0][0x3f8] ;  /* 0x00007f00ff0477ac */ /* 0x000e620008000a00 */
[----:B------:R-:W-:Y:S01]  /*48e0*/  MOV R4, R34 ;  /* 0x0000002200047202 */ /* 0x000fe20000000f00 */
[----:B------:R-:W2:Y:S01]  /*48f0*/  LDCU.64 UR16, c[0x0][0x380] ;  /* 0x00007000ff1077ac */ /* 0x000ea20008000a00 */
[----:B-1----:R-:W-:-:S03]  /*4900*/  IMAD R3, R6, UR4, RZ ;  /* 0x0000000406037c24 */ /* 0x002fc6000f8e02ff */
[----:B------:R-:W-:-:S04]  /*4910*/  IMAD.WIDE.U32 R4, R16, UR4, R4 ;  /* 0x0000000410047c25 */ /* 0x000fc8000f8e0004 */
[----:B------:R-:W-:Y:S01]  /*4920*/  IMAD R3, R16, UR5, R3 ;  /* 0x0000000510037c24 */ /* 0x000fe2000f8e0203 */
[----:B--2---:R-:W-:-:S04]  /*4930*/  LEA R2, P0, R4, UR16, 0x2 ;  /* 0x0000001004027c11 */ /* 0x004fc8000f8010ff */
[----:B------:R-:W-:-:S04]  /*4940*/  IADD3 R3, PT, PT, R5, R3, RZ ;  /* 0x0000000305037210 */ /* 0x000fc80007ffe0ff */
[----:B------:R-:W-:-:S05]  /*4950*/  LEA.HI.X R3, R4, UR17, R3, 0x2, P0 ;  /* 0x0000001104037c11 */ /* 0x000fca00080f1403 */
[----:B------:R1:W-:Y:S02]  /*4960*/  STG.E.64 desc[UR10][R2.64], R8 ;  /* 0x0000000802007986 */ /* 0x0003e4000c101b0a */
.L_x_1064:
[----:B------:R-:W-:Y:S05]  /*4970*/  BSYNC.RECONVERGENT B0 ;  /* 0x0000000000007941 */ /* 0x000fea0003800200 */
.L_x_1063:
[----:B------:R-:W-:Y:S01]  /*4980*/  UIADD3 UR7, UPT, UPT, UR14, UR7, URZ ;  /* 0x000000070e077290 */ /* 0x000fe2000fffe0ff */
[----:B------:R-:W-:-:S03]  /*4990*/  IADD3 R47, PT, PT, R47, 0x1, RZ ;  /* 0x000000012f2f7810 */ /* 0x000fc60007ffe0ff */
[----:B------:R-:W-:-:S09]  /*49a0*/  UISETP.GE.AND UP0, UPT, UR7, UR6, UPT ;  /* 0x000000060700728c */ /* 0x000fd2000bf06270 */
[----:B------:R-:W-:Y:S05]  /*49b0*/  BRA.U !UP0, `(.L_x_1065) ;  /* 0xffffffb908087547 */ /* 0x000fea000b83ffff */
.L_x_1034:
[----:B------:R-:W2:Y:S01]  /*49c0*/  LDC R4, c[0x0][0x370] ;  /* 0x0000dc00ff047b82 */ /* 0x000ea20000000800 */
[----:B------:R-:W-:Y:S01]  /*49d0*/  ISETP.NE.AND P2, PT, R51, RZ, PT ;  /* 0x000000ff3300720c */ /* 0x000fe20003f45270 */
[----:B------:R-:W-:Y:S06]  /*49e0*/  BSSY.RECONVERGENT B0, `(.L_x_1066) ;  /* 0x0000011000007945 */ /* 0x000fec0003800200 */
[----:B------:R-:W3:Y:S08]  /*49f0*/  LDC R7, c[0x0][0x374] ;  /* 0x0000dd00ff077b82 */ /* 0x000ef00000000800 */
[----:B-1----:R-:W1:Y:S01]  /*4a00*/  LDC.64 R2, c[0x0][0x3c8] ;  /* 0x0000f200ff027b82 */ /* 0x002e620000000a00 */
[----:B--2---:R-:W-:-:S02]  /*4a10*/  IADD3 R5, PT, PT, R4, -0x1, RZ ;  /* 0xffffffff04057810 */ /* 0x004fc40007ffe0ff */
[----:B------:R-:W-:Y:S02]  /*4a20*/  ISETP.NE.AND P1, PT, R4, 0x1, PT ;  /* 0x000000010400780c */ /* 0x000fe40003f25270 */
[----:B---3--:R-:W-:-:S04]  /*4a30*/  IADD3 R0, PT, PT, R7, -0x1, RZ ;  /* 0xffffffff07007810 */ /* 0x008fc80007ffe0ff */
[----:B------:R-:W-:Y:S02]  /*4a40*/  ISETP.NE.AND P0, PT, R0, UR8, PT ;  /* 0x0000000800007c0c */ /* 0x000fe4000bf05270 */
[----:B------:R-:W-:Y:S02]  /*4a50*/  SHF.L.U32 R0, R7, 0x1, RZ ;  /* 0x0000000107007819 */ /* 0x000fe400000006ff */
[----:B------:R-:W-:Y:S02]  /*4a60*/  ISETP.NE.OR P0, PT, R5, UR13, P0 ;  /* 0x0000000d05007c0c */ /* 0x000fe40008705670 */
[----:B------:R-:W-:-:S05]  /*4a70*/  SEL R5, R0, RZ, P1 ;  /* 0x000000ff00057207 */ /* 0x000fca0000800000 */
[----:B-1----:R-:W-:Y:S01]  /*4a80*/  IMAD.WIDE.U32 R2, R5, 0x4, R2 ;  /* 0x0000000405027825 */ /* 0x002fe200078e0002 */
[----:B------:R-:W-:Y:S06]  /*4a90*/  @P2 BRA `(.L_x_1067) ;  /* 0x0000000000142947 */ /* 0x000fec0003800000 */
[----:B------:R-:W-:Y:S01]  /*4aa0*/  HFMA2 R5, -RZ, RZ, 0, 5.9604644775390625e-08 ;  /* 0x00000001ff057431 */ /* 0x000fe200000001ff */
[----:B------:R-:W-:Y:S06]  /*4ab0*/  MEMBAR.ALL.GPU ;  /* 0x0000000000007992 */ /* 0x000fec000000a000 */
[----:B------:R-:W-:-:S00]  /*4ac0*/  ERRBAR ;  /* 0x00000000000079ab */ /* 0x000fc00000000000 */
[----:B------:R-:W-:Y:S06]  /*4ad0*/  CGAERRBAR ;  /* 0x00000000000075ab */ /* 0x000fec0000000000 */
[----:B------:R1:W-:Y:S02]  /*4ae0*/  REDG.E.ADD.S32.STRONG.GPU desc[UR10][R2.64], R5 ;  /* 0x000000050200798e */ /* 0x0003e4000c12e30a */
.L_x_1067:
[----:B------:R-:W-:Y:S05]  /*4af0*/  BSYNC.RECONVERGENT B0 ;  /* 0x0000000000007941 */ /* 0x000fea0003800200 */
.L_x_1066:
[----:B------:R-:W-:Y:S05]  /*4b00*/  @P0 EXIT ;  /* 0x000000000000094d */ /* 0x000fea0003800000 */
[----:B------:R-:W-:Y:S05]  /*4b10*/  @P2 BRA `(.L_x_1068) ;  /* 0x0000000000202947 */ /* 0x000fea0003800000 */
[----:B------:R-:W-:-:S05]  /*4b20*/  IMAD R0, R4, R7, RZ ;  /* 0x0000000704007224 */ /* 0x000fca00078e02ff */
[----:B------:R-:W-:-:S13]  /*4b30*/  ISETP.NE.AND P0, PT, R0, -0x1, PT ;  /* 0xffffffff0000780c */ /* 0x000fda0003f05270 */
[----:B------:R-:W-:Y:S05]  /*4b40*/  @!P0 BRA `(.L_x_1068) ;  /* 0x0000000000148947 */ /* 0x000fea0003800000 */
.L_x_1069:
[----:B-1----:R-:W2:Y:S04]  /*4b50*/  LDG.E.STRONG.GPU R5, desc[UR10][R2.64] ;  /* 0x0000000a02057981 */ /* 0x002ea8000c1ef900 */
[----:B--2---:R-:W-:Y:S01]  /*4b60*/  CCTL.IVALL ;  /* 0x00000000ff00798f */ /* 0x004fe20002000000 */
[----:B------:R-:W-:Y:S05]  /*4b70*/  YIELD ;  /* 0x0000000000007946 */ /* 0x000fea0003800000 */
[----:B------:R-:W-:-:S13]  /*4b80*/  ISETP.NE.AND P0, PT, R5, R0, PT ;  /* 0x000000000500720c */ /* 0x000fda0003f05270 */
[----:B------:R-:W-:Y:S05]  /*4b90*/  @P0 BRA `(.L_x_1069) ;  /* 0xfffffffc00ec0947 */ /* 0x000fea000383ffff */
.L_x_1068:
[----:B------:R-:W-:Y:S05]  /*4ba0*/  WARPSYNC.ALL ;  /* 0x0000000000007948 */ /* 0x000fea0003800000 */
[----:B------:R-:W2:Y:S08]  /*4bb0*/  LDC.64 R6, c[0x0][0x3f8] ;  /* 0x0000fe00ff067b82 */ /* 0x000eb00000000a00 */
[----:B------:R-:W-:Y:S01]  /*4bc0*/  BAR.SYNC.DEFER_BLOCKING 0x0 ;  /* 0x0000000000007b1d */ /* 0x000fe20000010000 */
[----:B--2---:R-:W-:-:S04]  /*4bd0*/  LEA.HI R0, P0, R7, R6, RZ, 0x1 ;  /* 0x0000000607007211 */ /* 0x004fc800078108ff */
[----:B-1----:R-:W-:-:S04]  /*4be0*/  IADD3.X R3, PT, PT, RZ, R7, RZ, P0, !PT ;  /* 0x00000007ff037210 */ /* 0x002fc800007fe4ff */
        /* <DEDUP_REMOVED lines=43> */
[----:B------:R-:W1:Y:S01]  /*4ea0*/  LDCU.64 UR4, c[0x0][0x3d8] ;  /* 0x00007b00ff0477ac */ /* 0x000e620008000a00 */
[----:B------:R-:W-:Y:S02]  /*4eb0*/  IADD3 R9, PT, PT, R4, 0x1, RZ ;  /* 0x0000000104097810 */ /* 0x000fe40007ffe0ff */
[----:B------:R-:W-:Y:S01]  /*4ec0*/  MOV R4, R51 ;  /* 0x0000003300047202 */ /* 0x000fe20000000f00 */
[----:B------:R-:W2:Y:S01]  /*4ed0*/  LDCU.64 UR6, c[0x0][0x390] ;  /* 0x00007200ff0677ac */ /* 0x000ea20008000a00 */
[----:B------:R-:W-:Y:S02]  /*4ee0*/  LOP3.LUT R9, R9, 0x3, RZ, 0xc0, !PT ;  /* 0x0000000309097812 */ /* 0x000fe400078ec0ff */
[----:B------:R-:W-:Y:S01]  /*4ef0*/  MOV R5, R2 ;  /* 0x0000000200057202 */ /* 0x000fe20000000f00 */
[----:B------:R-:W3:Y:S01]  /*4f00*/  LDCU.64 UR8, c[0x0][0x388] ;  /* 0x00007100ff0877ac */ /* 0x000ee20008000a00 */
[C---:B0-----:R-:W-:Y:S02]  /*4f10*/  SHF.L.U32 R22, R51.reuse, 0x3, RZ ;  /* 0x0000000333167819 */ /* 0x041fe400000006ff */
[----:B------:R-:W-:Y:S01]  /*4f20*/  SHF.L.U64.HI R23, R51, 0x3, R2 ;  /* 0x0000000333177819 */ /* 0x000fe20000010202 */
[----:B------:R-:W-:Y:S01]  /*4f30*/  IMAD.WIDE.U32 R4, R9, 0x180, R4 ;  /* 0x0000018009047825 */ /* 0x000fe200078e0004 */
[----:B------:R-:W-:-:S02]  /*4f40*/  SHF.L.U32 R31, R7, 0x2, RZ ;  /* 0x00000002071f7819 */ /* 0x000fc400000006ff */
[----:B------:R-:W-:Y:S02]  /*4f50*/  SHF.L.U64.HI R33, R0, 0x2, R3 ;  /* 0x0000000200217819 */ /* 0x000fe40000010203 */
[----:B------:R-:W-:Y:S02]  /*4f60*/  SHF.L.U64.HI R29, R28, 0x2, R35 ;  /* 0x000000021c1d7819 */ /* 0x000fe40000010223 */
[C---:B-1----:R-:W-:Y:S01]  /*4f70*/  LEA R27, P1, R51.reuse, UR4, 0x2 ;  /* 0x00000004331b7c11 */ /* 0x042fe2000f8210ff */
        /* <DEDUP_REMOVED lines=11> */
[----:B------:R-:W-:-:S07]  /*5030*/  IADD3.X R21, PT, PT, RZ, -0x1, RZ, P2, !PT ;  /* 0xffffffffff157810 */ /* 0x000fce00017fe4ff */
.L_x_1072:
[-C--:B-1----:R-:W-:Y:S02]  /*5040*/  LEA R10, P1, R0, R27.reuse, 0x2 ;  /* 0x0000001b000a7211 */ /* 0x082fe400078210ff */
        /* <DEDUP_REMOVED lines=28> */
.L_x_1071:
[----:B------:R-:W-:Y:S05]  /*5210*/  BSYNC.RECONVERGENT B0 ;  /* 0x0000000000007941 */ /* 0x000fea0003800200 */
.L_x_1070:
[----:B------:R-:W-:Y:S05]  /*5220*/  @!P0 EXIT ;  /* 0x000000000000894d */ /* 0x000fea0003800000 */
[C---:B------:R-:W-:Y:S01]  /*5230*/  SHF.L.U64.HI R4, R6.reuse, 0x2, R7 ;  /* 0x0000000206047819 */ /* 0x040fe20000010207 */
[----:B------:R-:W2:Y:S01]  /*5240*/  LDCU.64 UR4, c[0x0][0x3d8] ;  /* 0x00007b00ff0477ac */ /* 0x000ea20008000a00 */
[----:B------:R-:W-:Y:S02]  /*5250*/  SHF.L.U32 R7, R6, 0x2, RZ ;  /* 0x0000000206077819 */ /* 0x000fe400000006ff */
[C---:B-1----:R-:W-:Y:S01]  /*5260*/  SHF.L.U64.HI R8, R28.reuse, 0x2, R35 ;  /* 0x000000021c087819 */ /* 0x042fe20000010223 */
[----:B------:R-:W1:Y:S01]  /*5270*/  LDCU.64 UR6, c[0x0][0x388] ;  /* 0x00007100ff0677ac */ /* 0x000e620008000a00 */
[----:B------:R-:W-:Y:S02]  /*5280*/  SHF.L.U32 R9, R28, 0x2, RZ ;  /* 0x000000021c097819 */ /* 0x000fe400000006ff */
[C---:B------:R-:W-:Y:S01]  /*5290*/  SHF.L.U64.HI R5, R0.reuse, 0x2, R3 ;  /* 0x0000000200057819 */ /* 0x040fe20000010203 */
[----:B------:R-:W3:Y:S01]  /*52a0*/  LDCU.64 UR8, c[0x0][0x390] ;  /* 0x00007200ff0877ac */ /* 0x000ee20008000a00 */
[----:B------:R-:W-:-:S07]  /*52b0*/  SHF.L.U32 R6, R0, 0x2, RZ ;  /* 0x0000000200067819 */ /* 0x000fce00000006ff */
.L_x_1073:
[C---:B----4-:R-:W-:Y:S02]  /*52c0*/  SHF.L.U32 R19, R51.reuse, 0x2, RZ ;  /* 0x0000000233137819 */ /* 0x050fe400000006ff */
[----:B------:R-:W-:Y:S02]  /*52d0*/  SHF.L.U64.HI R25, R51, 0x2, R2 ;  /* 0x0000000233197819 */ /* 0x000fe40000010202 */
[----:B--2---:R-:W-:-:S04]  /*52e0*/  IADD3 R10, P0, PT, R19, UR4, RZ ;  /* 0x00000004130a7c10 */ /* 0x004fc8000ff1e0ff */
[----:B------:R-:W-:Y:S02]  /*52f0*/  IADD3.X R11, PT, PT, R25, UR5, RZ, P0, !PT ;  /* 0x00000005190b7c10 */ /* 0x000fe400087fe4ff */
[C---:B------:R-:W-:Y:S02]  /*5300*/  IADD3 R12, P0, PT, R10.reuse, R6, RZ ;  /* 0x000000060a0c7210 */ /* 0x040fe40007f1e0ff */
[C---:B------:R-:W-:Y:S01]  /*5310*/  IADD3 R16, P1, PT, R10.reuse, R9, RZ ;  /* 0x000000090a107210 */ /* 0x040fe20007f3e0ff */
[----:B0-----:R0:W2:Y:S01]  /*5320*/  LDG.E R20, desc[UR10][R10.64] ;  /* 0x0000000a0a147981 */ /* 0x0010a2000c1e1900 */
[C---:B------:R-:W-:Y:S02]  /*5330*/  IADD3.X R13, PT, PT, R11.reuse, R5, RZ, P0, !PT ;  /* 0x000000050b0d7210 */ /* 0x040fe400007fe4ff */
[----:B------:R-:W-:Y:S02]  /*5340*/  IADD3 R14, P0, PT, R10, R7, RZ ;  /* 0x000000070a0e7210 */ /* 0x000fe40007f1e0ff */
[C---:B------:R-:W-:Y:S01]  /*5350*/  IADD3.X R17, PT, PT, R11.reuse, R8, RZ, P1, !PT ;  /* 0x000000080b117210 */ /* 0x040fe20000ffe4ff */
[----:B------:R-:W2:Y:S01]  /*5360*/  LDG.E R21, desc[UR10][R12.64] ;  /* 0x0000000a0c157981 */ /* 0x000ea2000c1e1900 */
        /* <DEDUP_REMOVED lines=8> */
[C---:B-1----:R-:W-:Y:S02]  /*53f0*/  IADD3 R24, P0, PT, R26.reuse, UR6, RZ ;  /* 0x000000061a187c10 */ /* 0x042fe4000ff1e0ff */
[----:B0-----:R-:W-:Y:S02]  /*5400*/  LOP3.LUT R11, R25, 0x3, RZ, 0xc0, !PT ;  /* 0x00000003190b7812 */ /* 0x001fe400078ec0ff */
[----:B---3--:R-:W-:Y:S02]  /*5410*/  IADD3 R26, P1, PT, R26, UR8, RZ ;  /* 0x000000081a1a7c10 */ /* 0x008fe4000ff3e0ff */
        /* <DEDUP_REMOVED lines=10> */
[----:B--2---:R0:W-:Y:S04]  /*54c0*/  STG.E.64 desc[UR10][R24.64], R20 ;  /* 0x0000001418007986 */ /* 0x0041e8000c101b0a */
        /* <DEDUP_REMOVED lines=49> */
.L_x_1074:
        /* <DEDUP_REMOVED lines=10> */
.L_x_2485:


//--------------------- .text._Z35group_norm_nhwc_bwd_one_pass_kernelI11Fp32IOFp32WLi512ELi12ELi384EEv26Group_norm_nhwc_bwd_params --------------------------
	.section	.text._Z35group_norm_nhwc_bwd_one_pass_kernelI11Fp32IOFp32WLi512ELi12ELi384EEv26Group_norm_nhwc_bwd_params,"ax",@progbits
	.align	128
        .global         _Z35group_norm_nhwc_bwd_one_pass_kernelI11Fp32IOFp32WLi512ELi12ELi384EEv26Group_norm_nhwc_bwd_params
        .type           _Z35group_norm_nhwc_bwd_one_pass_kernelI11Fp32IOFp32WLi512ELi12ELi384EEv26Group_norm_nhwc_bwd_params,@function
        .size           _Z35group_norm_nhwc_bwd_one_pass_kernelI11Fp32IOFp32WLi512ELi12ELi384EEv26Group_norm_nhwc_bwd_params,(.L_x_2486 - _Z35group_norm_nhwc_bwd_one_pass_kernelI11Fp32IOFp32WLi512ELi12ELi384EEv26Group_norm_nhwc_bwd_params)
        .other          _Z35group_norm_nhwc_bwd_one_pass_kernelI11Fp32IOFp32WLi512ELi12ELi384EEv26Group_norm_nhwc_bwd_params,@"STO_CUDA_ENTRY STV_DEFAULT"
_Z35group_norm_nhwc_bwd_one_pass_kernelI11Fp32IOFp32WLi512ELi12ELi384EEv26Group_norm_nhwc_bwd_params:
.text._Z35group_norm_nhwc_bwd_one_pass_kernelI11Fp32IOFp32WLi512ELi12ELi384EEv26Group_norm_nhwc_bwd_params:
        /* <DEDUP_REMOVED lines=19> */
[----:B------:R-:W-:-:S05]  /*0130*/  PRMT R2, R71, 0x9910, RZ ;  /* 0x0000991047027816 */ /* 0x000fca00000000ff */
[----:B------:R-:W-:-:S05]  /*0140*/  IMAD R2, R2, 0x6, RZ ;  /* 0x0000000602027824 */ /* 0x000fca00078e02ff */
[----:B------:R-:W-:Y:S01]  /*0150*/  IADD3 R2, PT, PT, RZ, -R2, RZ ;  /* 0x80000002ff027210 */ /* 0x000fe20007ffe0ff */
[----:B0-----:R-:W-:-:S03]  /*0160*/  IMAD R66, R66, UR10, R71 ;  /* 0x0000000a42427c24 */ /* 0x001fc6000f8e0247 */
[----:B------:R-:W-:Y:S02]  /*0170*/  PRMT R3, R2, 0x7710, RZ ;  /* 0x0000771002037816 */ /* 0x000fe400000000ff */
[C---:B------:R-:W-:Y:S02]  /*0180*/  IADD3 R65, PT, PT, R66.reuse, 0x1c0, RZ ;  /* 0x000001c042417810 */ /* 0x040fe40007ffe0ff */
[----:B------:R-:W-:Y:S02]  /*0190*/  IADD3 R64, PT, PT, R3, R60, RZ ;  /* 0x0000003c03407210 */ /* 0x000fe40007ffe0ff */
[C---:B------:R-:W-:Y:S02]  /*01a0*/  IADD3 R70, PT, PT, R66.reuse, 0x40, RZ ;  /* 0x0000004042467810 */ /* 0x040fe40007ffe0ff */
[C---:B------:R-:W-:Y:S02]  /*01b0*/  IADD3 R69, PT, PT, R66.reuse, 0x80, RZ ;  /* 0x0000008042457810 */ /* 0x040fe40007ffe0ff */
[----:B------:R-:W-:-:S02]  /*01c0*/  IADD3 R68, PT, PT, R66, 0xc0, RZ ;  /* 0x000000c042447810 */ /* 0x000fc40007ffe0ff */
[C---:B------:R-:W-:Y:S02]  /*01d0*/  IADD3 R67, PT, PT, R66.reuse, 0x140, RZ ;  /* 0x0000014042437810 */ /* 0x040fe40007ffe0ff */
[----:B------:R-:W-:Y:S02]  /*01e0*/  IADD3 R66, PT, PT, R66, 0x180, RZ ;  /* 0x0000018042427810 */ /* 0x000fe40007ffe0ff */
[----:B------:R-:W-:Y:S02]  /*01f0*/  SHF.R.S32.HI R59, RZ, 0x1f, R65 ;  /* 0x0000001fff3b7819 */ /* 0x000fe40000011441 */
[----:B-123--:R-:W-:-:S07]  /*0200*/  SHF.L.U32 R64, R64, 0x1, RZ ;  /* 0x0000000140407819 */ /* 0x00efce00000006ff */
.L_x_1118:
[----:B01----:R-:W0:Y:S01]  /*0210*/  LDC R8, c[0x0][0x410] ;  /* 0x00010400ff087b82 */ /* 0x003e220000000800 */
[----:B------:R-:W1:Y:S01]  /*0220*/  LDCU.128 UR12, c[0x0][0x400] ;  /* 0x00008000ff0c77ac */ /* 0x000e620008000c00 */
[----:B------:R-:W-:Y:S02]  /*0230*/  ISETP.GE.AND P1, PT, R63, RZ, PT ;  /* 0x000000ff3f00720c */ /* 0x000fe40003f26270 */
[----:B--2---:R-:W-:Y:S02]  /*0240*/  SHF.R.S32.HI R13, RZ, 0x1f, R69 ;  /* 0x0000001fff0d7819 */ /* 0x004fe40000011445 */
[----:B------:R-:W-:Y:S02]  /*0250*/  SHF.R.S32.HI R15, RZ, 0x1f, R68 ;  /* 0x0000001fff0f7819 */ /* 0x000fe40000011444 */
[----:B---3--:R-:W-:Y:S02]  /*0260*/  LOP3.LUT R18, R64, 0xffff, RZ, 0xc0, !PT ;  /* 0x0000ffff40127812 */ /* 0x008fe400078ec0ff */
[----:B------:R-:W-:-:S02]  /*0270*/  SHF.R.S32.HI R23, RZ, 0x1f, R67 ;  /* 0x0000001fff177819 */ /* 0x000fc40000011443 */
[----:B------:R-:W-:Y:S02]  /*0280*/  SHF.R.S32.HI R29, RZ, 0x1f, R66 ;  /* 0x0000001fff1d7819 */ /* 0x000fe40000011442 */
[----:B-1----:R-:W-:-:S04]  /*0290*/  ISETP.GE.U32.AND P0, PT, R69, UR12, PT ;  /* 0x0000000c45007c0c */ /* 0x002fc8000bf06070 */
[----:B------:R-:W-:Y:S02]  /*02a0*/  ISETP.GE.AND.EX P0, PT, R13, UR13, PT, P0 ;  /* 0x0000000d0d007c0c */ /* 0x000fe4000bf06300 */
[----:B0-----:R-:W-:-:S04]  /*02b0*/  IABS R5, R8 ;  /* 0x0000000800057213 */ /* 0x001fc80000000000 */
[----:B------:R-:W0:Y:S07]  /*02c0*/  I2F.RP R4, R5 ;  /* 0x0000000500047306 */ /* 0x000e2e0000209400 */
[----:B------:R-:W1:Y:S01]  /*02d0*/  @!P0 LDC.64 R10, c[0x0][0x3f8] ;  /* 0x0000fe00ff0a8b82 */ /* 0x000e620000000a00 */
[----:B0-----:R-:W0:Y:S01]  /*02e0*/  MUFU.RCP R4, R4 ;  /* 0x0000000400047308 */ /* 0x001e220000001000 */
[----:B-1----:R-:W-:Y:S01]  /*02f0*/  @!P0 IMAD R12, R13, R10, RZ ;  /* 0x0000000a0d0c8224 */ /* 0x002fe200078e02ff */
[----:B0---4-:R-:W-:-:S06]  /*0300*/  IADD3 R2, PT, PT, R4, 0xffffffe, RZ ;  /* 0x0ffffffe04027810 */ /* 0x011fcc0007ffe0ff */
[----:B------:R0:W1:Y:S02]  /*0310*/  F2I.FTZ.U32.TRUNC.NTZ R3, R2 ;  /* 0x0000000200037305 */ /* 0x000064000021f000 */
[----:B0-----:R-:W-:Y:S02]  /*0320*/  MOV R2, RZ ;  /* 0x000000ff00027202 */ /* 0x001fe40000000f00 */
[----:B-1----:R-:W-:-:S05]  /*0330*/  IADD3 R6, PT, PT, RZ, -R3, RZ ;  /* 0x80000003ff067210 */ /* 0x002fca0007ffe0ff */
[----:B------:R-:W-:Y:S01]  /*0340*/  IMAD R7, R6, R5, RZ ;  /* 0x0000000506077224 */ /* 0x000fe200078e02ff */
[----:B------:R-:W-:-:S03]  /*0350*/  IABS R6, R63 ;  /* 0x0000003f00067213 */ /* 0x000fc60000000000 */
[----:B------:R-:W-:Y:S01]  /*0360*/  IMAD.HI.U32 R3, R3, R7, R2 ;  /* 0x0000000703037227 */ /* 0x000fe200078e0002 */
[----:B------:R-:W-:-:S04]  /*0370*/  LOP3.LUT R2, R63, R8, RZ, 0x3c, !PT ;  /* 0x000000083f027212 */ /* 0x000fc800078e3cff */
[----:B------:R-:W-:Y:S01]  /*0380*/  ISETP.GE.AND P2, PT, R2, RZ, PT ;  /* 0x000000ff0200720c */ /* 0x000fe20003f46270 */
[----:B------:R-:W-:-:S05]  /*0390*/  IMAD.HI.U32 R3, R3, R6, RZ ;  /* 0x0000000603037227 */ /* 0x000fca00078e00ff */
[----:B------:R-:W-:-:S05]  /*03a0*/  IADD3 R4, PT, PT, -R3, RZ, RZ ;  /* 0x000000ff03047210 */ /* 0x000fca0007ffe1ff */
[C---:B------:R-:W-:Y:S02]  /*03b0*/  IMAD R4, R5.reuse, R4, R6 ;  /* 0x0000000405047224 */ /* 0x040fe400078e0206 */
[----:B------:R-:W0:Y:S03]  /*03c0*/  @!P0 LDC.64 R6, c[0x0][0x3a0] ;  /* 0x0000e800ff068b82 */ /* 0x000e260000000a00 */
[----:B------:R-:W-:-:S13]  /*03d0*/  ISETP.GT.U32.AND P5, PT, R5, R4, PT ;  /* 0x000000040500720c */ /* 0x000fda0003fa4070 */
[-C--:B------:R-:W-:Y:S02]  /*03e0*/  @!P5 IADD3 R4, PT, PT, R4, -R5.reuse, RZ ;  /* 0x800000050404d210 */ /* 0x080fe40007ffe0ff */
[----:B------:R-:W-:Y:S02]  /*03f0*/  @!P5 IADD3 R3, PT, PT, R3, 0x1, RZ ;  /* 0x000000010303d810 */ /* 0x000fe40007ffe0ff */
[-C--:B------:R-:W-:Y:S02]  /*0400*/  ISETP.GE.U32.AND P3, PT, R4, R5.reuse, PT ;  /* 0x000000050400720c */ /* 0x080fe40003f66070 */
[----:B------:R-:W-:Y:S02]  /*0410*/  ISETP.GE.U32.AND P5, PT, R68, UR12, PT ;  /* 0x0000000c44007c0c */ /* 0x000fe4000bfa6070 */
[----:B------:R-:W-:Y:S02]  /*0420*/  ISETP.GT.U32.AND P4, PT, R5, R4, PT ;  /* 0x000000040500720c */ /* 0x000fe40003f84070 */
[----:B------:R-:W-:-:S02]  /*0430*/  IADD3 R5, PT, PT, R4, -R5, RZ ;  /* 0x8000000504057210 */ /* 0x000fc40007ffe0ff */
[----:B------:R-:W-:Y:S02]  /*0440*/  ISETP.GE.AND.EX P5, PT, R15, UR13, PT, P5 ;  /* 0x0000000d0f007c0c */ /* 0x000fe4000bfa6350 */
[----:B------:R-:W-:Y:S02]  /*0450*/  SEL R4, R5, R4, !P4 ;  /* 0x0000000405047207 */ /* 0x000fe40006000000 */
[----:B------:R-:W-:Y:S02]  /*0460*/  LOP3.LUT R5, RZ, R8, RZ, 0x33, !PT ;  /* 0x00000008ff057212 */ /* 0x000fe400078e33ff */
[----:B------:R-:W-:Y:S02]  /*0470*/  @P3 IADD3 R3, PT, PT, R3, 0x1, RZ ;  /* 0x0000000103033810 */ /* 0x000fe40007ffe0ff */
[----:B------:R-:W-:Y:S02]  /*0480*/  @!P1 IADD3 R4, PT, PT, -R4, RZ, RZ ;  /* 0x000000ff04049210 */ /* 0x000fe40007ffe1ff */
[----:B------:R-:W-:-:S02]  /*0490*/  ISETP.NE.AND P3, PT, R8, RZ, PT ;  /* 0x000000ff0800720c */ /* 0x000fc40003f65270 */
[----:B------:R-:W-:Y:S01]  /*04a0*/  @!P2 IADD3 R3, PT, PT, -R3, RZ, RZ ;  /* 0x000000ff0303a210 */ /* 0x000fe20007ffe1ff */
[----:B------:R-:W1:Y:S01]  /*04b0*/  @!P0 LDC.64 R8, c[0x0][0x398] ;  /* 0x0000e600ff088b82 */ /* 0x000e620000000a00 */
[C---:B------:R-:W-:Y:S02]  /*04c0*/  SEL R73, R5.reuse, R4, !P3 ;  /* 0x0000000405497207 */ /* 0x040fe40005800000 */
[----:B------:R-:W-:Y:S02]  /*04d0*/  SEL R3, R5, R3, !P3 ;  /* 0x0000000305037207 */ /* 0x000fe40005800000 */
[----:B------:R-:W-:Y:S01]  /*04e0*/  ISETP.GE.U32.AND P4, PT, R67, UR12, PT ;  /* 0x0000000c43007c0c */ /* 0x000fe2000bf86070 */
[----:B------:R-:W-:Y:S01]  /*04f0*/  IMAD R19, R73, 0xc, RZ ;  /* 0x0000000c49137824 */ /* 0x000fe200078e02ff */
[----:B------:R-:W-:Y:S01]  /*0500*/  SHF.R.S32.HI R2, RZ, 0x1f, R3 ;  /* 0x0000001fff027819 */ /* 0x000fe20000011403 */
[----:B------:R-:W2:Y:S01]  /*0510*/  @!P5 LDC.64 R4, c[0x0][0x3f8] ;  /* 0x0000fe00ff04db82 */ /* 0x000ea20000000a00 */
[----:B------:R-:W-:-:S02]  /*0520*/  ISETP.GE.AND.EX P4, PT, R23, UR13, PT, P4 ;  /* 0x0000000d17007c0c */ /* 0x000fc4000bf86340 */
[----:B------:R-:W-:Y:S01]  /*0530*/  IADD3 R76, P1, PT, R19, R18, RZ ;  /* 0x00000012134c7210 */ /* 0x000fe20007f3e0ff */
[----:B------:R-:W-:-:S03]  /*0540*/  IMAD R2, R2, UR14, RZ ;  /* 0x0000000e02027c24 */ /* 0x000fc6000f8e02ff */
[----:B------:R-:W-:Y:S01]  /*0550*/  LEA.HI.X.SX32 R77, R19, RZ, 0x1, P1 ;  /* 0x000000ff134d7211 */ /* 0x000fe200008f0eff */
[C---:B------:R-:W-:Y:S01]  /*0560*/  IMAD R75, R3.reuse, UR15, R2 ;  /* 0x0000000f034b7c24 */ /* 0x040fe2000f8e0202 */
[----:B------:R-:W3:Y:S01]  /*0570*/  @!P5 LDC.64 R24, c[0x0][0x3a0] ;  /* 0x0000e800ff18db82 */ /* 0x000ee20000000a00 */
[----:B------:R-:W-:-:S05]  /*0580*/  IMAD.WIDE.U32 R76, R3, UR14, R76 ;  /* 0x0000000e034c7c25 */ /* 0x000fca000f8e004c */
[----:B------:R-:W-:Y:S02]  /*0590*/  IADD3 R75, PT, PT, R77, R75, RZ ;  /* 0x0000004b4d4b7210 */ /* 0x000fe40007ffe0ff */
[----:B------:R-:W4:Y:S01]  /*05a0*/  @!P4 LDC.64 R2, c[0x0][0x3f8] ;  /* 0x0000fe00ff02cb82 */ /* 0x000f220000000a00 */
[----:B------:R-:W-:Y:S01]  /*05b0*/  @!P0 MOV R74, R76 ;  /* 0x0000004c004a8202 */ /* 0x000fe20000000f00 */
[----:B--2---:R-:W-:Y:S02]  /*05c0*/  @!P5 IMAD R13, R15, R4, RZ ;  /* 0x000000040f0dd224 */ /* 0x004fe400078e02ff */
[C---:B------:R-:W-:Y:S01]  /*05d0*/  @!P0 IMAD R15, R69.reuse, R11, R12 ;  /* 0x0000000b450f8224 */ /* 0x040fe200078e020c */
[----:B------:R-:W-:Y:S01]  /*05e0*/  @!P5 MOV R12, R76 ;  /* 0x0000004c000cd202 */ /* 0x000fe20000000f00 */
[C---:B------:R-:W-:Y:S01]  /*05f0*/  @!P5 IMAD R17, R68.reuse, R5, R13 ;  /* 0x000000054411d224 */ /* 0x040fe200078e020d */
[----:B------:R-:W-:Y:S01]  /*0600*/  @!P5 MOV R13, R75 ;  /* 0x0000004b000dd202 */ /* 0x000fe20000000f00 */
[----:B------:R-:W-:Y:S01]  /*0610*/  @!P0 IMAD.WIDE.U32 R10, R69, R10, R74 ;  /* 0x0000000a450a8225 */ /* 0x000fe200078e004a */
[----:B------:R-:W2:Y:S03]  /*0620*/  @!P5 LDC.64 R20, c[0x0][0x398] ;  /* 0x0000e600ff14db82 */ /* 0x000ea60000000a00 */
[----:B------:R-:W-:Y:S01]  /*0630*/  @!P5 IMAD.WIDE.U32 R4, R68, R4, R12 ;  /* 0x000000044404d225 */ /* 0x000fe200078e000c */
[----:B------:R-:W-:-:S02]  /*0640*/  @!P0 IADD3 R11, PT, PT, R11, R15, RZ ;  /* 0x0000000f0b0b8210 */ /* 0x000fc40007ffe0ff */
[C---:B------:R-:W-:Y:S02]  /*0650*/  @!P0 SHF.L.U32 R13, R10.reuse, 0x2, RZ ;  /* 0x000000020a0d8819 */ /* 0x040fe400000006ff */
[----:B------:R-:W2:Y:S01]  /*0660*/  LDC R12, c[0x0][0x41c] ;  /* 0x00010700ff0c7b82 */ /* 0x000ea20000000800 */
[----:B------:R-:W-:Y:S02]  /*0670*/  @!P0 SHF.L.U64.HI R10, R10, 0x2, R11 ;  /* 0x000000020a0a8819 */ /* 0x000fe4000001020b */
[----:B0-----:R-:W-:Y:S02]  /*0680*/  @!P0 IADD3 R6, P1, PT, R13, R6, RZ ;  /* 0x000000060d068210 */ /* 0x001fe40007f3e0ff */
[----:B------:R-:W-:Y:S02]  /*0690*/  @!P5 IADD3 R11, PT, PT, R5, R17, RZ ;  /* 0x00000011050bd210 */ /* 0x000fe40007ffe0ff */
[----:B------:R-:W-:Y:S01]  /*06a0*/  @!P0 IADD3.X R7, PT, PT, R10, R7, RZ, P1, !PT ;  /* 0x000000070a078210 */ /* 0x000fe20000ffe4ff */
[----:B------:R-:W0:Y:S01]  /*06b0*/  @!P4 LDC.64 R36, c[0x0][0x3a0] ;  /* 0x0000e800ff24cb82 */ /* 0x000e220000000a00 */
[----:B------:R-:W-:-:S02]  /*06c0*/  ISETP.GE.U32.AND P1, PT, R66, UR12, PT ;  /* 0x0000000c42007c0c */ /* 0x000fc4000bf26070 */
[C---:B------:R-:W-:Y:S02]  /*06d0*/  @!P5 SHF.L.U32 R5, R4.reuse, 0x2, RZ ;  /* 0x000000020405d819 */ /* 0x040fe400000006ff */
[----:B------:R-:W-:Y:S02]  /*06e0*/  ISETP.GE.AND.EX P1, PT, R29, UR13, PT, P1 ;  /* 0x0000000d1d007c0c */ /* 0x000fe4000bf26310 */
[----:B-1----:R-:W-:Y:S01]  /*06f0*/  @!P0 IADD3 R8, P2, PT, R13, R8, RZ ;  /* 0x000000080d088210 */ /* 0x002fe20007f5e0ff */
[----:B------:R-:W1:Y:S01]  /*0700*/  @!P4 LDC.64 R30, c[0x0][0x398] ;  /* 0x0000e600ff1ecb82 */ /* 0x000e620000000a00 */
[----:B------:R-:W-:Y:S02]  /*0710*/  @!P5 SHF.L.U64.HI R4, R4, 0x2, R11 ;  /* 0x000000020404d819 */ /* 0x000fe4000001020b */
[----:B---3--:R-:W-:Y:S02]  /*0720*/  @!P5 IADD3 R24, P3, PT, R5, R24, RZ ;  /* 0x000000180518d210 */ /* 0x008fe40007f7e0ff */
[----:B------:R-:W-:Y:S01]  /*0730*/  @!P0 IADD3.X R9, PT, PT, R10, R9, RZ, P2, !PT ;  /* 0x000000090a098210 */ /* 0x000fe200017fe4ff */
[----:B----4-:R-:W-:Y:S01]  /*0740*/  @!P4 IMAD R10, R23, R2, RZ ;  /* 0x00000002170ac224 */ /* 0x010fe200078e02ff */
[----:B------:R-:W-:Y:S01]  /*0750*/  @!P5 IADD3.X R25, PT, PT, R4, R25, RZ, P3, !PT ;  /* 0x000000190419d210 */ /* 0x000fe20001ffe4ff */
[----:B--2---:R-:W-:Y:S01]  /*0760*/  IMAD R35, R12, UR10, R71 ;  /* 0x0000000a0c237c24 */ /* 0x004fe2000f8e0247 */
[----:B------:R-:W-:Y:S01]  /*0770*/  @!P4 MOV R11, R75 ;  /* 0x0000004b000bc202 */ /* 0x000fe20000000f00 */
[----:B------:R-:W-:Y:S01]  /*0780*/  @!P4 IMAD R13, R67, R3, R10 ;  /* 0x00000003430dc224 */ /* 0x000fe200078e020a */
[----:B------:R-:W2:Y:S01]  /*0790*/  @!P1 LDC.64 R16, c[0x0][0x3f8] ;  /* 0x0000fe00ff109b82 */ /* 0x000ea20000000a00 */
[----:B------:R-:W-:-:S02]  /*07a0*/  @!P4 MOV R10, R76 ;  /* 0x0000004c000ac202 */ /* 0x000fc40000000f00 */
[----:B------:R-:W-:Y:S02]  /*07b0*/  ISETP.GE.U32.AND P3, PT, R35, UR12, PT ;  /* 0x0000000c23007c0c */ /* 0x000fe4000bf66070 */
[----:B------:R-:W-:Y:S01]  /*07c0*/  SHF.R.S32.HI R27, RZ, 0x1f, R35 ;  /* 0x0000001fff1b7819 */ /* 0x000fe20000011423 */
[----:B------:R-:W-:Y:S01]  /*07d0*/  @!P4 IMAD.WIDE.U32 R10, R67, R2, R10 ;  /* 0x00000002430ac225 */ /* 0x000fe200078e000a */
[----:B------:R-:W-:Y:S01]  /*07e0*/  @!P5 IADD3 R20, P6, PT, R5, R20, RZ ;  /* 0x000000140514d210 */ /* 0x000fe20007fde0ff */
[----:B------:R-:W3:Y:S01]  /*07f0*/  @!P1 LDC.64 R22, c[0x0][0x3a0] ;  /* 0x0000e800ff169b82 */ /* 0x000ee20000000a00 */
[----:B------:R-:W-:Y:S02]  /*0800*/  ISETP.GE.AND.EX P3, PT, R27, UR13, PT, P3 ;  /* 0x0000000d1b007c0c */ /* 0x000fe4000bf66330 */
[----:B------:R-:W-:Y:S02]  /*0810*/  MOV R3, RZ ;  /* 0x000000ff00037202 */ /* 0x000fe40000000f00 */
[----:B------:R-:W-:-:S02]  /*0820*/  MOV R2, RZ ;  /* 0x000000ff00027202 */ /* 0x000fc40000000f00 */
[----:B------:R-:W-:Y:S02]  /*0830*/  @!P5 IADD3.X R21, PT, PT, R4, R21, RZ, P6, !PT ;  /* 0x000000150415d210 */ /* 0x000fe400037fe4ff */
[----:B------:R-:W-:Y:S02]  /*0840*/  CS2R R4, SRZ ;  /* 0x0000000000047805 */ /* 0x000fe4000001ff00 */
[----:B------:R-:W-:Y:S01]  /*0850*/  IADD3 R14, PT, PT, R35, 0x100, RZ ;  /* 0x00000100230e7810 */ /* 0x000fe20007ffe0ff */
[----:B------:R-:W4:Y:S01]  /*0860*/  @!P1 LDC.64 R44, c[0x0][0x398] ;  /* 0x0000e600ff2c9b82 */ /* 0x000f220000000a00 */
[----:B------:R0:W5:Y:S02]  /*0870*/  @!P0 LDG.E.64 R2, desc[UR8][R6.64] ;  /* 0x0000000806028981 */ /* 0x000164000c1e1b00 */
[----:B------:R-:W-:Y:S02]  /*0880*/  ISETP.GE.U32.AND P6, PT, R14, UR12, PT ;  /* 0x0000000c0e007c0c */ /* 0x000fe4000bfc6070 */
[----:B------:R-:W-:Y:S01]  /*0890*/  SHF.R.S32.HI R33, RZ, 0x1f, R14 ;  /* 0x0000001fff217819 */ /* 0x000fe2000001140e */
[----:B------:R1:W5:Y:S01]  /*08a0*/  @!P0 LDG.E.64 R4, desc[UR8][R8.64] ;  /* 0x0000000808048981 */ /* 0x000362000c1e1b00 */
[----:B--2---:R-:W-:Y:S01]  /*08b0*/  @!P1 IMAD R28, R29, R16, RZ ;  /* 0x000000101d1c9224 */ /* 0x004fe200078e02ff */
[----:B------:R-:W-:-:S02]  /*08c0*/  @!P4 SHF.L.U32 R39, R10, 0x2, RZ ;  /* 0x000000020a27c819 */ /* 0x000fc400000006ff */
[----:B------:R-:W-:Y:S02]  /*08d0*/  ISETP.GE.AND.EX P6, PT, R33, UR13, PT, P6 ;  /* 0x0000000d21007c0c */ /* 0x000fe4000bfc6360 */
[----:B0-----:R-:W-:Y:S02]  /*08e0*/  @!P4 IADD3 R7, PT, PT, R11, R13, RZ ;  /* 0x0000000d0b07c210 */ /* 0x001fe40007ffe0ff */
[----:B------:R-:W0:Y:S01]  /*08f0*/  @!P3 LDC.64 R12, c[0x0][0x3f8] ;  /* 0x0000fe00ff0cbb82 */ /* 0x000e220000000a00 */
[----:B------:R-:W-:Y:S02]  /*0900*/  SHF.R.S32.HI R15, RZ, 0x1f, R70 ;  /* 0x0000001fff0f7819 */ /* 0x000fe40000011446 */
[----:B-1----:R-:W-:Y:S02]  /*0910*/  CS2R R8, SRZ ;  /* 0x0000000000087805 */ /* 0x002fe4000001ff00 */
[----:B------:R-:W-:Y:S02]  /*0920*/  @!P4 SHF.L.U64.HI R26, R10, 0x2, R7 ;  /* 0x000000020a1ac819 */ /* 0x000fe40000010207 */
[----:B------:R-:W-:-:S02]  /*0930*/  CS2R R6, SRZ ;  /* 0x0000000000067805 */ /* 0x000fc4000001ff00 */
[----:B------:R-:W-:Y:S02]  /*0940*/  ISETP.GE.U32.AND P0, PT, R70, UR12, PT ;  /* 0x0000000c46007c0c */ /* 0x000fe4000bf06070 */
[----:B------:R-:W-:Y:S01]  /*0950*/  ISETP.GE.U32.AND P2, PT, R65, UR12, PT ;  /* 0x0000000c41007c0c */ /* 0x000fe2000bf46070 */
[----:B------:R1:W5:Y:S01]  /*0960*/  @!P5 LDG.E.64 R8, desc[UR8][R20.64] ;  /* 0x000000081408d981 */ /* 0x000362000c1e1b00 */
[----:B------:R-:W-:Y:S01]  /*0970*/  @!P1 IMAD R41, R66, R17, R28 ;  /* 0x0000001142299224 */ /* 0x000fe200078e021c */
[----:B------:R-:W2:Y:S01]  /*0980*/  @!P6 LDC.64 R10, c[0x0][0x3f8] ;  /* 0x0000fe00ff0aeb82 */ /* 0x000ea20000000a00 */
[----:B------:R-:W-:Y:S01]  /*0990*/  ISETP.GE.AND.EX P0, PT, R15, UR13, PT, P0 ;  /* 0x0000000d0f007c0c */ /* 0x000fe2000bf06300 */
[----:B------:R3:W5:Y:S01]  /*09a0*/  @!P5 LDG.E.64 R6, desc[UR8][R24.64] ;  /* 0x000000081806d981 */ /* 0x000762000c1e1b00 */
[----:B------:R-:W-:Y:S02]  /*09b0*/  ISETP.GE.AND.EX P2, PT, R59, UR13, PT, P2 ;  /* 0x0000000d3b007c0c */ /* 0x000fe4000bf46320 */
[----:B-1----:R-:W-:-:S03]  /*09c0*/  @!P1 MOV R20, R76 ;  /* 0x0000004c00149202 */ /* 0x002fc60000000f00 */
[----:B------:R-:W1:Y:S01]  /*09d0*/  @!P3 LDC.64 R28, c[0x0][0x3a0] ;  /* 0x0000e800ff1cbb82 */ /* 0x000e620000000a00 */
[----:B------:R-:W-:-:S03]  /*09e0*/  @!P1 MOV R21, R75 ;  /* 0x0000004b00159202 */ /* 0x000fc60000000f00 */
[----:B------:R-:W-:Y:S01]  /*09f0*/  @!P1 IMAD.WIDE.U32 R16, R66, R16, R20 ;  /* 0x0000001042109225 */ /* 0x000fe200078e0014 */
[----:B------:R-:W-:-:S03]  /*0a00*/  @!P4 IADD3 R36, P5, PT, R39, R36, RZ ;  /* 0x000000242724c210 */ /* 0x000fc60007fbe0ff */
[----:B---3--:R-:W3:Y:S01]  /*0a10*/  @!P3 LDC.64 R24, c[0x0][0x398] ;  /* 0x0000e600ff18bb82 */ /* 0x008ee20000000a00 */
[----:B------:R-:W-:Y:S01]  /*0a20*/  @!P1 IADD3 R17, PT, PT, R17, R41, RZ ;  /* 0x0000002911119210 */ /* 0x000fe20007ffe0ff */
[----:B0-----:R-:W-:Y:S01]  /*0a30*/  @!P3 IMAD R20, R27, R12, RZ ;  /* 0x0000000c1b14b224 */ /* 0x001fe200078e02ff */
[C---:B------:R-:W-:Y:S02]  /*0a40*/  @!P1 SHF.L.U32 R21, R16.reuse, 0x2, RZ ;  /* 0x0000000210159819 */ /* 0x040fe400000006ff */
[----:B------:R-:W-:Y:S01]  /*0a50*/  @!P1 SHF.L.U64.HI R32, R16, 0x2, R17 ;  /* 0x0000000210209819 */ /* 0x000fe20000010211 */
[----:B--2---:R-:W-:Y:S01]  /*0a60*/  @!P6 IMAD R33, R33, R10, RZ ;  /* 0x0000000a2121e224 */ /* 0x004fe200078e02ff */
[----:B------:R-:W-:Y:S01]  /*0a70*/  @!P4 IADD3.X R37, PT, PT, R26, R37, RZ, P5, !PT ;  /* 0x000000251a25c210 */ /* 0x000fe20002ffe4ff */
[----:B------:R-:W0:Y:S01]  /*0a80*/  @!P0 LDC.64 R42, c[0x0][0x3a0] ;  /* 0x0000e800ff2a8b82 */ /* 0x000e220000000a00 */
[----:B------:R-:W-:Y:S02]  /*0a90*/  @!P3 MOV R16, R76 ;  /* 0x0000004c0010b202 */ /* 0x000fe40000000f00 */
[----:B------:R-:W-:-:S02]  /*0aa0*/  @!P3 MOV R17, R75 ;  /* 0x0000004b0011b202 */ /* 0x000fc40000000f00 */
[----:B------:R-:W-:Y:S01]  /*0ab0*/  @!P4 IADD3 R30, P5, PT, R39, R30, RZ ;  /* 0x0000001e271ec210 */ /* 0x000fe20007fbe0ff */
[C---:B------:R-:W-:Y:S02]  /*0ac0*/  @!P3 IMAD R41, R35.reuse, R13, R20 ;  /* 0x0000000d2329b224 */ /* 0x040fe400078e0214 */
[----:B------:R-:W-:Y:S01]  /*0ad0*/  @!P3 IMAD.WIDE.U32 R12, R35, R12, R16 ;  /* 0x0000000c230cb225 */ /* 0x000fe200078e0010 */
[----:B------:R-:W-:Y:S01]  /*0ae0*/  @!P4 IADD3.X R31, PT, PT, R26, R31, RZ, P5, !PT ;  /* 0x0000001f1a1fc210 */ /* 0x000fe20002ffe4ff */
[----:B------:R-:W2:Y:S01]  /*0af0*/  @!P6 LDC.64 R38, c[0x0][0x398] ;  /* 0x0000e600ff26eb82 */ /* 0x000ea20000000a00 */
[----:B------:R-:W-:Y:S02]  /*0b00*/  @!P1 IADD3 R22, P5, PT, R21, R22, RZ ;  /* 0x0000001615169210 */ /* 0x000fe40007fbe0ff */
[----:B------:R-:W-:-:S05]  /*0b10*/  @!P3 IADD3 R13, PT, PT, R13, R41, RZ ;  /* 0x000000290d0db210 */ /* 0x000fca0007ffe0ff */
[----:B------:R-:W0:Y:S01]  /*0b20*/  @!P6 LDC.64 R26, c[0x0][0x3a0] ;  /* 0x0000e800ff1aeb82 */ /* 0x000e220000000a00 */
[----:B------:R-:W-:Y:S02]  /*0b30*/  @!P1 IADD3.X R23, PT, PT, R32, R23, RZ, P5, !PT ;  /* 0x0000001720179210 */ /* 0x000fe40002ffe4ff */
[----:B----4-:R-:W-:Y:S02]  /*0b40*/  @!P1 IADD3 R44, P5, PT, R21, R44, RZ ;  /* 0x0000002c152c9210 */ /* 0x010fe40007fbe0ff */
[----:B------:R-:W-:-:S03]  /*0b50*/  @!P3 SHF.L.U32 R17, R12, 0x2, RZ ;  /* 0x000000020c11b819 */ /* 0x000fc600000006ff */
[----:B------:R-:W4:Y:S01]  /*0b60*/  @!P0 LDC.64 R20, c[0x0][0x3f8] ;  /* 0x0000fe00ff148b82 */ /* 0x000f220000000a00 */
[----:B------:R-:W-:Y:S02]  /*0b70*/  @!P3 SHF.L.U64.HI R16, R12, 0x2, R13 ;  /* 0x000000020c10b819 */ /* 0x000fe4000001020d */
[----:B------:R-:W-:Y:S02]  /*0b80*/  @!P6 MOV R12, R76 ;  /* 0x0000004c000ce202 */ /* 0x000fe40000000f00 */
[----:B------:R-:W-:Y:S01]  /*0b90*/  @!P6 MOV R13, R75 ;  /* 0x0000004b000de202 */ /* 0x000fe20000000f00 */
[----:B------:R-:W-:Y:S01]  /*0ba0*/  @!P6 IMAD R33, R14, R11, R33 ;  /* 0x0000000b0e21e224 */ /* 0x000fe200078e0221 */
[----:B------:R-:W-:Y:S01]  /*0bb0*/  @!P1 IADD3.X R45, PT, PT, R32, R45, RZ, P5, !PT ;  /* 0x0000002d202d9210 */ /* 0x000fe20002ffe4ff */
[----:B------:R-:W4:Y:S01]  /*0bc0*/  @!P0 LDC.64 R40, c[0x0][0x398] ;  /* 0x0000e600ff288b82 */ /* 0x000f220000000a00 */
[----:B-1----:R-:W-:Y:S01]  /*0bd0*/  @!P3 IADD3 R28, P5, PT, R17, R28, RZ ;  /* 0x0000001c111cb210 */ /* 0x002fe20007fbe0ff */
[----:B------:R-:W-:-:S03]  /*0be0*/  @!P6 IMAD.WIDE.U32 R10, R14, R10, R12 ;  /* 0x0000000a0e0ae225 */ /* 0x000fc600078e000c */
[----:B------:R-:W-:Y:S02]  /*0bf0*/  @!P3 IADD3.X R29, PT, PT, R16, R29, RZ, P5, !PT ;  /* 0x0000001d101db210 */ /* 0x000fe40002ffe4ff */
[----:B---3--:R-:W-:Y:S02]  /*0c00*/  @!P3 IADD3 R24, P5, PT, R17, R24, RZ ;  /* 0x000000181118b210 */ /* 0x008fe40007fbe0ff */
[----:B------:R-:W-:Y:S02]  /*0c10*/  @!P6 IADD3 R13, PT, PT, R11, R33, RZ ;  /* 0x000000210b0de210 */ /* 0x000fe40007ffe0ff */
[----:B------:R-:W-:Y:S01]  /*0c20*/  @!P6 SHF.L.U32 R11, R10, 0x2, RZ ;  /* 0x000000020a0be819 */ /* 0x000fe200000006ff */
[----:B------:R-:W1:Y:S01]  /*0c30*/  @!P2 LDC.64 R32, c[0x0][0x3a0] ;  /* 0x0000e800ff20ab82 */ /* 0x000e620000000a00 */
[----:B------:R-:W-:Y:S02]  /*0c40*/  @!P3 IADD3.X R25, PT, PT, R16, R25, RZ, P5, !PT ;  /* 0x000000191019b210 */ /* 0x000fe40002ffe4ff */
[----:B------:R-:W-:-:S02]  /*0c50*/  @!P6 SHF.L.U64.HI R10, R10, 0x2, R13 ;  /* 0x000000020a0ae819 */ /* 0x000fc4000001020d */
[----:B0-----:R-:W-:-:S03]  /*0c60*/  @!P6 IADD3 R26, P5, PT, R11, R26, RZ ;  /* 0x0000001a0b1ae210 */ /* 0x001fc60007fbe0ff */
[----:B------:R-:W0:Y:S01]  /*0c70*/  @!P2 LDC.64 R16, c[0x0][0x3f8] ;  /* 0x0000fe00ff10ab82 */ /* 0x000e220000000a00 */
[----:B------:R-:W-:Y:S02]  /*0c80*/  @!P6 IADD3.X R27, PT, PT, R10, R27, RZ, P5, !PT ;  /* 0x0000001b0a1be210 */ /* 0x000fe40002ffe4ff */
[----:B--2---:R-:W-:Y:S01]  /*0c90*/  @!P6 IADD3 R38, P5, PT, R11, R38, RZ ;  /* 0x000000260b26e210 */ /* 0x004fe20007fbe0ff */
[----:B----4-:R-:W-:-:S04]  /*0ca0*/  @!P0 IMAD R11, R15, R20, RZ ;  /* 0x000000140f0b8224 */ /* 0x010fc800078e02ff */
[----:B------:R-:W2:Y:S01]  /*0cb0*/  LDC.64 R14, c[0x0][0x3b8] ;  /* 0x0000ee00ff0e7b82 */ /* 0x000ea20000000a00 */
[----:B------:R-:W-:Y:S01]  /*0cc0*/  @!P6 IADD3.X R39, PT, PT, R10, R39, RZ, P5, !PT ;  /* 0x000000270a27e210 */ /* 0x000fe20002ffe4ff */
[C---:B------:R-:W-:Y:S01]  /*0cd0*/  @!P0 IMAD R35, R70.reuse, R21, R11 ;  /* 0x0000001546238224 */ /* 0x040fe200078e020b */
[----:B------:R-:W-:Y:S02]  /*0ce0*/  @!P0 MOV R10, R76 ;  /* 0x0000004c000a8202 */ /* 0x000fe40000000f00 */
[----:B------:R-:W-:Y:S02]  /*0cf0*/  @!P0 MOV R11, R75 ;  /* 0x0000004b000b8202 */ /* 0x000fe40000000f00 */
[----:B------:R-:W-:Y:S01]  /*0d00*/  CS2R R12, SRZ ;  /* 0x00000000000c7805 */ /* 0x000fe2000001ff00 */
[----:B------:R-:W-:Y:S01]  /*0d10*/  @!P0 IMAD.WIDE.U32 R20, R70, R20, R10 ;  /* 0x0000001446148225 */ /* 0x000fe200078e000a */
[----:B------:R-:W-:-:S04]  /*0d20*/  CS2R R10, SRZ ;  /* 0x00000000000a7805 */ /* 0x000fc8000001ff00 */
[----:B------:R3:W5:Y:S04]  /*0d30*/  @!P4 LDG.E.64 R12, desc[UR8][R30.64] ;  /* 0x000000081e0cc981 */ /* 0x000768000c1e1b00 */
[----:B------:R4:W5:Y:S01]  /*0d40*/  @!P4 LDG.E.64 R10, desc[UR8][R36.64] ;  /* 0x00000008240ac981 */ /* 0x000962000c1e1b00 */
[----:B--2---:R-:W-:Y:S01]  /*0d50*/  IMAD.WIDE R14, R63, 0x8, R14 ;  /* 0x000000083f0e7825 */ /* 0x004fe200078e020e */
[----:B------:R-:W-:Y:S01]  /*0d60*/  @!P0 IADD3 R21, PT, PT, R21, R35, RZ ;  /* 0x0000002315158210 */ /* 0x000fe20007ffe0ff */
[----:B---3--:R-:W2:Y:S04]  /*0d70*/  LDC.64 R30, c[0x0][0x3a8] ;  /* 0x0000ea00ff1e7b82 */ /* 0x008ea80000000a00 */
[----:B------:R-:W3:Y:S01]  /*0d80*/  LDG.E.64 R14, desc[UR8][R14.64] ;  /* 0x000000080e0e7981 */ /* 0x000ee2000c1e1b00 */
[----:B------:R-:W-:Y:S01]  /*0d90*/  ISETP.NE.AND P4, PT, RZ, UR11, PT ;  /* 0x0000000bff007c0c */ /* 0x000fe2000bf85270 */
[----:B0-----:R-:W-:Y:S01]  /*0da0*/  @!P2 IMAD R48, R59, R16, RZ ;  /* 0x000000103b30a224 */ /* 0x001fe200078e02ff */
[C---:B------:R-:W-:Y:S01]  /*0db0*/  @!P0 SHF.L.U32 R47, R20.reuse, 0x2, RZ ;  /* 0x00000002142f8819 */ /* 0x040fe200000006ff */
[----:B------:R-:W0:Y:S01]  /*0dc0*/  @!P2 LDC.64 R34, c[0x0][0x398] ;  /* 0x0000e600ff22ab82 */ /* 0x000e220000000a00 */
[----:B------:R-:W-:-:S02]  /*0dd0*/  @!P0 SHF.L.U64.HI R46, R20, 0x2, R21 ;  /* 0x00000002142e8819 */ /* 0x000fc40000010215 */
[----:B------:R-:W-:Y:S02]  /*0de0*/  @!P2 MOV R20, R76 ;  /* 0x0000004c0014a202 */ /* 0x000fe40000000f00 */
[----:B------:R-:W-:-:S05]  /*0df0*/  @!P2 MOV R21, R75 ;  /* 0x0000004b0015a202 */ /* 0x000fca0000000f00 */
[----:B----4-:R-:W4:Y:S01]  /*0e00*/  @P4 LDC.64 R36, c[0x0][0x3b0] ;  /* 0x0000ec00ff244b82 */ /* 0x010f220000000a00 */
[C---:B------:R-:W-:Y:S02]  /*0e10*/  @!P2 IMAD R49, R65.reuse, R17, R48 ;  /* 0x000000114131a224 */ /* 0x040fe400078e0230 */
[----:B------:R-:W-:Y:S01]  /*0e20*/  @!P2 IMAD.WIDE.U32 R16, R65, R16, R20 ;  /* 0x000000104110a225 */ /* 0x000fe200078e0014 */
[----:B------:R-:W-:-:S04]  /*0e30*/  @!P0 IADD3 R42, P5, PT, R47, R42, RZ ;  /* 0x0000002a2f2a8210 */ /* 0x000fc80007fbe0ff */
[----:B------:R-:W-:Y:S02]  /*0e40*/  @!P2 IADD3 R21, PT, PT, R17, R49, RZ ;  /* 0x000000311115a210 */ /* 0x000fe40007ffe0ff */
[----:B------:R-:W-:Y:S02]  /*0e50*/  @!P2 SHF.L.U32 R17, R16, 0x2, RZ ;  /* 0x000000021011a819 */ /* 0x000fe400000006ff */
[----:B------:R-:W-:Y:S02]  /*0e60*/  @!P0 IADD3.X R43, PT, PT, R46, R43, RZ, P5, !PT ;  /* 0x0000002b2e2b8210 */ /* 0x000fe40002ffe4ff */
[----:B------:R-:W-:Y:S02]  /*0e70*/  @!P2 SHF.L.U64.HI R16, R16, 0x2, R21 ;  /* 0x000000021010a819 */ /* 0x000fe40000010215 */
[----:B------:R-:W-:Y:S02]  /*0e80*/  @!P0 IADD3 R40, P5, PT, R47, R40, RZ ;  /* 0x000000282f288210 */ /* 0x000fe40007fbe0ff */
[----:B------:R-:W-:-:S02]  /*0e90*/  IADD3 R21, PT, PT, R19, R18, RZ ;  /* 0x0000001213157210 */ /* 0x000fc40007ffe0ff */
[----:B------:R-:W-:Y:S02]  /*0ea0*/  @!P0 IADD3.X R41, PT, PT, R46, R41, RZ, P5, !PT ;  /* 0x000000292e298210 */ /* 0x000fe40002ffe4ff */
[----:B------:R-:W-:Y:S02]  /*0eb0*/  CS2R R54, SRZ ;  /* 0x0000000000367805 */ /* 0x000fe4000001ff00 */
[----:B-1----:R-:W-:Y:S01]  /*0ec0*/  @!P2 IADD3 R32, P5, PT, R17, R32, RZ ;  /* 0x000000201120a210 */ /* 0x002fe20007fbe0ff */
[----:B--2---:R-:W-:Y:S01]  /*0ed0*/  IMAD.WIDE R30, R21, 0x4, R30 ;  /* 0x00000004151e7825 */ /* 0x004fe200078e021e */
[----:B------:R-:W-:-:S03]  /*0ee0*/  CS2R R52, SRZ ;  /* 0x0000000000347805 */ /* 0x000fc6000001ff00 */
[----:B----4-:R-:W-:Y:S01]  /*0ef0*/  @P4 IMAD.WIDE R36, R21, 0x4, R36 ;  /* 0x0000000415244825 */ /* 0x010fe200078e0224 */
[----:B------:R-:W-:Y:S02]  /*0f00*/  CS2R R20, SRZ ;  /* 0x0000000000147805 */ /* 0x000fe4000001ff00 */
[C---:B------:R-:W-:Y:S01]  /*0f10*/  @!P2 IADD3.X R33, PT, PT, R16.reuse, R33, RZ, P5, !PT ;  /* 0x000000211021a210 */ /* 0x040fe20002ffe4ff */
[----:B------:R1:W5:Y:S01]  /*0f20*/  @!P3 LDG.E.64 R54, desc[UR8][R28.64] ;  /* 0x000000081c36b981 */ /* 0x000362000c1e1b00 */
[----:B0-----:R-:W-:Y:S02]  /*0f30*/  @!P2 IADD3 R34, P5, PT, R17, R34, RZ ;  /* 0x000000221122a210 */ /* 0x001fe40007fbe0ff */
[----:B------:R-:W-:Y:S02]  /*0f40*/  CS2R R50, SRZ ;  /* 0x0000000000327805 */ /* 0x000fe4000001ff00 */
[----:B------:R-:W-:Y:S01]  /*0f50*/  CS2R R48, SRZ ;  /* 0x0000000000307805 */ /* 0x000fe2000001ff00 */
[----:B------:R0:W5:Y:S01]  /*0f60*/  @!P3 LDG.E.64 R52, desc[UR8][R24.64] ;  /* 0x000000081834b981 */ /* 0x000162000c1e1b00 */
[----:B------:R-:W-:-:S03]  /*0f70*/  @!P2 IADD3.X R35, PT, PT, R16, R35, RZ, P5, !PT ;  /* 0x000000231023a210 */ /* 0x000fc60002ffe4ff */
[----:B------:R2:W5:Y:S01]  /*0f80*/  @!P6 LDG.E.64 R20, desc[UR8][R26.64] ;  /* 0x000000081a14e981 */ /* 0x000562000c1e1b00 */
[----:B-1----:R-:W-:-:S03]  /*0f90*/  CS2R R28, SRZ ;  /* 0x00000000001c7805 */ /* 0x002fc6000001ff00 */
[----:B------:R-:W5:Y:S01]  /*0fa0*/  @!P0 LDG.E.64 R50, desc[UR8][R42.64] ;  /* 0x000000082a328981 */ /* 0x000f62000c1e1b00 */
[----:B0-----:R-:W-:-:S03]  /*0fb0*/  CS2R R24, SRZ ;  /* 0x0000000000187805 */ /* 0x001fc6000001ff00 */
[----:B------:R-:W5:Y:S01]  /*0fc0*/  @!P0 LDG.E.64 R48, desc[UR8][R40.64] ;  /* 0x0000000828308981 */ /* 0x000f62000c1e1b00 */
[----:B--2---:R-:W-:-:S03]  /*0fd0*/  CS2R R26, SRZ ;  /* 0x00000000001a7805 */ /* 0x004fc6000001ff00 */
[----:B------:R-:W5:Y:S04]  /*0fe0*/  @!P2 LDG.E.64 R24, desc[UR8][R32.64] ;  /* 0x000000082018a981 */ /* 0x000f68000c1e1b00 */
[----:B------:R-:W5:Y:S04]  /*0ff0*/  @!P2 LDG.E.64 R26, desc[UR8][R34.64] ;  /* 0x00000008221aa981 */ /* 0x000f68000c1e1b00 */
[----:B------:R-:W5:Y:S04]  /*1000*/  @P4 LDG.E.64 R28, desc[UR8][R36.64] ;  /* 0x00000008241c4981 */ /* 0x000f68000c1e1b00 */
[----:B------:R-:W5:Y:S01]  /*1010*/  LDG.E.64 R30, desc[UR8][R30.64] ;  /* 0x000000081e1e7981 */ /* 0x000f62000c1e1b00 */
[----:B------:R-:W-:-:S02]  /*1020*/  CS2R R16, SRZ ;  /* 0x0000000000107805 */ /* 0x000fc4000001ff00 */
[----:B------:R-:W-:-:S04]  /*1030*/  CS2R R18, SRZ ;  /* 0x0000000000127805 */ /* 0x000fc8000001ff00 */
[----:B------:R0:W5:Y:S04]  /*1040*/  @!P1 LDG.E.64 R16, desc[UR8][R22.64] ;  /* 0x0000000816109981 */ /* 0x000168000c1e1b00 */
[----:B------:R-:W5:Y:S01]  /*1050*/  @!P1 LDG.E.64 R18, desc[UR8][R44.64] ;  /* 0x000000082c129981 */ /* 0x000f62000c1e1b00 */
[----:B0-----:R-:W-:-:S06]  /*1060*/  CS2R R22, SRZ ;  /* 0x0000000000167805 */ /* 0x001fcc000001ff00 */
[----:B------:R0:W5:Y:S01]  /*1070*/  @!P6 LDG.E.64 R22, desc[UR8][R38.64] ;  /* 0x000000082616e981 */ /* 0x000162000c1e1b00 */
[----:B------:R-:W-:Y:S01]  /*1080*/  UISETP.NE.AND UP0, UPT, UR11, URZ, UPT ;  /* 0x000000ff0b00728c */ /* 0x000fe2000bf05270 */
[----:B---3--:R-:W-:-:S05]  /*1090*/  FFMA.FTZ R15, -R14, R14, R15 ;  /* 0x0000000e0e0f7223 */ /* 0x008fca000001010f */
[----:B------:R-:W-:-:S13]  /*10a0*/  FSETP.GTU.FTZ.AND P1, PT, R15, RZ, PT ;  /* 0x000000ff0f00720b */ /* 0x000fda0003f3c000 */
[----:B0-----:R-:W0:Y:S02]  /*10b0*/  @P1 LDC R38, c[0x0][0x3c0] ;  /* 0x0000f000ff261b82 */ /* 0x001e240000000800 */
[----:B0-----:R-:W-:Y:S01]  /*10c0*/  @P1 FADD.FTZ R38, R15, R38 ;  /* 0x000000260f261221 */ /* 0x001fe20000010000 */
[----:B------:R-:W-:-:S06]  /*10d0*/  MOV R15, 0x3f800000 ;  /* 0x3f800000000f7802 */ /* 0x000fcc0000000f00 */
[----:B------:R0:W1:Y:S01]  /*10e0*/  @P1 MUFU.RSQ R15, R38 ;  /* 0x00000026000f1308 */ /* 0x0000620000001400 */
[----:B------:R-:W-:Y:S05]  /*10f0*/  BRA.U UP0, `(.L_x_1076) ;  /* 0x0000000500c47547 */ /* 0x000fea000b800000 */
[----:B-----5:R-:W-:Y:S01]  /*1100*/  FADD.FTZ R32, -R14, R54 ;  /* 0x000000360e207221 */ /* 0x020fe20000010100 */
[----:B------:R-:W-:Y:S01]  /*1110*/  FMUL.FTZ R36, R52, R30 ;  /* 0x0000001e34247220 */ /* 0x000fe20000410000 */
[----:B------:R-:W-:Y:S01]  /*1120*/  FADD.FTZ R34, -R14, R55 ;  /* 0x000000370e227221 */ /* 0x000fe20000010100 */
[----:B------:R-:W-:Y:S01]  /*1130*/  FMUL.FTZ R35, R53, R31 ;  /* 0x0000001f35237220 */ /* 0x000fe20000410000 */
[-C--:B-1----:R-:W-:Y:S01]  /*1140*/  FMUL.FTZ R33, R32, R15.reuse ;  /* 0x0000000f20217220 */ /* 0x082fe20000410000 */
[----:B0-----:R-:W-:Y:S01]  /*1150*/  FADD.FTZ R38, -R14, R50 ;  /* 0x000000320e267221 */ /* 0x001fe20000010100 */
[-C--:B------:R-:W-:Y:S01]  /*1160*/  FMUL.FTZ R34, R34, R15.reuse ;  /* 0x0000000f22227220 */ /* 0x080fe20000410000 */
[----:B------:R-:W-:Y:S01]  /*1170*/  FADD.FTZ R32, RZ, R36 ;  /* 0x00000024ff207221 */ /* 0x000fe20000010000 */
[----:B------:R-:W-:Y:S01]  /*1180*/  FFMA.FTZ R37, R33, R36, RZ ;  /* 0x0000002421257223 */ /* 0x000fe200000100ff */
[----:B------:R-:W-:Y:S01]  /*1190*/  FMUL.FTZ R39, R48, R30 ;  /* 0x0000001e30277220 */ /* 0x000fe20000410000 */
[----:B------:R-:W-:Y:S01]  /*11a0*/  FMUL.FTZ R38, R38, R15 ;  /* 0x0000000f26267220 */ /* 0x000fe20000410000 */
[----:B------:R-:W-:Y:S01]  /*11b0*/  FFMA.FTZ R33, R52, R33, RZ ;  /* 0x0000002134217223 */ /* 0x000fe200000100ff */
[----:B------:R-:W-:Y:S01]  /*11c0*/  FFMA.FTZ R37, R34, R35, R37 ;  /* 0x0000002322257223 */ /* 0x000fe20000010025 */
[----:B------:R-:W-:Y:S01]  /*11d0*/  FADD.FTZ R36, -R14, R51 ;  /* 0x000000330e247221 */ /* 0x000fe20000010100 */
[----:B------:R-:W-:Y:S01]  /*11e0*/  FADD.FTZ R32, R35, R32 ;  /* 0x0000002023207221 */ /* 0x000fe20000010000 */
[----:B------:R-:W-:Y:S01]  /*11f0*/  FFMA.FTZ R33, R48, R38, R33 ;  /* 0x0000002630217223 */ /* 0x000fe20000010021 */
[----:B------:R-:W-:Y:S01]  /*1200*/  FFMA.FTZ R37, R38, R39, R37 ;  /* 0x0000002726257223 */ /* 0x000fe20000010025 */
[----:B------:R-:W-:Y:S01]  /*1210*/  FMUL.FTZ R36, R36, R15 ;  /* 0x0000000f24247220 */ /* 0x000fe20000410000 */
[----:B------:R-:W-:Y:S01]  /*1220*/  FFMA.FTZ R34, R53, R34, RZ ;  /* 0x0000002235227223 */ /* 0x000fe200000100ff */
[C---:B------:R-:W-:Y:S01]  /*1230*/  FMUL.FTZ R35, R49.reuse, R31 ;  /* 0x0000001f31237220 */ /* 0x040fe20000410000 */
[----:B------:R-:W-:Y:S01]  /*1240*/  FADD.FTZ R32, R32, R39 ;  /* 0x0000002720207221 */ /* 0x000fe20000010000 */
[----:B------:R-:W-:Y:S01]  /*1250*/  FADD.FTZ R38, -R14, R2 ;  /* 0x000000020e267221 */ /* 0x000fe20000010100 */
[----:B------:R-:W-:Y:S01]  /*1260*/  FFMA.FTZ R34, R49, R36, R34 ;  /* 0x0000002431227223 */ /* 0x000fe20000010022 */
[----:B------:R-:W-:Y:S01]  /*1270*/  FFMA.FTZ R37, R36, R35, R37 ;  /* 0x0000002324257223 */ /* 0x000fe20000010025 */
[----:B------:R-:W-:Y:S01]  /*1280*/  FMUL.FTZ R39, R4, R30 ;  /* 0x0000001e04277220 */ /* 0x000fe20000410000 */
[----:B------:R-:W-:Y:S01]  /*1290*/  FMUL.FTZ R38, R38, R15 ;  /* 0x0000000f26267220 */ /* 0x000fe20000410000 */
[----:B------:R-:W-:Y:S01]  /*12a0*/  FADD.FTZ R32, R35, R32 ;  /* 0x0000002023207221 */ /* 0x000fe20000010000 */
[----:B------:R-:W-:Y:S01]  /*12b0*/  FADD.FTZ R36, -R14, R3 ;  /* 0x000000030e247221 */ /* 0x000fe20000010100 */
[----:B------:R-:W-:Y:S01]  /*12c0*/  FMUL.FTZ R35, R5, R31 ;  /* 0x0000001f05237220 */ /* 0x000fe20000410000 */
[----:B------:R-:W-:Y:S01]  /*12d0*/  FFMA.FTZ R33, R4, R38, R33 ;  /* 0x0000002604217223 */ /* 0x000fe20000010021 */
[----:B------:R-:W-:Y:S01]  /*12e0*/  FADD.FTZ R32, R32, R39 ;  /* 0x0000002720207221 */ /* 0x000fe20000010000 */
[----:B------:R-:W-:Y:S01]  /*12f0*/  FFMA.FTZ R37, R38, R39, R37 ;  /* 0x0000002726257223 */ /* 0x000fe20000010025 */
[----:B------:R-:W-:Y:S01]  /*1300*/  FMUL.FTZ R36, R36, R15 ;  /* 0x0000000f24247220 */ /* 0x000fe20000410000 */
[----:B------:R-:W-:Y:S01]  /*1310*/  FADD.FTZ R38, -R14, R6 ;  /* 0x000000060e267221 */ /* 0x000fe20000010100 */
[----:B------:R-:W-:Y:S01]  /*1320*/  FMUL.FTZ R39, R8, R30 ;  /* 0x0000001e08277220 */ /* 0x000fe20000410000 */
[----:B------:R-:W-:Y:S01]  /*1330*/  FADD.FTZ R32, R35, R32 ;  /* 0x0000002023207221 */ /* 0x000fe20000010000 */
[----:B------:R-:W-:Y:S01]  /*1340*/  FFMA.FTZ R34, R5, R36, R34 ;  /* 0x0000002405227223 */ /* 0x000fe20000010022 */
[----:B------:R-:W-:Y:S01]  /*1350*/  FFMA.FTZ R37, R36, R35, R37 ;  /* 0x0000002324257223 */ /* 0x000fe20000010025 */
[----:B------:R-:W-:Y:S01]  /*1360*/  FMUL.FTZ R38, R38, R15 ;  /* 0x0000000f26267220 */ /* 0x000fe20000410000 */
[----:B------:R-:W-:Y:S01]  /*1370*/  FADD.FTZ R36, -R14, R7 ;  /* 0x000000070e247221 */ /* 0x000fe20000010100 */
[----:B------:R-:W-:Y:S01]  /*1380*/  FADD.FTZ R32, R32, R39 ;  /* 0x0000002720207221 */ /* 0x000fe20000010000 */
[----:B------:R-:W-:Y:S01]  /*1390*/  FMUL.FTZ R35, R9, R31 ;  /* 0x0000001f09237220 */ /* 0x000fe20000410000 */
[----:B------:R-:W-:Y:S01]  /*13a0*/  FFMA.FTZ R37, R38, R39, R37 ;  /* 0x0000002726257223 */ /* 0x000fe20000010025 */
[----:B------:R-:W-:Y:S01]  /*13b0*/  FMUL.FTZ R36, R36, R15 ;  /* 0x0000000f24247220 */ /* 0x000fe20000410000 */
[----:B------:R-:W-:Y:S01]  /*13c0*/  FFMA.FTZ R33, R8, R38, R33 ;  /* 0x0000002608217223 */ /* 0x000fe20000010021 */
[----:B------:R-:W-:Y:S01]  /*13d0*/  FADD.FTZ R38, -R14, R20 ;  /* 0x000000140e267221 */ /* 0x000fe20000010100 */
[----:B------:R-:W-:Y:S01]  /*13e0*/  FMUL.FTZ R39, R22, R30 ;  /* 0x0000001e16277220 */ /* 0x000fe20000410000 */
[----:B------:R-:W-:Y:S01]  /*13f0*/  FADD.FTZ R32, R35, R32 ;  /* 0x0000002023207221 */ /* 0x000fe20000010000 */
[----:B------:R-:W-:Y:S01]  /*1400*/  FFMA.FTZ R34, R9, R36, R34 ;  /* 0x0000002409227223 */ /* 0x000fe20000010022 */
[----:B------:R-:W-:Y:S01]  /*1410*/  FFMA.FTZ R37, R36, R35, R37 ;  /* 0x0000002324257223 */ /* 0x000fe20000010025 */
[----:B------:R-:W-:Y:S01]  /*1420*/  FADD.FTZ R36, -R14, R21 ;  /* 0x000000150e247221 */ /* 0x000fe20000010100 */
[-C--:B------:R-:W-:Y:S01]  /*1430*/  FMUL.FTZ R38, R38, R15.reuse ;  /* 0x0000000f26267220 */ /* 0x080fe20000410000 */
[----:B------:R-:W-:Y:S01]  /*1440*/  FADD.FTZ R40, R32, R39 ;  /* 0x0000002720287221 */ /* 0x000fe20000010000 */
[----:B------:R-:W-:Y:S01]  /*1450*/  FADD.FTZ R32, -R14, R10 ;  /* 0x0000000a0e207221 */ /* 0x000fe20000010100 */
[----:B------:R-:W-:Y:S01]  /*1460*/  FMUL.FTZ R36, R36, R15 ;  /* 0x0000000f24247220 */ /* 0x000fe20000410000 */
[----:B------:R-:W-:Y:S01]  /*1470*/  FFMA.FTZ R37, R38, R39, R37 ;  /* 0x0000002726257223 */ /* 0x000fe20000010025 */
[C---:B------:R-:W-:Y:S01]  /*1480*/  FMUL.FTZ R35, R23.reuse, R31 ;  /* 0x0000001f17237220 */ /* 0x040fe20000410000 */
[----:B------:R-:W-:Y:S01]  /*1490*/  FFMA.FTZ R33, R22, R38, R33 ;  /* 0x0000002616217223 */ /* 0x000fe20000010021 */
[----:B------:R-:W-:Y:S01]  /*14a0*/  FMUL.FTZ R38, R32, R15 ;  /* 0x0000000f20267220 */ /* 0x000fe20000410000 */
[----:B------:R-:W-:Y:S01]  /*14b0*/  FFMA.FTZ R32, R23, R36, R34 ;  /* 0x0000002417207223 */ /* 0x000fe20000010022 */
[----:B------:R-:W-:Y:S01]  /*14c0*/  FMUL.FTZ R39, R12, R30 ;  /* 0x0000001e0c277220 */ /* 0x000fe20000410000 */
[----:B------:R-:W-:Y:S01]  /*14d0*/  FADD.FTZ R40, R35, R40 ;  /* 0x0000002823287221 */ /* 0x000fe20000010000 */
[----:B------:R-:W-:Y:S01]  /*14e0*/  FFMA.FTZ R37, R36, R35, R37 ;  /* 0x0000002324257223 */ /* 0x000fe20000010025 */
[----:B------:R-:W-:Y:S01]  /*14f0*/  FADD.FTZ R34, -R14, R11 ;  /* 0x0000000b0e227221 */ /* 0x000fe20000010100 */
[C---:B------:R-:W-:Y:S01]  /*1500*/  FMUL.FTZ R35, R13.reuse, R31 ;  /* 0x0000001f0d237220 */ /* 0x040fe20000410000 */
[----:B------:R-:W-:Y:S01]  /*1510*/  FADD.FTZ R40, R40, R39 ;  /* 0x0000002728287221 */ /* 0x000fe20000010000 */
[----:B------:R-:W-:Y:S01]  /*1520*/  FFMA.FTZ R37, R38, R39, R37 ;  /* 0x0000002726257223 */ /* 0x000fe20000010025 */
[----:B------:R-:W-:Y:S01]  /*1530*/  FMUL.FTZ R34, R34, R15 ;  /* 0x0000000f22227220 */ /* 0x000fe20000410000 */
[----:B------:R-:W-:Y:S01]  /*1540*/  FADD.FTZ R36, -R14, R16 ;  /* 0x000000100e247221 */ /* 0x000fe20000010100 */
[----:B------:R-:W-:Y:S01]  /*1550*/  FFMA.FTZ R33, R12, R38, R33 ;  /* 0x000000260c217223 */ /* 0x000fe20000010021 */
[----:B------:R-:W-:Y:S01]  /*1560*/  FMUL.FTZ R39, R18, R30 ;  /* 0x0000001e12277220 */ /* 0x000fe20000410000 */
[----:B------:R-:W-:Y:S01]  /*1570*/  FFMA.FTZ R32, R13, R34, R32 ;  /* 0x000000220d207223 */ /* 0x000fe20000010020 */
[----:B------:R-:W-:Y:S01]  /*1580*/  FADD.FTZ R40, R35, R40 ;  /* 0x0000002823287221 */ /* 0x000fe20000010000 */
[----:B------:R-:W-:Y:S01]  /*1590*/  FFMA.FTZ R37, R34, R35, R37 ;  /* 0x0000002322257223 */ /* 0x000fe20000010025 */
[----:B------:R-:W-:Y:S01]  /*15a0*/  FMUL.FTZ R38, R36, R15 ;  /* 0x0000000f24267220 */ /* 0x000fe20000410000 */
[----:B------:R-:W-:Y:S01]  /*15b0*/  FADD.FTZ R35, RZ, R52 ;  /* 0x00000034ff237221 */ /* 0x000fe20000010000 */
[----:B------:R-:W-:Y:S01]  /*15c0*/  FADD.FTZ R34, RZ, R53 ;  /* 0x00000035ff227221 */ /* 0x000fe20000010000 */
[----:B------:R-:W-:Y:S01]  /*15d0*/  FADD.FTZ R36, -R14, R17 ;  /* 0x000000110e247221 */ /* 0x000fe20000010100 */
[----:B------:R-:W-:Y:S01]  /*15e0*/  FADD.FTZ R40, R40, R39 ;  /* 0x0000002728287221 */ /* 0x000fe20000010000 */
[----:B------:R-:W-:Y:S01]  /*15f0*/  FFMA.FTZ R39, R38, R39, R37 ;  /* 0x0000002726277223 */ /* 0x000fe20000010025 */
[----:B------:R-:W-:Y:S01]  /*1600*/  FADD.FTZ R35, R48, R35 ;  /* 0x0000002330237221 */ /* 0x000fe20000010000 */
[----:B------:R-:W-:Y:S01]  /*1610*/  FADD.FTZ R34, R49, R34 ;  /* 0x0000002231227221 */ /* 0x000fe20000010000 */
[----:B------:R-:W-:Y:S01]  /*1620*/  FMUL.FTZ R36, R36, R15 ;  /* 0x0000000f24247220 */ /* 0x000fe20000410000 */
[----:B------:R-:W-:Y:S01]  /*1630*/  FMUL.FTZ R37, R19, R31 ;  /* 0x0000001f13257220 */ /* 0x000fe20000410000 */
[----:B------:R-:W-:Y:S01]  /*1640*/  FADD.FTZ R35, R4, R35 ;  /* 0x0000002304237221 */ /* 0x000fe20000010000 */
[----:B------:R-:W-:Y:S01]  /*1650*/  FADD.FTZ R34, R5, R34 ;  /* 0x0000002205227221 */ /* 0x000fe20000010000 */
[----:B------:R-:W-:Y:S01]  /*1660*/  FFMA.FTZ R32, R19, R36, R32 ;  /* 0x0000002413207223 */ /* 0x000fe20000010020 */
[----:B------:R-:W-:Y:S01]  /*1670*/  FFMA.FTZ R39, R36, R37, R39 ;  /* 0x0000002524277223 */ /* 0x000fe20000010027 */
[----:B------:R-:W-:Y:S01]  /*1680*/  FADD.FTZ R36, -R14, R24 ;  /* 0x000000180e247221 */ /* 0x000fe20000010100 */
[----:B------:R-:W-:Y:S01]  /*1690*/  FADD.FTZ R40, R37, R40 ;  /* 0x0000002825287221 */ /* 0x000fe20000010000 */
[----:B------:R-:W-:Y:S01]  /*16a0*/  FADD.FTZ R35, R8, R35 ;  /* 0x0000002308237221 */ /* 0x000fe20000010000 */
[----:B------:R-:W-:Y:S01]  /*16b0*/  FADD.FTZ R34, R9, R34 ;  /* 0x0000002209227221 */ /* 0x000fe20000010000 */
[----:B------:R-:W-:Y:S01]  /*16c0*/  FMUL.FTZ R37, R26, R30 ;  /* 0x0000001e1a257220 */ /* 0x000fe20000410000 */
[----:B------:R-:W-:Y:S01]  /*16d0*/  FFMA.FTZ R33, R18, R38, R33 ;  /* 0x0000002612217223 */ /* 0x000fe20000010021 */
[----:B------:R-:W-:Y:S01]  /*16e0*/  FMUL.FTZ R36, R36, R15 ;  /* 0x0000000f24247220 */ /* 0x000fe20000410000 */
[----:B------:R-:W-:Y:S01]  /*16f0*/  FADD.FTZ R38, -R14, R25 ;  /* 0x000000190e267221 */ /* 0x000fe20000010100 */
[----:B------:R-:W-:Y:S01]  /*1700*/  FADD.FTZ R35, R22, R35 ;  /* 0x0000002316237221 */ /* 0x000fe20000010000 */
[----:B------:R-:W-:Y:S01]  /*1710*/  FADD.FTZ R34, R23, R34 ;  /* 0x0000002217227221 */ /* 0x000fe20000010000 */
[----:B------:R-:W-:Y:S01]  /*1720*/  FADD.FTZ R41, R40, R37 ;  /* 0x0000002528297221 */ /* 0x000fe20000010000 */
[----:B------:R-:W-:Y:S01]  /*1730*/  FFMA.FTZ R42, R36, R37, R39 ;  /* 0x00000025242a7223 */ /* 0x000fe20000010027 */
[----:B------:R-:W-:Y:S01]  /*1740*/  FMUL.FTZ R40, R27, R31 ;  /* 0x0000001f1b287220 */ /* 0x000fe20000410000 */
[----:B------:R-:W-:Y:S01]  /*1750*/  FMUL.FTZ R37, R38, R15 ;  /* 0x0000000f26257220 */ /* 0x000fe20000410000 */
        /* <DEDUP_REMOVED lines=11> */
.L_x_1076:
[C---:B-----5:R-:W-:Y:S01]  /*1810*/  FADD.FTZ R32, -R14.reuse, R54 ;  /* 0x000000360e207221 */ /* 0x060fe20000010100 */
[C---:B0-----:R-:W-:Y:S01]  /*1820*/  FADD.FTZ R38, -R14.reuse, R50 ;  /* 0x000000320e267221 */ /* 0x041fe20000010100 */
[----:B------:R-:W-:Y:S02]  /*1830*/  FADD.FTZ R56, -R14, R2 ;  /* 0x000000020e387221 */ /* 0x000fe40000010100 */
[-C--:B-1----:R-:W-:Y:S01]  /*1840*/  FMUL.FTZ R33, R32, R15.reuse ;  /* 0x0000000f20217220 */ /* 0x082fe20000410000 */
[----:B------:R-:W-:Y:S01]  /*1850*/  FADD.FTZ R32, -R14, R55 ;  /* 0x000000370e207221 */ /* 0x000fe20000010100 */
[----:B------:R-:W-:Y:S01]  /*1860*/  FMUL.FTZ R39, R38, R15 ;  /* 0x0000000f26277220 */ /* 0x000fe20000410000 */
[----:B------:R-:W-:Y:S01]  /*1870*/  FADD.FTZ R38, -R14, R51 ;  /* 0x000000330e267221 */ /* 0x000fe20000010100 */
[--C-:B------:R-:W-:Y:S01]  /*1880*/  FFMA.FTZ R35, R30, R33, R28.reuse ;  /* 0x000000211e237223 */ /* 0x100fe2000001001c */
[----:B------:R-:W-:Y:S01]  /*1890*/  FMUL.FTZ R32, R32, R15 ;  /* 0x0000000f20207220 */ /* 0x000fe20000410000 */
[----:B------:R-:W-:Y:S01]  /*18a0*/  FFMA.FTZ R40, R30, R39, R28 ;  /* 0x000000271e287223 */ /* 0x000fe2000001001c */
[----:B------:R-:W-:Y:S01]  /*18b0*/  FMUL.FTZ R38, R38, R15 ;  /* 0x0000000f26267220 */ /* 0x000fe20000410000 */
[----:B------:R-:W-:Y:S01]  /*18c0*/  FMUL.FTZ R36, R35, -1.4426950216293334961 ;  /* 0xbfb8aa3b23247820 */ /* 0x000fe20000410000 */
[----:B------:R-:W-:-:S02]  /*18d0*/  FFMA.FTZ R34, R31, R32, R29 ;  /* 0x000000201f227223 */ /* 0x000fc4000001001d */
[----:B------:R-:W-:Y:S02]  /*18e0*/  FFMA.FTZ R41, R31, R38, R29 ;  /* 0x000000261f297223 */ /* 0x000fe4000001001d */
[----:B------:R-:W-:Y:S01]  /*18f0*/  FMUL.FTZ R43, R34, -1.4426950216293334961 ;  /* 0xbfb8aa3b222b7820 */ /* 0x000fe20000410000 */
[----:B------:R-:W0:Y:S01]  /*1900*/  MUFU.EX2 R36, R36 ;  /* 0x0000002400247308 */ /* 0x000e220000000800 */
[----:B------:R-:W-:-:S04]  /*1910*/  FMUL.FTZ R46, R41, -1.4426950216293334961 ;  /* 0xbfb8aa3b292e7820 */ /* 0x000fc80000410000 */
[----:B------:R-:W1:Y:S01]  /*1920*/  MUFU.EX2 R43, R43 ;  /* 0x0000002b002b7308 */ /* 0x000e620000000800 */
[----:B0-----:R-:W-:Y:S01]  /*1930*/  FADD.FTZ R37, R36, 1 ;  /* 0x3f80000024257421 */ /* 0x001fe20000010000 */
[----:B------:R-:W-:Y:S01]  /*1940*/  FMUL.FTZ R36, R40, -1.4426950216293334961 ;  /* 0xbfb8aa3b28247820 */ /* 0x000fe20000410000 */
[----:B-1----:R-:W-:-:S04]  /*1950*/  FADD.FTZ R42, R43, 1 ;  /* 0x3f8000002b2a7421 */ /* 0x002fc80000010000 */
[----:B------:R-:W0:Y:S08]  /*1960*/  MUFU.RCP R37, R37 ;  /* 0x0000002500257308 */ /* 0x000e300000001000 */
[----:B------:R-:W1:Y:S04]  /*1970*/  MUFU.EX2 R36, R36 ;  /* 0x0000002400247308 */ /* 0x000e680000000800 */
[----:B------:R-:W2:Y:S01]  /*1980*/  MUFU.RCP R42, R42 ;  /* 0x0000002a002a7308 */ /* 0x000ea20000001000 */
[----:B0-----:R-:W-:Y:S01]  /*1990*/  FADD.FTZ R44, -R37, 1 ;  /* 0x3f800000252c7421 */ /* 0x001fe20000010100 */
[----:B-1----:R-:W-:-:S03]  /*19a0*/  FADD.FTZ R43, R36, 1 ;  /* 0x3f800000242b7421 */ /* 0x002fc60000010000 */
[----:B------:R-:W-:Y:S01]  /*19b0*/  FFMA.FTZ R44, R35, R44, 1 ;  /* 0x3f800000232c7423 */ /* 0x000fe2000001002c */
[----:B------:R-:W-:Y:S01]  /*19c0*/  FMUL.FTZ R35, R52, R37 ;  /* 0x0000002534237220 */ /* 0x000fe20000410000 */
[----:B------:R-:W-:Y:S01]  /*19d0*/  FMUL.FTZ R37, R56, R15 ;  /* 0x0000000f38257220 */ /* 0x000fe20000410000 */
[----:B------:R-:W0:Y:S02]  /*19e0*/  MUFU.RCP R43, R43 ;  /* 0x0000002b002b7308 */ /* 0x000e240000001000 */
[----:B------:R-:W-:Y:S01]  /*19f0*/  FMUL.FTZ R35, R35, R44 ;  /* 0x0000002c23237220 */ /* 0x000fe20000410000 */
[----:B------:R-:W-:Y:S01]  /*1a00*/  FFMA.FTZ R36, R30, R37, R28 ;  /* 0x000000251e247223 */ /* 0x000fe2000001001c */
[----:B--2---:R-:W-:Y:S01]  /*1a10*/  FADD.FTZ R47, -R42, 1 ;  /* 0x3f8000002a2f7421 */ /* 0x004fe20000010100 */
[----:B------:R-:W-:Y:S02]  /*1a20*/  FMUL.FTZ R42, R53, R42 ;  /* 0x0000002a352a7220 */ /* 0x000fe40000410000 */
[----:B------:R-:W-:Y:S01]  /*1a30*/  FMUL.FTZ R45, R36, -1.4426950216293334961 ;  /* 0xbfb8aa3b242d7820 */ /* 0x000fe20000410000 */
[----:B------:R-:W-:Y:S01]  /*1a40*/  FFMA.FTZ R47, R34, R47, 1 ;  /* 0x3f800000222f7423 */ /* 0x000fe2000001002f */
[----:B------:R-:W1:Y:S01]  /*1a50*/  MUFU.EX2 R44, R46 ;  /* 0x0000002e002c7308 */ /* 0x000e620000000800 */
[----:B------:R-:W-:-:S02]  /*1a60*/  FADD.FTZ R34, -R14, R3 ;  /* 0x000000030e227221 */ /* 0x000fc40000010100 */
[----:B------:R-:W-:Y:S01]  /*1a70*/  FMUL.FTZ R42, R42, R47 ;  /* 0x0000002f2a2a7220 */ /* 0x000fe20000410000 */
[----:B------:R-:W2:Y:S01]  /*1a80*/  MUFU.EX2 R45, R45 ;  /* 0x0000002d002d7308 */ /* 0x000ea20000000800 */
[----:B------:R-:W-:Y:S01]  /*1a90*/  FMUL.FTZ R34, R34, R15 ;  /* 0x0000000f22227220 */ /* 0x000fe20000410000 */
[----:B0-----:R-:W-:Y:S01]  /*1aa0*/  FADD.FTZ R47, -R43, 1 ;  /* 0x3f8000002b2f7421 */ /* 0x001fe20000010100 */
[----:B------:R-:W-:Y:S01]  /*1ab0*/  FMUL.FTZ R56, R48, R43 ;  /* 0x0000002b30387220 */ /* 0x000fe20000410000 */
[----:B-1----:R-:W-:Y:S02]  /*1ac0*/  FADD.FTZ R44, R44, 1 ;  /* 0x3f8000002c2c7421 */ /* 0x002fe40000010000 */
[----:B------:R-:W-:Y:S01]  /*1ad0*/  FFMA.FTZ R47, R40, R47, 1 ;  /* 0x3f800000282f7423 */ /* 0x000fe2000001002f */
[----:B------:R-:W-:Y:S01]  /*1ae0*/  FFMA.FTZ R40, R31, R34, R29 ;  /* 0x000000221f287223 */ /* 0x000fe2000001001d */
[----:B--2---:R-:W-:Y:S02]  /*1af0*/  FADD.FTZ R57, R45, 1 ;  /* 0x3f8000002d397421 */ /* 0x004fe40000010000 */
[----:B------:R-:W-:Y:S01]  /*1b00*/  FMUL.FTZ R43, R56, R47 ;  /* 0x0000002f382b7220 */ /* 0x000fe20000410000 */
[----:B------:R-:W0:Y:S01]  /*1b10*/  MUFU.RCP R44, R44 ;  /* 0x0000002c002c7308 */ /* 0x000e220000001000 */
[----:B------:R-:W-:-:S07]  /*1b20*/  FMUL.FTZ R46, R40, -1.4426950216293334961 ;  /* 0xbfb8aa3b282e7820 */ /* 0x000fce0000410000 */
[----:B------:R-:W1:Y:S04]  /*1b30*/  MUFU.EX2 R46, R46 ;  /* 0x0000002e002e7308 */ /* 0x000e680000000800 */
[----:B------:R-:W2:Y:S01]  /*1b40*/  MUFU.RCP R45, R57 ;  /* 0x00000039002d7308 */ /* 0x000ea20000001000 */
[----:B0-----:R-:W-:Y:S01]  /*1b50*/  FADD.FTZ R56, -R44, 1 ;  /* 0x3f8000002c387421 */ /* 0x001fe20000010100 */
[----:B------:R-:W-:-:S03]  /*1b60*/  FMUL.FTZ R44, R49, R44 ;  /* 0x0000002c312c7220 */ /* 0x000fc60000410000 */
[----:B------:R-:W-:Y:S01]  /*1b70*/  FFMA.FTZ R41, R41, R56, 1 ;  /* 0x3f80000029297423 */ /* 0x000fe20000010038 */
[----:B-1----:R-:W-:-:S03]  /*1b80*/  FADD.FTZ R56, R46, 1 ;  /* 0x3f8000002e387421 */ /* 0x002fc60000010000 */
[----:B------:R-:W-:Y:S01]  /*1b90*/  FMUL.FTZ R41, R44, R41 ;  /* 0x000000292c297220 */ /* 0x000fe20000410000 */
[----:B------:R-:W-:Y:S02]  /*1ba0*/  FMUL.FTZ R44, R30, R35 ;  /* 0x000000231e2c7220 */ /* 0x000fe40000410000 */
[----:B------:R-:W0:Y:S01]  /*1bb0*/  MUFU.RCP R56, R56 ;  /* 0x0000003800387308 */ /* 0x000e220000001000 */
[----:B--2---:R-:W-:-:S04]  /*1bc0*/  FADD.FTZ R47, -R45, 1 ;  /* 0x3f8000002d2f7421 */ /* 0x004fc80000010100 */
[----:B------:R-:W-:Y:S01]  /*1bd0*/  FFMA.FTZ R47, R36, R47, 1 ;  /* 0x3f800000242f7423 */ /* 0x000fe2000001002f */
[----:B------:R-:W-:Y:S01]  /*1be0*/  FMUL.FTZ R36, R4, R45 ;  /* 0x0000002d04247220 */ /* 0x000fe20000410000 */
[----:B------:R-:W-:-:S03]  /*1bf0*/  FMUL.FTZ R45, R31, R42 ;  /* 0x0000002a1f2d7220 */ /* 0x000fc60000410000 */
[----:B------:R-:W-:Y:S01]  /*1c00*/  FMUL.FTZ R36, R36, R47 ;  /* 0x0000002f24247220 */ /* 0x000fe20000410000 */
[----:B------:R-:W-:Y:S01]  /*1c10*/  FFMA.FTZ R47, R33, R44, RZ ;  /* 0x0000002c212f7223 */ /* 0x000fe200000100ff */
[----:B------:R-:W-:-:S03]  /*1c20*/  FADD.FTZ R44, RZ, R44 ;  /* 0x0000002cff2c7221 */ /* 0x000fc60000010000 */
[----:B------:R-:W-:Y:S01]  /*1c30*/  FFMA.FTZ R46, R32, R45, R47 ;  /* 0x0000002d202e7223 */ /* 0x000fe2000001002f */
[----:B------:R-:W-:Y:S01]  /*1c40*/  FADD.FTZ R44, R45, R44 ;  /* 0x0000002c2d2c7221 */ /* 0x000fe20000010000 */
[----:B0-----:R-:W-:-:S04]  /*1c50*/  FADD.FTZ R45, -R56, 1 ;  /* 0x3f800000382d7421 */ /* 0x001fc80000010100 */
[----:B------:R-:W-:Y:S01]  /*1c60*/  FFMA.FTZ R72, R40, R45, 1 ;  /* 0x3f80000028487423 */ /* 0x000fe2000001002d */
[----:B------:R-:W-:Y:S01]  /*1c70*/  FMUL.FTZ R45, R5, R56 ;  /* 0x00000038052d7220 */ /* 0x000fe20000410000 */
[----:B------:R-:W-:Y:S01]  /*1c80*/  FADD.FTZ R40, RZ, R35 ;  /* 0x00000023ff287221 */ /* 0x000fe20000010000 */
[----:B------:R-:W-:Y:S02]  /*1c90*/  FFMA.FTZ R56, R33, R35, RZ ;  /* 0x0000002321387223 */ /* 0x000fe400000100ff */
[----:B------:R-:W-:Y:S01]  /*1ca0*/  FMUL.FTZ R35, R45, R72 ;  /* 0x000000482d237220 */ /* 0x000fe20000410000 */
[----:B------:R-:W-:Y:S01]  /*1cb0*/  FADD.FTZ R72, -R14, R6 ;  /* 0x000000060e487221 */ /* 0x000fe20000010100 */
[----:B------:R-:W-:Y:S01]  /*1cc0*/  FADD.FTZ R45, R40, R43 ;  /* 0x0000002b282d7221 */ /* 0x000fe20000010000 */
[-C--:B------:R-:W-:Y:S01]  /*1cd0*/  FFMA.FTZ R40, R39, R43.reuse, R56 ;  /* 0x0000002b27287223 */ /* 0x080fe20000010038 */
[----:B------:R-:W-:Y:S01]  /*1ce0*/  FMUL.FTZ R43, R30, R43 ;  /* 0x0000002b1e2b7220 */ /* 0x000fe20000410000 */
[----:B------:R-:W-:-:S03]  /*1cf0*/  FMUL.FTZ R33, R72, R15 ;  /* 0x0000000f48217220 */ /* 0x000fc60000410000 */
[----:B------:R-:W-:Y:S01]  /*1d00*/  FFMA.FTZ R47, R39, R43, R46 ;  /* 0x0000002b272f7223 */ /* 0x000fe2000001002e */
[----:B------:R-:W-:Y:S01]  /*1d10*/  FFMA.FTZ R39, R30, R33, R28 ;  /* 0x000000211e277223 */ /* 0x000fe2000001001c */
[----:B------:R-:W-:Y:S01]  /*1d20*/  FADD.FTZ R44, R44, R43 ;  /* 0x0000002b2c2c7221 */ /* 0x000fe20000010000 */
[----:B------:R-:W-:Y:S01]  /*1d30*/  FFMA.FTZ R43, R32, R42, RZ ;  /* 0x0000002a202b7223 */ /* 0x000fe200000100ff */
[----:B------:R-:W-:Y:S01]  /*1d40*/  FADD.FTZ R32, -R14, R7 ;  /* 0x000000070e207221 */ /* 0x000fe20000010100 */
[----:B------:R-:W-:Y:S01]  /*1d50*/  FMUL.FTZ R46, R39, -1.4426950216293334961 ;  /* 0xbfb8aa3b272e7820 */ /* 0x000fe20000410000 */
[----:B------:R-:W-:Y:S01]  /*1d60*/  FADD.FTZ R42, RZ, R42 ;  /* 0x0000002aff2a7221 */ /* 0x000fe20000010000 */
[----:B------:R-:W-:Y:S01]  /*1d70*/  FFMA.FTZ R43, R38, R41, R43 ;  /* 0x00000029262b7223 */ /* 0x000fe2000001002b */
[----:B------:R-:W-:Y:S02]  /*1d80*/  FMUL.FTZ R32, R32, R15 ;  /* 0x0000000f20207220 */ /* 0x000fe40000410000 */
[----:B------:R-:W-:Y:S01]  /*1d90*/  FADD.FTZ R42, R42, R41 ;  /* 0x000000292a2a7221 */ /* 0x000fe20000010000 */
[----:B------:R-:W0:Y:S01]  /*1da0*/  MUFU.EX2 R46, R46 ;  /* 0x0000002e002e7308 */ /* 0x000e220000000800 */
[----:B------:R-:W-:Y:S01]  /*1db0*/  FFMA.FTZ R43, R34, R35, R43 ;  /* 0x00000023222b7223 */ /* 0x000fe2000001002b */
[----:B0-----:R-:W-:Y:S01]  /*1dc0*/  FADD.FTZ R56, R46, 1 ;  /* 0x3f8000002e387421 */ /* 0x001fe20000010000 */
[----:B------:R-:W-:-:S03]  /*1dd0*/  FMUL.FTZ R46, R31, R41 ;  /* 0x000000291f2e7220 */ /* 0x000fc60000410000 */
[----:B------:R0:W1:Y:S02]  /*1de0*/  MUFU.RCP R57, R56 ;  /* 0x0000003800397308 */ /* 0x0000640000001000 */
[----:B0-----:R-:W-:Y:S01]  /*1df0*/  FFMA.FTZ R56, R38, R46, R47 ;  /* 0x0000002e26387223 */ /* 0x001fe2000001002f */
[----:B------:R-:W-:Y:S01]  /*1e00*/  FFMA.FTZ R38, R31, R32, R29 ;  /* 0x000000201f267223 */ /* 0x000fe2000001001d */
[----:B------:R-:W-:Y:S01]  /*1e10*/  FADD.FTZ R47, R46, R44 ;  /* 0x0000002c2e2f7221 */ /* 0x000fe20000010000 */
[----:B------:R-:W-:Y:S01]  /*1e20*/  FADD.FTZ R44, R45, R36 ;  /* 0x000000242d2c7221 */ /* 0x000fe20000010000 */
[----:B------:R-:W-:Y:S01]  /*1e30*/  FADD.FTZ R45, -R14, R20 ;  /* 0x000000140e2d7221 */ /* 0x000fe20000010100 */
[----:B------:R-:W-:Y:S01]  /*1e40*/  FMUL.FTZ R41, R38, -1.4426950216293334961 ;  /* 0xbfb8aa3b26297820 */ /* 0x000fe20000410000 */
[----:B------:R-:W-:Y:S01]  /*1e50*/  FFMA.FTZ R46, R37, R36, R40 ;  /* 0x00000024252e7223 */ /* 0x000fe20000010028 */
[----:B-1----:R-:W-:-:S04]  /*1e60*/  FADD.FTZ R72, -R57, 1 ;  /* 0x3f80000039487421 */ /* 0x002fc80000010100 */
[----:B------:R-:W0:Y:S01]  /*1e70*/  MUFU.EX2 R41, R41 ;  /* 0x0000002900297308 */ /* 0x000e220000000800 */
[----:B------:R-:W-:Y:S01]  /*1e80*/  FFMA.FTZ R72, R39, R72, 1 ;  /* 0x3f80000027487423 */ /* 0x000fe20000010048 */
[----:B------:R-:W-:-:S04]  /*1e90*/  FMUL.FTZ R39, R8, R57 ;  /* 0x0000003908277220 */ /* 0x000fc80000410000 */
[----:B------:R-:W-:-:S04]  /*1ea0*/  FMUL.FTZ R39, R39, R72 ;  /* 0x0000004827277220 */ /* 0x000fc80000410000 */
[----:B------:R-:W-:Y:S01]  /*1eb0*/  FFMA.FTZ R46, R33, R39, R46 ;  /* 0x00000027212e7223 */ /* 0x000fe2000001002e */
[----:B0-----:R-:W-:Y:S01]  /*1ec0*/  FADD.FTZ R72, R41, 1 ;  /* 0x3f80000029487421 */ /* 0x001fe20000010000 */
[----:B------:R-:W-:-:S05]  /*1ed0*/  FMUL.FTZ R41, R45, R15 ;  /* 0x0000000f2d297220 */ /* 0x000fca0000410000 */
[----:B------:R-:W0:Y:S02]  /*1ee0*/  MUFU.RCP R72, R72 ;  /* 0x0000004800487308 */ /* 0x000e240000001000 */
[----:B0-----:R-:W-:-:S04]  /*1ef0*/  FADD.FTZ R57, -R72, 1 ;  /* 0x3f80000048397421 */ /* 0x001fc80000010100 */
[----:B------:R-:W-:Y:S01]  /*1f00*/  FFMA.FTZ R57, R38, R57, 1 ;  /* 0x3f80000026397423 */ /* 0x000fe20000010039 */
[----:B------:R-:W-:-:S04]  /*1f10*/  FMUL.FTZ R38, R9, R72 ;  /* 0x0000004809267220 */ /* 0x000fc80000410000 */
[----:B------:R-:W-:Y:S01]  /*1f20*/  FMUL.FTZ R38, R38, R57 ;  /* 0x0000003926267220 */ /* 0x000fe20000410000 */
[C---:B------:R-:W-:Y:S01]  /*1f30*/  FMUL.FTZ R57, R30.reuse, R36 ;  /* 0x000000241e397220 */ /* 0x040fe20000410000 */
[----:B------:R-:W-:Y:S02]  /*1f40*/  FFMA.FTZ R36, R30, R41, R28 ;  /* 0x000000291e247223 */ /* 0x000fe4000001001c */
[----:B------:R-:W-:Y:S01]  /*1f50*/  FFMA.FTZ R43, R32, R38, R43 ;  /* 0x00000026202b7223 */ /* 0x000fe2000001002b */
[----:B------:R-:W-:Y:S01]  /*1f60*/  FFMA.FTZ R45, R37, R57, R56 ;  /* 0x00000039252d7223 */ /* 0x000fe20000010038 */
[----:B------:R-:W-:Y:S01]  /*1f70*/  FMUL.FTZ R40, R36, -1.4426950216293334961 ;  /* 0xbfb8aa3b24287820 */ /* 0x000fe20000410000 */
[----:B------:R-:W-:Y:S01]  /*1f80*/  FADD.FTZ R47, R47, R57 ;  /* 0x000000392f2f7221 */ /* 0x000fe20000010000 */
[----:B------:R-:W-:-:S04]  /*1f90*/  FMUL.FTZ R56, R31, R35 ;  /* 0x000000231f387220 */ /* 0x000fc80000410000 */
[----:B------:R-:W0:Y:S01]  /*1fa0*/  MUFU.EX2 R40, R40 ;  /* 0x0000002800287308 */ /* 0x000e220000000800 */
[----:B------:R-:W-:Y:S01]  /*1fb0*/  FADD.FTZ R47, R56, R47 ;  /* 0x0000002f382f7221 */ /* 0x000fe20000010000 */
[----:B0-----:R-:W-:-:S04]  /*1fc0*/  FADD.FTZ R72, R40, 1 ;  /* 0x3f80000028487421 */ /* 0x001fc80000010000 */
[----:B------:R-:W0:Y:S02]  /*1fd0*/  MUFU.RCP R37, R72 ;  /* 0x0000004800257308 */ /* 0x000e240000001000 */
[----:B0-----:R-:W-:-:S04]  /*1fe0*/  FADD.FTZ R57, -R37, 1 ;  /* 0x3f80000025397421 */ /* 0x001fc80000010100 */
[----:B------:R-:W-:Y:S01]  /*1ff0*/  FFMA.FTZ R57, R36, R57, 1 ;  /* 0x3f80000024397423 */ /* 0x000fe20000010039 */
[----:B------:R-:W-:Y:S01]  /*2000*/  FMUL.FTZ R36, R22, R37 ;  /* 0x0000002516247220 */ /* 0x000fe20000410000 */
[----:B------:R-:W-:Y:S01]  /*2010*/  FADD.FTZ R37, R42, R35 ;  /* 0x000000232a257221 */ /* 0x000fe20000010000 */
[----:B------:R-:W-:Y:S02]  /*2020*/  FADD.FTZ R42, -R14, R21 ;  /* 0x000000150e2a7221 */ /* 0x000fe40000010100 */
[----:B------:R-:W-:Y:S02]  /*2030*/  FMUL.FTZ R36, R36, R57 ;  /* 0x0000003924247220 */ /* 0x000fe40000410000 */
[----:B------:R-:W-:Y:S01]  /*2040*/  FMUL.FTZ R40, R42, R15 ;  /* 0x0000000f2a287220 */ /* 0x000fe20000410000 */
[----:B------:R-:W-:Y:S01]  /*2050*/  FFMA.FTZ R42, R34, R56, R45 ;  /* 0x00000038222a7223 */ /* 0x000fe2000001002d */
[----:B------:R-:W-:Y:S02]  /*2060*/  FFMA.FTZ R46, R41, R36, R46 ;  /* 0x00000024292e7223 */ /* 0x000fe4000001002e */
[----:B------:R-:W-:-:S04]  /*2070*/  FFMA.FTZ R34, R31, R40, R29 ;  /* 0x000000281f227223 */ /* 0x000fc8000001001d */
[----:B------:R-:W-:-:S06]  /*2080*/  FMUL.FTZ R35, R34, -1.4426950216293334961 ;  /* 0xbfb8aa3b22237820 */ /* 0x000fcc0000410000 */
[----:B------:R-:W0:Y:S02]  /*2090*/  MUFU.EX2 R35, R35 ;  /* 0x0000002300237308 */ /* 0x000e240000000800 */
[----:B0-----:R-:W-:-:S04]  /*20a0*/  FADD.FTZ R57, R35, 1 ;  /* 0x3f80000023397421 */ /* 0x001fc80000010000 */
[----:B------:R-:W0:Y:S02]  /*20b0*/  MUFU.RCP R72, R57 ;  /* 0x0000003900487308 */ /* 0x000e240000001000 */
[----:B0-----:R-:W-:-:S04]  /*20c0*/  FADD.FTZ R45, -R72, 1 ;  /* 0x3f800000482d7421 */ /* 0x001fc80000010100 */
[----:B------:R-:W-:Y:S01]  /*20d0*/  FFMA.FTZ R45, R34, R45, 1 ;  /* 0x3f800000222d7423 */ /* 0x000fe2000001002d */
[----:B------:R-:W-:Y:S01]  /*20e0*/  FMUL.FTZ R34, R23, R72 ;  /* 0x0000004817227220 */ /* 0x000fe20000410000 */
[----:B------:R-:W-:-:S03]  /*20f0*/  FADD.FTZ R72, -R14, R16 ;  /* 0x000000100e487221 */ /* 0x000fc60000010100 */
[----:B------:R-:W-:Y:S01]  /*2100*/  FMUL.FTZ R34, R34, R45 ;  /* 0x0000002d22227220 */ /* 0x000fe20000410000 */
[----:B------:R-:W-:Y:S01]  /*2110*/  FADD.FTZ R45, R44, R39 ;  /* 0x000000272c2d7221 */ /* 0x000fe20000010000 */
[----:B------:R-:W-:Y:S01]  /*2120*/  FADD.FTZ R44, -R14, R10 ;  /* 0x0000000a0e2c7221 */ /* 0x000fe20000010100 */
[----:B------:R-:W-:Y:S01]  /*2130*/  FMUL.FTZ R39, R30, R39 ;  /* 0x000000271e277220 */ /* 0x000fe20000410000 */
[----:B------:R-:W-:Y:S02]  /*2140*/  FFMA.FTZ R43, R40, R34, R43 ;  /* 0x00000022282b7223 */ /* 0x000fe4000001002b */
[----:B------:R-:W-:Y:S01]  /*2150*/  FMUL.FTZ R35, R44, R15 ;  /* 0x0000000f2c237220 */ /* 0x000fe20000410000 */
[----:B------:R-:W-:Y:S01]  /*2160*/  FFMA.FTZ R57, R33, R39, R42 ;  /* 0x0000002721397223 */ /* 0x000fe2000001002a */
[----:B------:R-:W-:Y:S01]  /*2170*/  FADD.FTZ R47, R47, R39 ;  /* 0x000000272f2f7221 */ /* 0x000fe20000010000 */
[----:B------:R-:W-:Y:S01]  /*2180*/  FADD.FTZ R39, R37, R38 ;  /* 0x0000002625277221 */ /* 0x000fe20000010000 */
[----:B------:R-:W-:-:S03]  /*2190*/  FFMA.FTZ R33, R30, R35, R28 ;  /* 0x000000231e217223 */ /* 0x000fc6000001001c */
[----:B------:R-:W-:Y:S01]  /*21a0*/  FADD.FTZ R39, R39, R34 ;  /* 0x0000002227277221 */ /* 0x000fe20000010000 */
[----:B------:R-:W-:-:S06]  /*21b0*/  FMUL.FTZ R42, R33, -1.4426950216293334961 ;  /* 0xbfb8aa3b212a7820 */ /* 0x000fcc0000410000 */
[----:B------:R-:W0:Y:S02]  /*21c0*/  MUFU.EX2 R42, R42 ;  /* 0x0000002a002a7308 */ /* 0x000e240000000800 */
[----:B0-----:R-:W-:Y:S01]  /*21d0*/  FADD.FTZ R44, R42, 1 ;  /* 0x3f8000002a2c7421 */ /* 0x001fe20000010000 */
[----:B------:R-:W-:-:S04]  /*21e0*/  FMUL.FTZ R42, R31, R38 ;  /* 0x000000261f2a7220 */ /* 0x000fc80000410000 */
[----:B------:R-:W-:Y:S01]  /*21f0*/  FADD.FTZ R47, R42, R47 ;  /* 0x0000002f2a2f7221 */ /* 0x000fe20000010000 */
[----:B------:R-:W0:Y:S02]  /*2200*/  MUFU.RCP R44, R44 ;  /* 0x0000002c002c7308 */ /* 0x000e240000001000 */
[----:B0-----:R-:W-:-:S04]  /*2210*/  FADD.FTZ R56, -R44, 1 ;  /* 0x3f8000002c387421 */ /* 0x001fc80000010100 */
[----:B------:R-:W-:Y:S01]  /*2220*/  FFMA.FTZ R56, R33, R56, 1 ;  /* 0x3f80000021387423 */ /* 0x000fe20000010038 */
[----:B------:R-:W-:Y:S01]  /*2230*/  FMUL.FTZ R33, R12, R44 ;  /* 0x0000002c0c217220 */ /* 0x000fe20000410000 */
[----:B------:R-:W-:Y:S01]  /*2240*/  FFMA.FTZ R44, R32, R42, R57 ;  /* 0x0000002a202c7223 */ /* 0x000fe20000010039 */
[----:B------:R-:W-:Y:S01]  /*2250*/  FADD.FTZ R42, R45, R36 ;  /* 0x000000242d2a7221 */ /* 0x000fe20000010000 */
[----:B------:R-:W-:Y:S01]  /*2260*/  FMUL.FTZ R45, R30, R36 ;  /* 0x000000241e2d7220 */ /* 0x000fe20000410000 */
[----:B------:R-:W-:Y:S01]  /*2270*/  FMUL.FTZ R33, R33, R56 ;  /* 0x0000003821217220 */ /* 0x000fe20000410000 */
[----:B------:R-:W-:Y:S02]  /*2280*/  FADD.FTZ R56, -R14, R11 ;  /* 0x0000000b0e387221 */ /* 0x000fe40000010100 */
[----:B------:R-:W-:Y:S01]  /*2290*/  FFMA.FTZ R41, R41, R45, R44 ;  /* 0x0000002d29297223 */ /* 0x000fe2000001002c */
[----:B------:R-:W-:Y:S01]  /*22a0*/  FADD.FTZ R47, R47, R45 ;  /* 0x0000002d2f2f7221 */ /* 0x000fe20000010000 */
[----:B------:R-:W-:Y:S01]  /*22b0*/  FMUL.FTZ R38, R56, R15 ;  /* 0x0000000f38267220 */ /* 0x000fe20000410000 */
[----:B------:R-:W-:-:S03]  /*22c0*/  FFMA.FTZ R46, R35, R33, R46 ;  /* 0x00000021232e7223 */ /* 0x000fc6000001002e */
[----:B------:R-:W-:-:S04]  /*22d0*/  FFMA.FTZ R32, R31, R38, R29 ;  /* 0x000000261f207223 */ /* 0x000fc8000001001d */
[----:B------:R-:W-:-:S06]  /*22e0*/  FMUL.FTZ R37, R32, -1.4426950216293334961 ;  /* 0xbfb8aa3b20257820 */ /* 0x000fcc0000410000 */
[----:B------:R-:W0:Y:S02]  /*22f0*/  MUFU.EX2 R37, R37 ;  /* 0x0000002500257308 */ /* 0x000e240000000800 */
[----:B0-----:R-:W-:Y:S01]  /*2300*/  FADD.FTZ R56, R37, 1 ;  /* 0x3f80000025387421 */ /* 0x001fe20000010000 */
[----:B------:R-:W-:Y:S01]  /*2310*/  FMUL.FTZ R37, R72, R15 ;  /* 0x0000000f48257220 */ /* 0x000fe20000410000 */
[----:B------:R-:W-:-:S03]  /*2320*/  FADD.FTZ R72, -R14, R17 ;  /* 0x000000110e487221 */ /* 0x000fc60000010100 */
[----:B------:R-:W-:Y:S01]  /*2330*/  FFMA.FTZ R36, R30, R37, R28 ;  /* 0x000000251e247223 */ /* 0x000fe2000001001c */
[----:B------:R-:W0:Y:S03]  /*2340*/  MUFU.RCP R56, R56 ;  /* 0x0000003800387308 */ /* 0x000e260000001000 */
[----:B------:R-:W-:-:S06]  /*2350*/  FMUL.FTZ R44, R36, -1.4426950216293334961 ;  /* 0xbfb8aa3b242c7820 */ /* 0x000fcc0000410000 */
[----:B------:R-:W1:Y:S01]  /*2360*/  MUFU.EX2 R44, R44 ;  /* 0x0000002c002c7308 */ /* 0x000e620000000800 */
[----:B0-----:R-:W-:-:S04]  /*2370*/  FADD.FTZ R57, -R56, 1 ;  /* 0x3f80000038397421 */ /* 0x001fc80000010100 */
[----:B------:R-:W-:Y:S01]  /*2380*/  FFMA.FTZ R57, R32, R57, 1 ;  /* 0x3f80000020397423 */ /* 0x000fe20000010039 */
[----:B------:R-:W-:Y:S01]  /*2390*/  FMUL.FTZ R32, R13, R56 ;  /* 0x000000380d207220 */ /* 0x000fe20000410000 */
[C---:B------:R-:W-:Y:S01]  /*23a0*/  FMUL.FTZ R56, R31.reuse, R34 ;  /* 0x000000221f387220 */ /* 0x040fe20000410000 */
[----:B------:R-:W-:Y:S02]  /*23b0*/  FMUL.FTZ R34, R72, R15 ;  /* 0x0000000f48227220 */ /* 0x000fe40000410000 */
[----:B------:R-:W-:Y:S01]  /*23c0*/  FMUL.FTZ R32, R32, R57 ;  /* 0x0000003920207220 */ /* 0x000fe20000410000 */
[----:B-1----:R-:W-:Y:S01]  /*23d0*/  FADD.FTZ R57, R44, 1 ;  /* 0x3f8000002c397421 */ /* 0x002fe20000010000 */
[----:B------:R-:W-:Y:S01]  /*23e0*/  FFMA.FTZ R44, R40, R56, R41 ;  /* 0x00000038282c7223 */ /* 0x000fe20000010029 */
[----:B------:R-:W-:Y:S01]  /*23f0*/  FFMA.FTZ R40, R31, R34, R29 ;  /* 0x000000221f287223 */ /* 0x000fe2000001001d */
[----:B------:R-:W-:Y:S01]  /*2400*/  FADD.FTZ R47, R56, R47 ;  /* 0x0000002f382f7221 */ /* 0x000fe20000010000 */
[----:B------:R-:W-:Y:S01]  /*2410*/  FADD.FTZ R39, R39, R32 ;  /* 0x0000002027277221 */ /* 0x000fe20000010000 */
[----:B------:R-:W-:Y:S01]  /*2420*/  FFMA.FTZ R43, R38, R32, R43 ;  /* 0x00000020262b7223 */ /* 0x000fe2000001002b */
[----:B------:R-:W0:Y:S02]  /*2430*/  MUFU.RCP R57, R57 ;  /* 0x0000003900397308 */ /* 0x000e240000001000 */
[----:B0-----:R-:W-:-:S04]  /*2440*/  FADD.FTZ R45, -R57, 1 ;  /* 0x3f800000392d7421 */ /* 0x001fc80000010100 */
[----:B------:R-:W-:Y:S01]  /*2450*/  FFMA.FTZ R45, R36, R45, 1 ;  /* 0x3f800000242d7423 */ /* 0x000fe2000001002d */
[----:B------:R-:W-:Y:S01]  /*2460*/  FMUL.FTZ R36, R18, R57 ;  /* 0x0000003912247220 */ /* 0x000fe20000410000 */
[----:B------:R-:W-:-:S03]  /*2470*/  FMUL.FTZ R57, R30, R33 ;  /* 0x000000211e397220 */ /* 0x000fc60000410000 */
[----:B------:R-:W-:Y:S01]  /*2480*/  FMUL.FTZ R36, R36, R45 ;  /* 0x0000002d24247220 */ /* 0x000fe20000410000 */
[----:B------:R-:W-:Y:S01]  /*2490*/  FMUL.FTZ R45, R40, -1.4426950216293334961 ;  /* 0xbfb8aa3b282d7820 */ /* 0x000fe20000410000 */
[----:B------:R-:W-:Y:S02]  /*24a0*/  FADD.FTZ R47, R47, R57 ;  /* 0x000000392f2f7221 */ /* 0x000fe40000010000 */
[----:B------:R-:W-:-:S03]  /*24b0*/  FFMA.FTZ R46, R37, R36, R46 ;  /* 0x00000024252e7223 */ /* 0x000fc6000001002e */
[----:B------:R-:W0:Y:S02]  /*24c0*/  MUFU.EX2 R45, R45 ;  /* 0x0000002d002d7308 */ /* 0x000e240000000800 */
[----:B0-----:R-:W-:Y:S01]  /*24d0*/  FADD.FTZ R72, R45, 1 ;  /* 0x3f8000002d487421 */ /* 0x001fe20000010000 */
[----:B------:R-:W-:-:S05]  /*24e0*/  FFMA.FTZ R45, R35, R57, R44 ;  /* 0x00000039232d7223 */ /* 0x000fca000001002c */
[----:B------:R-:W0:Y:S02]  /*24f0*/  MUFU.RCP R72, R72 ;  /* 0x0000004800487308 */ /* 0x000e240000001000 */
[----:B0-----:R-:W-:-:S04]  /*2500*/  FADD.FTZ R41, -R72, 1 ;  /* 0x3f80000048297421 */ /* 0x001fc80000010100 */
[----:B------:R-:W-:Y:S01]  /*2510*/  FFMA.FTZ R41, R40, R41, 1 ;  /* 0x3f80000028297423 */ /* 0x000fe20000010029 */
[----:B------:R-:W-:Y:S01]  /*2520*/  FMUL.FTZ R40, R19, R72 ;  /* 0x0000004813287220 */ /* 0x000fe20000410000 */
[----:B------:R-:W-:-:S03]  /*2530*/  FADD.FTZ R72, -R14, R25 ;  /* 0x000000190e487221 */ /* 0x000fc60000010100 */
[----:B------:R-:W-:Y:S01]  /*2540*/  FMUL.FTZ R40, R40, R41 ;  /* 0x0000002928287220 */ /* 0x000fe20000410000 */
[----:B------:R-:W-:Y:S01]  /*2550*/  FADD.FTZ R41, R42, R33 ;  /* 0x000000212a297221 */ /* 0x000fe20000010000 */
[----:B------:R-:W-:Y:S02]  /*2560*/  FADD.FTZ R42, -R14, R24 ;  /* 0x000000180e2a7221 */ /* 0x000fe40000010100 */
[----:B------:R-:W-:Y:S02]  /*2570*/  FFMA.FTZ R43, R34, R40, R43 ;  /* 0x00000028222b7223 */ /* 0x000fe4000001002b */
[----:B------:R-:W-:-:S04]  /*2580*/  FMUL.FTZ R33, R42, R15 ;  /* 0x0000000f2a217220 */ /* 0x000fc80000410000 */
[----:B------:R-:W-:-:S04]  /*2590*/  FFMA.FTZ R35, R30, R33, R28 ;  /* 0x000000211e237223 */ /* 0x000fc8000001001c */
[----:B------:R-:W-:-:S06]  /*25a0*/  FMUL.FTZ R42, R35, -1.4426950216293334961 ;  /* 0xbfb8aa3b232a7820 */ /* 0x000fcc0000410000 */
[----:B------:R-:W0:Y:S02]  /*25b0*/  MUFU.EX2 R42, R42 ;  /* 0x0000002a002a7308 */ /* 0x000e240000000800 */
[----:B0-----:R-:W-:-:S06]  /*25c0*/  FADD.FTZ R56, R42, 1 ;  /* 0x3f8000002a387421 */ /* 0x001fcc0000010000 */
[----:B------:R-:W0:Y:S02]  /*25d0*/  MUFU.RCP R56, R56 ;  /* 0x0000003800387308 */ /* 0x000e240000001000 */
[----:B0-----:R-:W-:-:S04]  /*25e0*/  FADD.FTZ R44, -R56, 1 ;  /* 0x3f800000382c7421 */ /* 0x001fc80000010100 */
[----:B------:R-:W-:Y:S01]  /*25f0*/  FFMA.FTZ R44, R35, R44, 1 ;  /* 0x3f800000232c7423 */ /* 0x000fe2000001002c */
[----:B------:R-:W-:-:S04]  /*2600*/  FMUL.FTZ R35, R26, R56 ;  /* 0x000000381a237220 */ /* 0x000fc80000410000 */
[----:B------:R-:W-:Y:S01]  /*2610*/  FMUL.FTZ R35, R35, R44 ;  /* 0x0000002c23237220 */ /* 0x000fe20000410000 */
[----:B------:R-:W-:Y:S01]  /*2620*/  FMUL.FTZ R44, R31, R32 ;  /* 0x000000201f2c7220 */ /* 0x000fe20000410000 */
[----:B------:R-:W-:-:S03]  /*2630*/  FMUL.FTZ R32, R72, R15 ;  /* 0x0000000f48207220 */ /* 0x000fc60000410000 */
[----:B------:R-:W-:Y:S01]  /*2640*/  FFMA.FTZ R42, R38, R44, R45 ;  /* 0x0000002c262a7223 */ /* 0x000fe2000001002d */
[----:B------:R-:W-:Y:S01]  /*2650*/  FFMA.FTZ R38, R31, R32, R29 ;  /* 0x000000201f267223 */ /* 0x000fe2000001001d */
[----:B------:R-:W-:-:S03]  /*2660*/  FADD.FTZ R47, R44, R47 ;  /* 0x0000002f2c2f7221 */ /* 0x000fc60000010000 */
[----:B------:R-:W-:-:S06]  /*2670*/  FMUL.FTZ R56, R38, -1.4426950216293334961 ;  /* 0xbfb8aa3b26387820 */ /* 0x000fcc0000410000 */
[----:B------:R-:W0:Y:S02]  /*2680*/  MUFU.EX2 R56, R56 ;  /* 0x0000003800387308 */ /* 0x000e240000000800 */
[----:B0-----:R-:W-:-:S04]  /*2690*/  FADD.FTZ R57, R56, 1 ;  /* 0x3f80000038397421 */ /* 0x001fc80000010000 */
[----:B------:R-:W0:Y:S02]  /*26a0*/  MUFU.RCP R72, R57 ;  /* 0x0000003900487308 */ /* 0x000e240000001000 */
[----:B0-----:R-:W-:Y:S01]  /*26b0*/  FADD.FTZ R45, -R72, 1 ;  /* 0x3f800000482d7421 */ /* 0x001fe20000010100 */
[----:B------:R-:W-:-:S03]  /*26c0*/  FMUL.FTZ R72, R27, R72 ;  /* 0x000000481b487220 */ /* 0x000fc60000410000 */
[----:B------:R-:W-:Y:S01]  /*26d0*/  FFMA.FTZ R44, R38, R45, 1 ;  /* 0x3f800000262c7423 */ /* 0x000fe2000001002d */
[----:B------:R-:W-:Y:S01]  /*26e0*/  FMUL.FTZ R45, R30, R36 ;  /* 0x000000241e2d7220 */ /* 0x000fe20000410000 */
[----:B------:R-:W-:Y:S02]  /*26f0*/  FADD.FTZ R38, R41, R36 ;  /* 0x0000002429267221 */ /* 0x000fe40000010000 */
[----:B------:R-:W-:Y:S01]  /*2700*/  FMUL.FTZ R41, R72, R44 ;  /* 0x0000002c48297220 */ /* 0x000fe20000410000 */
[----:B------:R-:W-:Y:S01]  /*2710*/  FFMA.FTZ R42, R37, R45, R42 ;  /* 0x0000002d252a7223 */ /* 0x000fe2000001002a */
[----:B------:R-:W-:Y:S01]  /*2720*/  FADD.FTZ R36, R47, R45 ;  /* 0x0000002d2f247221 */ /* 0x000fe20000010000 */
[----:B------:R-:W-:Y:S01]  /*2730*/  FMUL.FTZ R37, R31, R40 ;  /* 0x000000281f257220 */ /* 0x000fe20000410000 */
[----:B------:R-:W-:-:S03]  /*2740*/  FADD.FTZ R38, R38, R35 ;  /* 0x0000002326267221 */ /* 0x000fc60000010000 */
[----:B------:R-:W-:Y:S01]  /*2750*/  FFMA.FTZ R42, R34, R37, R42 ;  /* 0x00000025222a7223 */ /* 0x000fe2000001002a */
[----:B------:R-:W-:Y:S01]  /*2760*/  FADD.FTZ R36, R37, R36 ;  /* 0x0000002425247221 */ /* 0x000fe20000010000 */
[----:B------:R-:W-:-:S04]  /*2770*/  FMUL.FTZ R37, R30, R35 ;  /* 0x000000231e257220 */ /* 0x000fc80000410000 */
[----:B------:R-:W-:Y:S01]  /*2780*/  FFMA.FTZ R45, R33, R37, R42 ;  /* 0x00000025212d7223 */ /* 0x000fe2000001002a */
[----:B------:R-:W-:Y:S01]  /*2790*/  FADD.FTZ R36, R36, R37 ;  /* 0x0000002524247221 */ /* 0x000fe20000010000 */
[----:B------:R-:W-:Y:S01]  /*27a0*/  FMUL.FTZ R37, R31, R41 ;  /* 0x000000291f257220 */ /* 0x000fe20000410000 */
[----:B------:R-:W-:-:S03]  /*27b0*/  FADD.FTZ R42, R39, R40 ;  /* 0x00000028272a7221 */ /* 0x000fc60000010000 */
[C---:B------:R-:W-:Y:S01]  /*27c0*/  FFMA.FTZ R40, R32.reuse, R37, R45 ;  /* 0x0000002520287223 */ /* 0x040fe2000001002d */
[----:B------:R-:W-:Y:S01]  /*27d0*/  FADD.FTZ R34, R37, R36 ;  /* 0x0000002425227221 */ /* 0x000fe20000010000 */
[----:B------:R-:W-:Y:S01]  /*27e0*/  FFMA.FTZ R36, R33, R35, R46 ;  /* 0x0000002321247223 */ /* 0x000fe2000001002e */
[----:B------:R-:W-:Y:S01]  /*27f0*/  FFMA.FTZ R37, R32, R41, R43 ;  /* 0x0000002920257223 */ /* 0x000fe2000001002b */
[----:B------:R-:W-:-:S07]  /*2800*/  FADD.FTZ R39, R42, R41 ;  /* 0x000000292a277221 */ /* 0x000fce0000010000 */
.L_x_1077:
        /* <DEDUP_REMOVED lines=43> */
.L_x_1079:
[----:B------:R-:W-:Y:S05]  /*2ac0*/  BSYNC.RECONVERGENT B0 ;  /* 0x0000000000007941 */ /* 0x000fea0003800200 */
.L_x_1078:
[----:B------:R-:W-:Y:S06]  /*2ad0*/  BAR.SYNC.DEFER_BLOCKING 0x0 ;  /* 0x0000000000007b1d */ /* 0x000fec0000010000 */
[----:B------:R-:W-:Y:S04]  /*2ae0*/  BSSY.RECONVERGENT B0, `(.L_x_1080) ;  /* 0x000001f000007945 */ /* 0x000fe80003800200 */
[----:B------:R-:W-:Y:S05]  /*2af0*/  @P2 BRA `(.L_x_1081) ;  /* 0x0000000000742947 */ /* 0x000fea0003800000 */
[----:B------:R-:W-:-:S09]  /*2b00*/  ULEA UR5, UR7, UR6, 0x18 ;  /* 0x0000000607057291 */ /* 0x000fd2000f8ec0ff */
[----:B---3--:R-:W3:Y:S04]  /*2b10*/  LDS.64 R32, [UR5+0x18] ;  /* 0x00001805ff207984 */ /* 0x008ee80008000a00 */
[----:B--2---:R-:W2:Y:S04]  /*2b20*/  LDS.128 R40, [UR5+0x20] ;  /* 0x00002005ff287984 */ /* 0x004ea80008000c00 */
[----:B------:R-:W4:Y:S01]  /*2b30*/  LDS.128 R44, [UR5+0x30] ;  /* 0x00003005ff2c7984 */ /* 0x000f220008000c00 */
[----:B---3--:R-:W-:Y:S01]  /*2b40*/  FADD.FTZ R35, R56, R32 ;  /* 0x0000002038237221 */ /* 0x008fe20000010000 */
[----:B------:R-:W-:-:S03]  /*2b50*/  FADD.FTZ R32, R57, R33 ;  /* 0x0000002139207221 */ /* 0x000fc60000010000 */
[----:B--2---:R-:W-:Y:S01]  /*2b60*/  FADD.FTZ R35, R35, R40 ;  /* 0x0000002823237221 */ /* 0x004fe20000010000 */
[----:B------:R-:W-:-:S03]  /*2b70*/  FADD.FTZ R40, R32, R41 ;  /* 0x0000002920287221 */ /* 0x000fc60000010000 */
[----:B------:R-:W-:Y:S01]  /*2b80*/  FADD.FTZ R41, R35, R42 ;  /* 0x0000002a23297221 */ /* 0x000fe20000010000 */
[----:B------:R-:W-:Y:S01]  /*2b90*/  FADD.FTZ R40, R40, R43 ;  /* 0x0000002b28287221 */ /* 0x000fe20000010000 */
[----:B-1----:R-:W1:Y:S02]  /*2ba0*/  LDS.128 R32, [UR5+0x40] ;  /* 0x00004005ff207984 */ /* 0x002e640008000c00 */
[----:B----4-:R-:W-:Y:S01]  /*2bb0*/  FADD.FTZ R41, R41, R44 ;  /* 0x0000002c29297221 */ /* 0x010fe20000010000 */
        /* <DEDUP_REMOVED lines=17> */
.L_x_1081:
[----:B------:R-:W-:Y:S05]  /*2cd0*/  BSYNC.RECONVERGENT B0 ;  /* 0x0000000000007941 */ /* 0x000fea0003800200 */
.L_x_1080:
        /* <DEDUP_REMOVED lines=17> */
[----:B------:R-:W1:Y:S01]  /*2df0*/  LDS.128 R36, [R72+0x180] ;  /* 0x0001800048247984 */ /* 0x000e620000000c00 */
[----:B------:R-:W-:-:S03]  /*2e00*/  FADD.FTZ R40, R40, R47 ;  /* 0x0000002f28287221 */ /* 0x000fc60000010000 */
        /* <DEDUP_REMOVED lines=8> */
[----:B------:R-:W-:Y:S01]  /*2e90*/  LDS.128 R36, [R72+0x2a0] ;  /* 0x0002a00048247984 */ /* 0x000fe20000000c00 */
[----:B------:R-:W-:-:S03]  /*2ea0*/  FADD.FTZ R44, R44, R35 ;  /* 0x000000232c2c7221 */ /* 0x000fc60000010000 */
[----:B------:R-:W1:Y:S02]  /*2eb0*/  LDS.128 R40, [R72+0x240] ;  /* 0x0002400048287984 */ /* 0x000e640000000c00 */
        /* <DEDUP_REMOVED lines=9> */
[----:B------:R-:W2:Y:S01]  /*2f50*/  LDS.128 R32, [R72+0x360] ;  /* 0x0003600048207984 */ /* 0x000ea20000000c00 */
        /* <DEDUP_REMOVED lines=265> */
[----:B------:R-:W-:Y:S01]  /*3ff0*/  FADD.FTZ R32, R36, R33 ;  /* 0x0000002124207221 */ /* 0x000fe20000010000 */
[----:B------:R-:W-:Y:S01]  /*4000*/  LDS.128 R40, [R72+0x17a0] ;  /* 0x0017a00048287984 */ /* 0x000fe20000000c00 */
[----:B------:R-:W-:Y:S01]  /*4010*/  FADD.FTZ R45, R45, R34 ;  /* 0x000000222d2d7221 */ /* 0x000fe20000010000 */
[----:B------:R-:W-:-:S02]  /*4020*/  FADD.FTZ R44, R44, R35 ;  /* 0x000000232c2c7221 */ /* 0x000fc40000010000 */
[----:B------:R-:W1:Y:S02]  /*4030*/  LDS.128 R36, [R72+0x1740] ;  /* 0x0017400048247984 */ /* 0x000e640000000c00 */
[----:B-1----:R-:W-:Y:S01]  /*4040*/  FADD.FTZ R47, R47, R36 ;  /* 0x000000242f2f7221 */ /* 0x002fe20000010000 */
[----:B------:R-:W-:Y:S01]  /*4050*/  FADD.FTZ R32, R32, R37 ;  /* 0x0000002520207221 */ /* 0x000fe20000010000 */
[----:B------:R-:W-:Y:S01]  /*4060*/  FADD.FTZ R45, R45, R38 ;  /* 0x000000262d2d7221 */ /* 0x000fe20000010000 */
[----:B------:R-:W-:Y:S01]  /*4070*/  FADD.FTZ R44, R44, R39 ;  /* 0x000000272c2c7221 */ /* 0x000fe20000010000 */
[----:B------:R-:W-:Y:S01]  /*4080*/  FADD.FTZ R36, R47, R40 ;  /* 0x000000282f247221 */ /* 0x000fe20000010000 */
[----:B------:R-:W-:Y:S01]  /*4090*/  FADD.FTZ R37, R32, R41 ;  /* 0x0000002920257221 */ /* 0x000fe20000010000 */
[----:B------:R-:W-:Y:S01]  /*40a0*/  FADD.FTZ R38, R45, R42 ;  /* 0x0000002a2d267221 */ /* 0x000fe20000010000 */
[----:B------:R-:W-:-:S07]  /*40b0*/  FADD.FTZ R39, R44, R43 ;  /* 0x0000002b2c277221 */ /* 0x000fce0000010000 */
.L_x_1083:
[----:B------:R-:W-:Y:S05]  /*40c0*/  BSYNC.RECONVERGENT B0 ;  /* 0x0000000000007941 */ /* 0x000fea0003800200 */
.L_x_1082:
[----:B------:R-:W-:Y:S04]  /*40d0*/  BSSY.RECONVERGENT B0, `(.L_x_1084) ;  /* 0x000001d000007945 */ /* 0x000fe80003800200 */
[----:B------:R-:W-:Y:S05]  /*40e0*/  @P5 BRA `(.L_x_1085) ;  /* 0x00000000006c5947 */ /* 0x000fea0003800000 */
[----:B---3--:R-:W2:Y:S01]  /*40f0*/  LDC.64 R32, c[0x0][0x3f8] ;  /* 0x0000fe00ff207b82 */ /* 0x008ea20000000a00 */
[----:B------:R-:W-:-:S07]  /*4100*/  IMAD R43, R73, 0x6, R60 ;  /* 0x00000006492b7824 */ /* 0x000fce00078e023c */
[----:B-1----:R-:W1:Y:S01]  /*4110*/  LDC.64 R34, c[0x0][0x3d8] ;  /* 0x0000f600ff227b82 */ /* 0x002e620000000a00 */
[----:B--2---:R-:W-:Y:S01]  /*4120*/  IMAD.WIDE.U32 R40, R32, 0x3, RZ ;  /* 0x0000000320287825 */ /* 0x004fe200078e00ff */
[----:B------:R-:W-:-:S04]  /*4130*/  LEA R45, R33, R33, 0x1 ;  /* 0x00000021212d7211 */ /* 0x000fc800078e08ff */
[----:B------:R-:W-:Y:S01]  /*4140*/  IADD3 R45, PT, PT, R41, R45, RZ ;  /* 0x0000002d292d7210 */ /* 0x000fe20007ffe0ff */
[----:B-1----:R-:W-:-:S03]  /*4150*/  IMAD.WIDE R42, R43, 0x4, R34 ;  /* 0x000000042b2a7825 */ /* 0x002fc600078e0222 */
[----:B------:R-:W-:-:S04]  /*4160*/  LEA.HI R40, P1, R45, R40, RZ, 0x1 ;  /* 0x000000282d287211 */ /* 0x000fc800078308ff */
[----:B------:R-:W-:Y:S01]  /*4170*/  IADD3.X R45, PT, PT, RZ, R45, RZ, P1, !PT ;  /* 0x0000002dff2d7210 */ /* 0x000fe20000ffe4ff */
[----:B------:R4:W-:Y:S01]  /*4180*/  REDG.E.ADD.F32.FTZ.RN.STRONG.GPU desc[UR8][R42.64], R36 ;  /* 0x000000242a0079a6 */ /* 0x0009e2000c12f308 */
[----:B------:R-:W-:Y:S02]  /*4190*/  LEA.HI R41, P1, R33, R32, RZ, 0x1 ;  /* 0x0000002021297211 */ /* 0x000fe400078308ff */
        /* <DEDUP_REMOVED lines=16> */
.L_x_1085:
[----:B------:R-:W-:Y:S05]  /*42a0*/  BSYNC.RECONVERGENT B0 ;  /* 0x0000000000007941 */ /* 0x000fea0003800200 */
.L_x_1084:
[----:B------:R-:W5:Y:S02]  /*42b0*/  LDCU UR5, c[0x0][0x370] ;  /* 0x00006e00ff0577ac */ /* 0x000f640008000800 */
[----:B-----5:R-:W-:-:S09]  /*42c0*/  UISETP.GE.U32.AND UP0, UPT, UR5, 0x2, UPT ;  /* 0x000000020500788c */ /* 0x020fd2000bf06070 */
[----:B------:R-:W-:Y:S05]  /*42d0*/  BRA.U !UP0, `(.L_x_1086) ;  /* 0x0000000908907547 */ /* 0x000fea000b800000 */
[----:B---34-:R-:W3:Y:S01]  /*42e0*/  LDC R32, c[0x0][0x370] ;  /* 0x0000dc00ff207b82 */ /* 0x018ee20000000800 */
[----:B------:R-:W-:-:S05]  /*42f0*/  LOP3.LUT R33, R62, 0x1, RZ, 0xc0, !PT ;  /* 0x000000013e217812 */ /* 0x000fca00078ec0ff */
[----:B------:R-:W-:Y:S02]  /*4300*/  IMAD R35, R33, R58, RZ ;  /* 0x0000003a21237224 */ /* 0x000fe400078e02ff */
[----:B------:R-:W4:Y:S02]  /*4310*/  LDC.64 R42, c[0x0][0x3d0] ;  /* 0x0000f400ff2a7b82 */ /* 0x000f240000000a00 */
[----:B---3--:R-:W-:-:S05]  /*4320*/  IMAD R32, R35, R32, RZ ;  /* 0x0000002023207224 */ /* 0x008fca00078e02ff */
[----:B------:R-:W-:-:S05]  /*4330*/  SHF.L.U32 R33, R32, 0x1, RZ ;  /* 0x0000000120217819 */ /* 0x000fca00000006ff */
[----:B----4-:R-:W-:Y:S01]  /*4340*/  IMAD.WIDE R42, R33, 0x4, R42 ;  /* 0x00000004212a7825 */ /* 0x010fe200078e022a */
[----:B------:R-:W-:Y:S06]  /*4350*/  @P2 BRA `(.L_x_1087) ;  /* 0x0000000000542947 */ /* 0x000fec0003800000 */
[----:B------:R-:W3:Y:S01]  /*4360*/  LDC.64 R32, c[0x0][0x3c8] ;  /* 0x0000f200ff207b82 */ /* 0x000ee20000000a00 */
[----:B------:R-:W-:Y:S01]  /*4370*/  IADD3 R35, PT, PT, R35, R61, RZ ;  /* 0x0000003d23237210 */ /* 0x000fe20007ffe0ff */
[----:B------:R-:W-:Y:S01]  /*4380*/  IMAD R37, R58, UR10, R61 ;  /* 0x0000000a3a257c24 */ /* 0x000fe2000f8e023d */
[----:B------:R-:W-:-:S03]  /*4390*/  LOP3.LUT P1, R36, R62, 0x2, RZ, 0xc0, !PT ;  /* 0x000000023e247812 */ /* 0x000fc6000782c0ff */
[----:B---3--:R-:W-:-:S04]  /*43a0*/  IMAD.WIDE.U32 R32, R35, 0x4, R32 ;  /* 0x0000000423207825 */ /* 0x008fc800078e0020 */
[----:B-1----:R-:W-:Y:S01]  /*43b0*/  IMAD.WIDE.U32 R34, R37, 0x8, R42 ;  /* 0x0000000825227825 */ /* 0x002fe200078e002a */
[----:B------:R-:W-:Y:S02]  /*43c0*/  IADD3 R37, PT, PT, -R36, 0x1, RZ ;  /* 0x0000000124257810 */ /* 0x000fe40007ffe1ff */
[----:B------:R-:W1:Y:S02]  /*43d0*/  LDC R36, c[0x0][0x370] ;  /* 0x0000dc00ff247b82 */ /* 0x000e640000000800 */
[----:B------:R3:W-:Y:S01]  /*43e0*/  STG.E.64 desc[UR8][R34.64], R56 ;  /* 0x0000003822007986 */ /* 0x0007e2000c101b08 */
[----:B------:R-:W-:Y:S06]  /*43f0*/  MEMBAR.ALL.GPU ;  /* 0x0000000000007992 */ /* 0x000fec000000a000 */
[----:B------:R-:W-:-:S00]  /*4400*/  ERRBAR ;  /* 0x00000000000079ab */ /* 0x000fc00000000000 */
[----:B------:R-:W-:Y:S06]  /*4410*/  CGAERRBAR ;  /* 0x00000000000075ab */ /* 0x000fec0000000000 */
[----:B------:R3:W-:Y:S01]  /*4420*/  REDG.E.ADD.S32.STRONG.GPU desc[UR8][R32.64], R37 ;  /* 0x000000252000798e */ /* 0x0007e2000c12e308 */
[----:B-1----:R-:W-:-:S04]  /*4430*/  SEL R39, R36, RZ, !P1 ;  /* 0x000000ff24277207 */ /* 0x002fc80004800000 */
[----:B------:R-:W-:-:S13]  /*4440*/  ISETP.NE.AND P1, PT, R39, -0x1, PT ;  /* 0xffffffff2700780c */ /* 0x000fda0003f25270 */
[----:B---3--:R-:W-:Y:S05]  /*4450*/  @!P1 BRA `(.L_x_1087) ;  /* 0x0000000000149947 */ /* 0x008fea0003800000 */
.L_x_1088:
[----:B------:R-:W3:Y:S04]  /*4460*/  LDG.E.STRONG.GPU R34, desc[UR8][R32.64] ;  /* 0x0000000820227981 */ /* 0x000ee8000c1ef900 */
[----:B---3--:R-:W-:Y:S01]  /*4470*/  CCTL.IVALL ;  /* 0x00000000ff00798f */ /* 0x008fe20002000000 */
[----:B------:R-:W-:Y:S05]  /*4480*/  YIELD ;  /* 0x0000000000007946 */ /* 0x000fea0003800000 */
[----:B------:R-:W-:-:S13]  /*4490*/  ISETP.NE.AND P1, PT, R34, R39, PT ;  /* 0x000000272200720c */ /* 0x000fda0003f25270 */
[----:B------:R-:W-:Y:S05]  /*44a0*/  @P1 BRA `(.L_x_1088) ;  /* 0xfffffffc00ec1947 */ /* 0x000fea000383ffff */
.L_x_1087:
[----:B------:R-:W3:Y:S01]  /*44b0*/  LDC R32, c[0x0][0x370] ;  /* 0x0000dc00ff207b82 */ /* 0x000ee20000000800 */
[----:B------:R-:W-:Y:S05]  /*44c0*/  WARPSYNC.ALL ;  /* 0x0000000000007948 */ /* 0x000fea0003800000 */
[----:B---3--:R-:W-:Y:S02]  /*44d0*/  ISETP.GE.U32.AND P1, PT, R32, 0x8, PT ;  /* 0x000000082000780c */ /* 0x008fe40003f26070 */
[----:B------:R-:W-:Y:S01]  /*44e0*/  BAR.SYNC.DEFER_BLOCKING 0x0 ;  /* 0x0000000000007b1d */ /* 0x000fe20000010000 */
[----:B--2---:R-:W-:-:S10]  /*44f0*/  HFMA2 R40, -RZ, RZ, 0, 0 ;  /* 0x00000000ff287431 */ /* 0x004fd400000001ff */
[----:B------:R-:W-:Y:S05]  /*4500*/  @!P1 BRA `(.L_x_1089) ;  /* 0x0000000000f89947 */ /* 0x000fea0003800000 */
[----:B------:R-:W-:-:S07]  /*4510*/  MOV R40, RZ ;  /* 0x000000ff00287202 */ /* 0x000fce0000000f00 */
.L_x_1090:
[C---:B------:R-:W-:Y:S02]  /*4520*/  IADD3 R35, PT, PT, R40.reuse, 0x1, RZ ;  /* 0x0000000128237810 */ /* 0x040fe40007ffe0ff */
[C---:B------:R-:W-:Y:S02]  /*4530*/  ISETP.EQ.OR P1, PT, R40.reuse, UR10, P2 ;  /* 0x0000000a28007c0c */ /* 0x040fe40009722670 */
[----:B------:R-:W-:Y:S02]  /*4540*/  ISETP.EQ.OR P3, PT, R35, UR10, P2 ;  /* 0x0000000a23007c0c */ /* 0x000fe40009762670 */
[C---:B------:R-:W-:Y:S02]  /*4550*/  IADD3 R37, PT, PT, R40.reuse, 0x2, RZ ;  /* 0x0000000228257810 */ /* 0x040fe40007ffe0ff */
[----:B------:R-:W-:Y:S02]  /*4560*/  IADD3 R38, PT, PT, R40, 0x3, RZ ;  /* 0x0000000328267810 */ /* 0x000fe40007ffe0ff */
[----:B------:R-:W-:-:S02]  /*4570*/  ISETP.EQ.OR P6, PT, R37, UR10, P2 ;  /* 0x0000000a25007c0c */ /* 0x000fc400097c2670 */
[----:B------:R-:W-:-:S03]  /*4580*/  ISETP.EQ.OR P5, PT, R38, UR10, P2 ;  /* 0x0000000a26007c0c */ /* 0x000fc600097a2670 */
[--C-:B------:R-:W-:Y:S02]  /*4590*/  @!P1 IMAD R33, R58, R40, R61.reuse ;  /* 0x000000283a219224 */ /* 0x100fe400078e023d */
[----:B------:R-:W-:Y:S02]  /*45a0*/  @!P3 IMAD R35, R35, R58, R61 ;  /* 0x0000003a2323b224 */ /* 0x000fe400078e023d */
[----:B------:R-:W-:-:S04]  /*45b0*/  @!P1 IMAD.WIDE.U32 R32, R33, 0x8, R42 ;  /* 0x0000000821209825 */ /* 0x000fc800078e002a */
[----:B-1----:R-:W-:Y:S02]  /*45c0*/  @!P3 IMAD.WIDE.U32 R34, R35, 0x8, R42 ;  /* 0x000000082322b825 */ /* 0x002fe400078e002a */
[----:B------:R-:W0:Y:S02]  /*45d0*/  @!P1 LDG.E.64 R32, desc[UR8][R32.64] ;  /* 0x0000000820209981 */ /* 0x000e24000c1e1b00 */
[-CC-:B------:R-:W-:Y:S02]  /*45e0*/  @!P6 IMAD R37, R37, R58.reuse, R61.reuse ;  /* 0x0000003a2525e224 */ /* 0x180fe400078e023d */
[----:B------:R-:W2:Y:S01]  /*45f0*/  @!P3 LDG.E.64 R34, desc[UR8][R34.64] ;  /* 0x000000082222b981 */ /* 0x000ea2000c1e1b00 */
[----:B------:R-:W-:Y:S02]  /*4600*/  @!P5 IMAD R39, R38, R58, R61 ;  /* 0x0000003a2627d224 */ /* 0x000fe400078e023d */
        /* <DEDUP_REMOVED lines=32> */
[----:B------:R-:W0:Y:S01]  /*4810*/  LDC R41, c[0x0][0x370] ;  /* 0x0000dc00ff297b82 */ /* 0x000e220000000800 */
[----:B------:R-:W-:-:S02]  /*4820*/  IADD3 R40, PT, PT, R40, 0x8, RZ ;  /* 0x0000000828287810 */ /* 0x000fc40007ffe0ff */
        /* <DEDUP_REMOVED lines=12> */
.L_x_1089:
[----:B------:R-:W2:Y:S02]  /*48f0*/  LDCU UR5, c[0x0][0x370] ;  /* 0x00006e00ff0577ac */ /* 0x000ea40008000800 */
[----:B--2---:R-:W-:-:S09]  /*4900*/  ULOP3.LUT UP0, URZ, UR5, 0x7, URZ, 0xc0, !UPT ;  /* 0x0000000705ff7892 */ /* 0x004fd2000f80c0ff */
[----:B------:R-:W-:Y:S05]  /*4910*/  BRA.U !UP0, `(.L_x_1086) ;  /* 0x0000000508007547 */ /* 0x000fea000b800000 */
[----:B------:R-:W2:Y:S01]  /*4920*/  LDCU UR5, c[0x0][0x370] ;  /* 0x00006e00ff0577ac */ /* 0x000ea20008000800 */
[----:B------:R-:W3:Y:S01]  /*4930*/  LDCU UR6, c[0x0][0x370] ;  /* 0x00006e00ff0677ac */ /* 0x000ee20008000800 */
[----:B--2---:R-:W-:-:S04]  /*4940*/  ULOP3.LUT UR5, UR5, 0x7, URZ, 0xc0, !UPT ;  /* 0x0000000705057892 */ /* 0x004fc8000f8ec0ff */
[----:B------:R-:W-:Y:S02]  /*4950*/  UIADD3 UR5, UPT, UPT, UR5, -0x1, URZ ;  /* 0xffffffff05057890 */ /* 0x000fe4000fffe0ff */
[----:B---3--:R-:W-:Y:S02]  /*4960*/  ULOP3.LUT UP1, UR6, UR6, 0x3, URZ, 0xc0, !UPT ;  /* 0x0000000306067892 */ /* 0x008fe4000f82c0ff */
[----:B------:R-:W-:-:S09]  /*4970*/  UISETP.GE.U32.AND UP0, UPT, UR5, 0x3, UPT ;  /* 0x000000030500788c */ /* 0x000fd2000bf06070 */
[----:B------:R-:W-:Y:S05]  /*4980*/  BRA.U !UP0, `(.L_x_1091) ;  /* 0x0000000108707547 */ /* 0x000fea000b800000 */
[C---:B------:R-:W-:Y:S02]  /*4990*/  IADD3 R35, PT, PT, R40.reuse, 0x1, RZ ;  /* 0x0000000128237810 */ /* 0x040fe40007ffe0ff */
[C---:B------:R-:W-:Y:S02]  /*49a0*/  ISETP.EQ.OR P1, PT, R40.reuse, UR10, P2 ;  /* 0x0000000a28007c0c */ /* 0x040fe40009722670 */
[C---:B------:R-:W-:Y:S02]  /*49b0*/  IADD3 R37, PT, PT, R40.reuse, 0x2, RZ ;  /* 0x0000000228257810 */ /* 0x040fe40007ffe0ff */
[----:B------:R-:W-:Y:S02]  /*49c0*/  ISETP.EQ.OR P3, PT, R35, UR10, P2 ;  /* 0x0000000a23007c0c */ /* 0x000fe40009762670 */
[----:B------:R-:W-:Y:S02]  /*49d0*/  IADD3 R39, PT, PT, R40, 0x3, RZ ;  /* 0x0000000328277810 */ /* 0x000fe40007ffe0ff */
[----:B------:R-:W-:-:S02]  /*49e0*/  ISETP.EQ.OR P5, PT, R37, UR10, P2 ;  /* 0x0000000a25007c0c */ /* 0x000fc400097a2670 */
[----:B------:R-:W-:-:S03]  /*49f0*/  ISETP.EQ.OR P6, PT, R39, UR10, P2 ;  /* 0x0000000a27007c0c */ /* 0x000fc600097c2670 */
[----:B------:R-:W-:-:S04]  /*4a00*/  @!P1 IMAD R33, R40, R58, R61 ;  /* 0x0000003a28219224 */ /* 0x000fc800078e023d */
[----:B------:R-:W-:Y:S02]  /*4a10*/  @!P3 IMAD R35, R35, R58, R61 ;  /* 0x0000003a2323b224 */ /* 0x000fe400078e023d */
[----:B------:R-:W-:-:S04]  /*4a20*/  @!P1 IMAD.WIDE.U32 R32, R33, 0x8, R42 ;  /* 0x0000000821209825 */ /* 0x000fc800078e002a */
[-C--:B------:R-:W-:Y:S02]  /*4a30*/  @!P5 IMAD R37, R37, R58.reuse, R61 ;  /* 0x0000003a2525d224 */ /* 0x080fe400078e023d */
[----:B-1----:R-:W-:Y:S01]  /*4a40*/  @!P3 IMAD.WIDE.U32 R34, R35, 0x8, R42 ;  /* 0x000000082322b825 */ /* 0x002fe200078e002a */
[----:B------:R-:W0:Y:S03]  /*4a50*/  @!P1 LDG.E.64 R32, desc[UR8][R32.64] ;  /* 0x0000000820209981 */ /* 0x000e26000c1e1b00 */
[----:B------:R-:W-:Y:S02]  /*4a60*/  @!P6 IMAD R39, R39, R58, R61 ;  /* 0x0000003a2727e224 */ /* 0x000fe400078e023d */
[--C-:B------:R-:W-:Y:S01]  /*4a70*/  @!P5 IMAD.WIDE.U32 R36, R37, 0x8, R42.reuse ;  /* 0x000000082524d825 */ /* 0x100fe200078e002a */
[----:B------:R-:W2:Y:S03]  /*4a80*/  @!P3 LDG.E.64 R34, desc[UR8][R34.64] ;  /* 0x000000082222b981 */ /* 0x000ea6000c1e1b00 */
[----:B------:R-:W-:-:S02]  /*4a90*/  @!P6 IMAD.WIDE.U32 R38, R39, 0x8, R42 ;  /* 0x000000082726e825 */ /* 0x000fc400078e002a */
[----:B------:R-:W3:Y:S04]  /*4aa0*/  @!P5 LDG.E.64 R36, desc[UR8][R36.64] ;  /* 0x000000082424d981 */ /* 0x000ee8000c1e1b00 */
[----:B------:R-:W4:Y:S01]  /*4ab0*/  @!P6 LDG.E.64 R38, desc[UR8][R38.64] ;  /* 0x000000082626e981 */ /* 0x000f22000c1e1b00 */
[----:B------:R-:W-:Y:S01]  /*4ac0*/  IADD3 R40, PT, PT, R40, 0x4, RZ ;  /* 0x0000000428287810 */ /* 0x000fe20007ffe0ff */
[----:B0-----:R-:W-:Y:S01]  /*4ad0*/  @!P1 FADD.FTZ R56, R56, R32 ;  /* 0x0000002038389221 */ /* 0x001fe20000010000 */
[----:B------:R-:W-:-:S03]  /*4ae0*/  @!P1 FADD.FTZ R57, R57, R33 ;  /* 0x0000002139399221 */ /* 0x000fc60000010000 */
[----:B--2---:R-:W-:Y:S01]  /*4af0*/  @!P3 FADD.FTZ R56, R56, R34 ;  /* 0x000000223838b221 */ /* 0x004fe20000010000 */
[----:B------:R-:W-:-:S03]  /*4b00*/  @!P3 FADD.FTZ R57, R57, R35 ;  /* 0x000000233939b221 */ /* 0x000fc60000010000 */
[----:B---3--:R-:W-:Y:S01]  /*4b10*/  @!P5 FADD.FTZ R56, R56, R36 ;  /* 0x000000243838d221 */ /* 0x008fe20000010000 */
[----:B------:R-:W-:-:S03]  /*4b20*/  @!P5 FADD.FTZ R57, R57, R37 ;  /* 0x000000253939d221 */ /* 0x000fc60000010000 */
[----:B----4-:R-:W-:Y:S01]  /*4b30*/  @!P6 FADD.FTZ R56, R56, R38 ;  /* 0x000000263838e221 */ /* 0x010fe20000010000 */
[----:B------:R-:W-:-:S07]  /*4b40*/  @!P6 FADD.FTZ R57, R57, R39 ;  /* 0x000000273939e221 */ /* 0x000fce0000010000 */
.L_x_1091:
[----:B------:R-:W-:Y:S05]  /*4b50*/  BRA.U !UP1, `(.L_x_1086) ;  /* 0x0000000109707547 */ /* 0x000fea000b800000 */
[----:B------:R-:W2:Y:S01]  /*4b60*/  LDC R36, c[0x0][0x370] ;  /* 0x0000dc00ff247b82 */ /* 0x000ea20000000800 */
[----:B------:R-:W-:Y:S01]  /*4b70*/  UISETP.NE.AND UP0, UPT, UR6, 0x1, UPT ;  /* 0x000000010600788c */ /* 0x000fe2000bf05270 */
[----:B--2---:R-:W-:-:S08]  /*4b80*/  LOP3.LUT R36, R36, 0x1, RZ, 0xc0, !PT ;  /* 0x0000000124247812 */ /* 0x004fd000078ec0ff */
[----:B------:R-:W-:Y:S05]  /*4b90*/  BRA.U !UP0, `(.L_x_1092) ;  /* 0x0000000108387547 */ /* 0x000fea000b800000 */
[C---:B------:R-:W-:Y:S02]  /*4ba0*/  IADD3 R35, PT, PT, R40.reuse, 0x1, RZ ;  /* 0x0000000128237810 */ /* 0x040fe40007ffe0ff */
[----:B------:R-:W-:Y:S02]  /*4bb0*/  ISETP.EQ.OR P3, PT, R40, UR10, P2 ;  /* 0x0000000a28007c0c */ /* 0x000fe40009762670 */
[----:B------:R-:W-:-:S11]  /*4bc0*/  ISETP.EQ.OR P1, PT, R35, UR10, P2 ;  /* 0x0000000a23007c0c */ /* 0x000fd60009722670 */
[-CC-:B------:R-:W-:Y:S02]  /*4bd0*/  @!P3 IMAD R33, R40, R58.reuse, R61.reuse ;  /* 0x0000003a2821b224 */ /* 0x180fe400078e023d */
[----:B------:R-:W-:Y:S02]  /*4be0*/  @!P1 IMAD R35, R35, R58, R61 ;  /* 0x0000003a23239224 */ /* 0x000fe400078e023d */
[----:B------:R-:W-:-:S04]  /*4bf0*/  @!P3 IMAD.WIDE.U32 R32, R33, 0x8, R42 ;  /* 0x000000082120b825 */ /* 0x000fc800078e002a */
[----:B-1----:R-:W-:Y:S02]  /*4c00*/  @!P1 IMAD.WIDE.U32 R34, R35, 0x8, R42 ;  /* 0x0000000823229825 */ /* 0x002fe400078e002a */
[----:B------:R-:W0:Y:S04]  /*4c10*/  @!P3 LDG.E.64 R32, desc[UR8][R32.64] ;  /* 0x000000082020b981 */ /* 0x000e28000c1e1b00 */
[----:B------:R-:W2:Y:S01]  /*4c20*/  @!P1 LDG.E.64 R34, desc[UR8][R34.64] ;  /* 0x0000000822229981 */ /* 0x000ea2000c1e1b00 */
[----:B------:R-:W-:Y:S01]  /*4c30*/  IADD3 R40, PT, PT, R40, 0x2, RZ ;  /* 0x0000000228287810 */ /* 0x000fe20007ffe0ff */
[----:B0-----:R-:W-:Y:S01]  /*4c40*/  @!P3 FADD.FTZ R56, R56, R32 ;  /* 0x000000203838b221 */ /* 0x001fe20000010000 */
[----:B------:R-:W-:-:S03]  /*4c50*/  @!P3 FADD.FTZ R57, R57, R33 ;  /* 0x000000213939b221 */ /* 0x000fc60000010000 */
[----:B--2---:R-:W-:Y:S01]  /*4c60*/  @!P1 FADD.FTZ R56, R56, R34 ;  /* 0x0000002238389221 */ /* 0x004fe20000010000 */
[----:B------:R-:W-:-:S07]  /*4c70*/  @!P1 FADD.FTZ R57, R57, R35 ;  /* 0x0000002339399221 */ /* 0x000fce0000010000 */
.L_x_1092:
        /* <DEDUP_REMOVED lines=9> */
.L_x_1093:
[----:B------:R-:W-:Y:S05]  /*4d10*/  BSYNC.RECONVERGENT B0 ;  /* 0x0000000000007941 */ /* 0x000fea0003800200 */
.L_x_1086:
[----:B------:R-:W5:Y:S01]  /*4d20*/  S2UR UR6, SR_CgaCtaId ;  /* 0x00000000000679c3 */ /* 0x000f620000008800 */
[----:B------:R-:W-:Y:S01]  /*4d30*/  UMOV UR5, 0x400 ;  /* 0x0000040000057882 */ /* 0x000fe20000000000 */
[----:B------:R-:W0:Y:S01]  /*4d40*/  LDCU.64 UR12, c[0x0][0x400] ;  /* 0x00008000ff0c77ac */ /* 0x000e220008000a00 */
[C---:B-1--4-:R-:W-:Y:S01]  /*4d50*/  FADD.FTZ R34, -R14.reuse, R3 ;  /* 0x000000030e227221 */ /* 0x052fe20000010100 */
[C---:B------:R-:W-:Y:S01]  /*4d60*/  FADD.FTZ R72, -R14.reuse, R54 ;  /* 0x000000360e487221 */ /* 0x040fe20000010100 */
[C---:B------:R-:W-:Y:S01]  /*4d70*/  FADD.FTZ R55, -R14.reuse, R55 ;  /* 0x000000370e377221 */ /* 0x040fe20000010100 */
[C---:B------:R-:W-:Y:S01]  /*4d80*/  FADD.FTZ R36, -R14.reuse, R6 ;  /* 0x000000060e247221 */ /* 0x040fe20000010100 */
[C---:B------:R-:W-:Y:S01]  /*4d90*/  FADD.FTZ R44, -R14.reuse, R11 ;  /* 0x0000000b0e2c7221 */ /* 0x040fe20000010100 */
[----:B--2---:R-:W1:Y:S01]  /*4da0*/  LDC R40, c[0x0][0x41c] ;  /* 0x00010700ff287b82 */ /* 0x004e620000000800 */
[----:B------:R-:W-:Y:S01]  /*4db0*/  FADD.FTZ R54, -R14, R16 ;  /* 0x000000100e367221 */ /* 0x000fe20000010100 */
[-C--:B------:R-:W-:Y:S01]  /*4dc0*/  FMUL.FTZ R11, R72, R15.reuse ;  /* 0x0000000f480b7220 */ /* 0x080fe20000410000 */
[----:B------:R-:W-:Y:S01]  /*4dd0*/  FMUL.FTZ R16, R55, R15 ;  /* 0x0000000f37107220 */ /* 0x000fe20000410000 */
[C---:B------:R-:W-:Y:S01]  /*4de0*/  FADD.FTZ R50, -R14.reuse, R50 ;  /* 0x000000320e327221 */ /* 0x040fe20000010100 */
[C---:B------:R-:W-:Y:S01]  /*4df0*/  FADD.FTZ R46, -R14.reuse, R51 ;  /* 0x000000330e2e7221 */ /* 0x040fe20000010100 */
[C---:B------:R-:W-:Y:S01]  /*4e00*/  FADD.FTZ R2, -R14.reuse, R2 ;  /* 0x000000020e027221 */ /* 0x040fe20000010100 */
[C---:B------:R-:W-:Y:S01]  /*4e10*/  FADD.FTZ R38, -R14.reuse, R7 ;  /* 0x000000070e267221 */ /* 0x040fe20000010100 */
[C---:B------:R-:W-:Y:S01]  /*4e20*/  FADD.FTZ R20, -R14.reuse, R20 ;  /* 0x000000140e147221 */ /* 0x040fe20000010100 */
[C---:B------:R-:W-:Y:S01]  /*4e30*/  FADD.FTZ R42, -R14.reuse, R10 ;  /* 0x0000000a0e2a7221 */ /* 0x040fe20000010100 */
[----:B------:R-:W-:Y:S01]  /*4e40*/  FADD.FTZ R24, -R14, R24 ;  /* 0x000000180e187221 */ /* 0x000fe20000010100 */
[----:B-----5:R-:W-:Y:S01]  /*4e50*/  ULEA UR5, UR6, UR5, 0x18 ;  /* 0x0000000506057291 */ /* 0x020fe2000f8ec0ff */
[----:B-1----:R-:W-:-:S08]  /*4e60*/  IMAD R3, R40, UR10, R71 ;  /* 0x0000000a28037c24 */ /* 0x002fd0000f8e0247 */
[----:B------:R3:W-:Y:S01]  /*4e70*/  @!P2 STS.64 [UR5+0x78], R56 ;  /* 0x00007838ff00a988 */ /* 0x0007e20008000a05 */
[C---:B------:R-:W-:Y:S01]  /*4e80*/  FADD.FTZ R40, -R14.reuse, R21 ;  /* 0x000000150e287221 */ /* 0x040fe20000010100 */
[----:B------:R-:W-:Y:S01]  /*4e90*/  BAR.SYNC.DEFER_BLOCKING 0x0 ;  /* 0x0000000000007b1d */ /* 0x000fe20000010000 */
[----:B0-----:R-:W-:Y:S02]  /*4ea0*/  ISETP.GE.U32.AND P1, PT, R3, UR12, PT ;  /* 0x0000000c03007c0c */ /* 0x001fe4000bf26070 */
[----:B------:R-:W-:Y:S01]  /*4eb0*/  SHF.R.S32.HI R6, RZ, 0x1f, R3 ;  /* 0x0000001fff067819 */ /* 0x000fe20000011403 */
[----:B---3--:R-:W-:-:S03]  /*4ec0*/  FADD.FTZ R56, -R14, R17 ;  /* 0x000000110e387221 */ /* 0x008fc60000010100 */
[----:B------:R-:W-:Y:S01]  /*4ed0*/  ISETP.GE.AND.EX P1, PT, R6, UR13, PT, P1 ;  /* 0x0000000d06007c0c */ /* 0x000fe2000bf26310 */
[----:B------:R-:W-:Y:S01]  /*4ee0*/  FADD.FTZ R14, -R14, R25 ;  /* 0x000000190e0e7221 */ /* 0x000fe20000010100 */
[----:B------:R-:W0:Y:S01]  /*4ef0*/  LDS.64 R32, [UR5+0x78] ;  /* 0x00007805ff207984 */ /* 0x000e220008000a00 */
[----:B------:R-:W0:Y:S02]  /*4f00*/  LDCU UR5, c[0x0][0x42c] ;  /* 0x00008580ff0577ac */ /* 0x000e240008000800 */
[----:B0-----:R-:W-:Y:S01]  /*4f10*/  FMUL.FTZ R32, R32, UR5 ;  /* 0x0000000520207c20 */ /* 0x001fe20008410000 */
[----:B------:R-:W-:-:S04]  /*4f20*/  FMUL.FTZ R33, R33, UR5 ;  /* 0x0000000521217c20 */ /* 0x000fc80008410000 */
        /* <DEDUP_REMOVED lines=21> */
.L_x_1094:
        /* <DEDUP_REMOVED lines=10> */
[----:B------:R-:W-:-:S03]  /*5120*/  MOV R6, R76 ;  /* 0x0000004c00067202 */ /* 0x000fc60000000f00 */
[C---:B------:R-:W-:Y:S02]  /*5130*/  IMAD R11, R3.reuse, UR15, R10 ;  /* 0x0000000f030b7c24 */ /* 0x040fe4000f8e020a */
[----:B------:R-:W-:-:S03]  /*5140*/  IMAD.WIDE.U32 R6, R3, UR14, R6 ;  /* 0x0000000e03067c25 */ /* 0x000fc6000f8e0006 */
[----:B-1----:R-:W-:Y:S02]  /*5150*/  LEA R10, P1, R6, UR6, 0x2 ;  /* 0x00000006060a7c11 */ /* 0x002fe4000f8210ff */
[----:B------:R-:W-:-:S04]  /*5160*/  IADD3 R11, PT, PT, R7, R11, RZ ;  /* 0x0000000b070b7210 */ /* 0x000fc80007ffe0ff */
[----:B------:R-:W-:-:S05]  /*5170*/  LEA.HI.X R11, R6, UR7, R11, 0x2, P1 ;  /* 0x00000007060b7c11 */ /* 0x000fca00088f140b */
[----:B------:R0:W-:Y:S02]  /*5180*/  STG.E.64 desc[UR8][R10.64], R16 ;  /* 0x000000100a007986 */ /* 0x0001e4000c101b08 */
.L_x_1096:
[----:B------:R-:W-:Y:S05]  /*5190*/  BSYNC.RECONVERGENT B0 ;  /* 0x0000000000007941 */ /* 0x000fea0003800200 */
.L_x_1095:
[-C--:B------:R-:W-:Y:S01]  /*51a0*/  FMUL.FTZ R25, R50, R15.reuse ;  /* 0x0000000f32197220 */ /* 0x080fe20000410000 */
[----:B------:R-:W-:Y:S01]  /*51b0*/  FMUL.FTZ R46, R46, R15 ;  /* 0x0000000f2e2e7220 */ /* 0x000fe20000410000 */
        /* <DEDUP_REMOVED lines=19> */
.L_x_1097:
[----:B------:R-:W-:Y:S04]  /*52f0*/  BSSY.RECONVERGENT B0, `(.L_x_1098) ;  /* 0x0000014000007945 */ /* 0x000fe80003800200 */
[----:B------:R-:W-:Y:S05]  /*5300*/  @P0 BRA `(.L_x_1099) ;  /* 0x0000000000480947 */ /* 0x000fea0003800000 */
[----:B------:R-:W1:Y:S01]  /*5310*/  LDCU.64 UR6, c[0x0][0x3f8] ;  /* 0x00007f00ff0677ac */ /* 0x000e620008000a00 */
[----:B0-----:R-:W-:Y:S01]  /*5320*/  SHF.R.S32.HI R17, RZ, 0x1f, R70 ;  /* 0x0000001fff117819 */ /* 0x001fe20000011446 */
[C-C-:B------:R-:W-:Y:S01]  /*5330*/  FFMA.FTZ R11, R32.reuse, R25, R33.reuse ;  /* 0x00000019200b7223 */ /* 0x140fe20000010021 */
[----:B------:R-:W-:Y:S01]  /*5340*/  MOV R6, R76 ;  /* 0x0000004c00067202 */ /* 0x000fe20000000f00 */
[----:B------:R-:W0:Y:S01]  /*5350*/  LDCU.64 UR14, c[0x0][0x380] ;  /* 0x00007000ff0e77ac */ /* 0x000e220008000a00 */
[----:B------:R-:W-:Y:S01]  /*5360*/  MOV R7, R75 ;  /* 0x0000004b00077202 */ /* 0x000fe20000000f00 */
[----:B------:R-:W-:Y:S01]  /*5370*/  FFMA.FTZ R46, R32, R46, R33 ;  /* 0x0000002e202e7223 */ /* 0x000fe20000010021 */
[----:B------:R-:W-:-:S03]  /*5380*/  FFMA.FTZ R16, R30, R48, -R11 ;  /* 0x000000301e107223 */ /* 0x000fc6000001080b */
[----:B------:R-:W-:Y:S01]  /*5390*/  FFMA.FTZ R46, R31, R49, -R46 ;  /* 0x000000311f2e7223 */ /* 0x000fe2000001082e */
[----:B------:R-:W-:Y:S01]  /*53a0*/  FMUL.FTZ R16, R16, R15 ;  /* 0x0000000f10107220 */ /* 0x000fe20000410000 */
[----:B-1----:R-:W-:Y:S02]  /*53b0*/  IMAD R17, R17, UR6, RZ ;  /* 0x0000000611117c24 */ /* 0x002fe4000f8e02ff */
[----:B------:R-:W-:-:S04]  /*53c0*/  IMAD.WIDE.U32 R6, R70, UR6, R6 ;  /* 0x0000000646067c25 */ /* 0x000fc8000f8e0006 */
[----:B------:R-:W-:Y:S01]  /*53d0*/  IMAD R17, R70, UR7, R17 ;  /* 0x0000000746117c24 */ /* 0x000fe2000f8e0211 */
[----:B0-----:R-:W-:-:S04]  /*53e0*/  LEA R10, P0, R6, UR14, 0x2 ;  /* 0x0000000e060a7c11 */ /* 0x001fc8000f8010ff */
[----:B------:R-:W-:-:S04]  /*53f0*/  IADD3 R17, PT, PT, R7, R17, RZ ;  /* 0x0000001107117210 */ /* 0x000fc80007ffe0ff */
[----:B------:R-:W-:Y:S01]  /*5400*/  LEA.HI.X R11, R6, UR15, R17, 0x2, P0 ;  /* 0x0000000f060b7c11 */ /* 0x000fe200080f1411 */
[----:B------:R-:W-:-:S05]  /*5410*/  FMUL.FTZ R17, R46, R15 ;  /* 0x0000000f2e117220 */ /* 0x000fca0000410000 */
[----:B------:R1:W-:Y:S02]  /*5420*/  STG.E.64 desc[UR8][R10.64], R16 ;  /* 0x000000100a007986 */ /* 0x0003e4000c101b08 */
.L_x_1099:
[----:B------:R-:W-:Y:S05]  /*5430*/  BSYNC.RECONVERGENT B0 ;  /* 0x0000000000007941 */ /* 0x000fea0003800200 */
.L_x_1098:
[----:B------:R-:W-:Y:S01]  /*5440*/  UISETP.NE.AND UP0, UPT, UR11, URZ, UPT ;  /* 0x000000ff0b00728c */ /* 0x000fe2000bf05270 */
[----:B------:R-:W-:Y:S01]  /*5450*/  IADD3 R37, PT, PT, R3, 0x100, RZ ;  /* 0x0000010003257810 */ /* 0x000fe20007ffe0ff */
[-C--:B01----:R-:W-:Y:S01]  /*5460*/  FMUL.FTZ R11, R2, R15.reuse ;  /* 0x0000000f020b7220 */ /* 0x083fe20000410000 */
[-C--:B------:R-:W-:Y:S01]  /*5470*/  FMUL.FTZ R2, R34, R15.reuse ;  /* 0x0000000f22027220 */ /* 0x080fe20000410000 */
        /* <DEDUP_REMOVED lines=9> */
[----:B------:R-:W-:Y:S01]  /*5510*/  SHF.R.S32.HI R10, RZ, 0x1f, R69 ;  /* 0x0000001fff0a7819 */ /* 0x000fe20000011445 */
[----:B------:R-:W-:Y:S01]  /*5520*/  FMUL.FTZ R14, R14, R15 ;  /* 0x0000000f0e0e7220 */ /* 0x000fe20000410000 */
[----:B------:R-:W-:Y:S01]  /*5530*/  SHF.R.S32.HI R35, RZ, 0x1f, R68 ;  /* 0x0000001fff237819 */ /* 0x000fe20000011444 */
[C---:B------:R-:W-:Y:S01]  /*5540*/  FFMA.FTZ R3, R32.reuse, R11, R33 ;  /* 0x0000000b20037223 */ /* 0x040fe20000010021 */
[----:B------:R-:W-:Y:S01]  /*5550*/  SHF.R.S32.HI R6, RZ, 0x1f, R67 ;  /* 0x0000001fff067819 */ /* 0x000fe20000011443 */
[C-C-:B------:R-:W-:Y:S01]  /*5560*/  FFMA.FTZ R50, R32.reuse, R2, R33.reuse ;  /* 0x0000000220327223 */ /* 0x140fe20000010021 */
[----:B------:R-:W-:Y:S01]  /*5570*/  SHF.R.S32.HI R7, RZ, 0x1f, R66 ;  /* 0x0000001fff077819 */ /* 0x000fe20000011442 */
[C-C-:B------:R-:W-:Y:S01]  /*5580*/  FFMA.FTZ R43, R32.reuse, R36, R33.reuse ;  /* 0x00000024202b7223 */ /* 0x140fe20000010021 */
[----:B------:R-:W-:Y:S01]  /*5590*/  ISETP.GE.U32.AND P1, PT, R69, UR12, PT ;  /* 0x0000000c45007c0c */ /* 0x000fe2000bf26070 */
[--C-:B------:R-:W-:Y:S01]  /*55a0*/  FFMA.FTZ R48, R32, R38, R33.reuse ;  /* 0x0000002620307223 */ /* 0x100fe20000010021 */
[----:B------:R-:W-:Y:S01]  /*55b0*/  ISETP.GE.U32.AND P0, PT, R68, UR12, PT ;  /* 0x0000000c44007c0c */ /* 0x000fe2000bf06070 */
[C-C-:B------:R-:W-:Y:S01]  /*55c0*/  FFMA.FTZ R41, R32.reuse, R20, R33.reuse ;  /* 0x0000001420297223 */ /* 0x140fe20000010021 */
[----:B------:R-:W-:Y:S01]  /*55d0*/  ISETP.GE.U32.AND P4, PT, R67, UR12, PT ;  /* 0x0000000c43007c0c */ /* 0x000fe2000bf86070 */
[--C-:B------:R-:W-:Y:S01]  /*55e0*/  FFMA.FTZ R46, R32, R40, R33.reuse ;  /* 0x00000028202e7223 */ /* 0x100fe20000010021 */
[----:B------:R-:W-:Y:S01]  /*55f0*/  ISETP.GE.U32.AND P5, PT, R66, UR12, PT ;  /* 0x0000000c42007c0c */ /* 0x000fe2000bfa6070 */
[C-C-:B------:R-:W-:Y:S01]  /*5600*/  FFMA.FTZ R17, R32.reuse, R42, R33.reuse ;  /* 0x0000002a20117223 */ /* 0x140fe20000010021 */
[----:B------:R-:W-:Y:S01]  /*5610*/  ISETP.GE.U32.AND P3, PT, R37, UR12, PT ;  /* 0x0000000c25007c0c */ /* 0x000fe2000bf66070 */
[C---:B------:R-:W-:Y:S01]  /*5620*/  FFMA.FTZ R16, R32.reuse, R44, R33 ;  /* 0x0000002c20107223 */ /* 0x040fe20000010021 */
[----:B------:R-:W-:Y:S01]  /*5630*/  SHF.R.S32.HI R39, RZ, 0x1f, R37 ;  /* 0x0000001fff277819 */ /* 0x000fe20000011425 */
[C-C-:B------:R-:W-:Y:S01]  /*5640*/  FFMA.FTZ R21, R32.reuse, R54, R33.reuse ;  /* 0x0000003620157223 */ /* 0x140fe20000010021 */
[C-C-:B------:R-:W-:Y:S01]  /*5650*/  FFMA.FTZ R34, R32.reuse, R56, R33.reuse ;  /* 0x0000003820227223 */ /* 0x140fe20000010021 */
[C-C-:B------:R-:W-:Y:S01]  /*5660*/  FFMA.FTZ R25, R32.reuse, R24, R33.reuse ;  /* 0x0000001820197223 */ /* 0x140fe20000010021 */
[----:B------:R-:W-:Y:S01]  /*5670*/  ISETP.GE.U32.AND P2, PT, R65, UR12, PT ;  /* 0x0000000c41007c0c */ /* 0x000fe2000bf46070 */
[----:B------:R-:W-:Y:S01]  /*5680*/  FFMA.FTZ R32, R32, R14, R33 ;  /* 0x0000000e20207223 */ /* 0x000fe20000010021 */
[----:B------:R-:W-:-:S02]  /*5690*/  ISETP.GE.AND.EX P1, PT, R10, UR13, PT, P1 ;  /* 0x0000000d0a007c0c */ /* 0x000fc4000bf26310 */
        /* <DEDUP_REMOVED lines=23> */
.L_x_1100:
[----:B------:R-:W-:Y:S01]  /*5810*/  BSSY.RECONVERGENT B0, `(.L_x_1101) ;  /* 0x0000011000007945 */ /* 0x000fe20003800200 */
[----:B------:R-:W-:Y:S01]  /*5820*/  FFMA.FTZ R52, R30, R4, -R3 ;  /* 0x000000041e347223 */ /* 0x000fe20000010803 */
[----:B------:R-:W-:Y:S02]  /*5830*/  FFMA.FTZ R50, R31, R5, -R50 ;  /* 0x000000051f327223 */ /* 0x000fe40000010832 */
[----:B------:R-:W-:Y:S05]  /*5840*/  @P1 BRA `(.L_x_1102) ;  /* 0x0000000000341947 */ /* 0x000fea0003800000 */
[----:B------:R-:W0:Y:S01]  /*5850*/  LDCU.64 UR6, c[0x0][0x3f8] ;  /* 0x00007f00ff0677ac */ /* 0x000e220008000a00 */
[----:B------:R-:W-:Y:S01]  /*5860*/  MOV R2, R76 ;  /* 0x0000004c00027202 */ /* 0x000fe20000000f00 */
[----:B------:R-:W-:Y:S01]  /*5870*/  FMUL.FTZ R11, R50, R15 ;  /* 0x0000000f320b7220 */ /* 0x000fe20000410000 */
[----:B------:R-:W-:Y:S01]  /*5880*/  MOV R3, R75 ;  /* 0x0000004b00037202 */ /* 0x000fe20000000f00 */
[----:B------:R-:W1:Y:S01]  /*5890*/  LDCU.64 UR14, c[0x0][0x380] ;  /* 0x00007000ff0e77ac */ /* 0x000e620008000a00 */
[----:B0-----:R-:W-:Y:S02]  /*58a0*/  IMAD R10, R10, UR6, RZ ;  /* 0x000000060a0a7c24 */ /* 0x001fe4000f8e02ff */
[----:B------:R-:W-:-:S04]  /*58b0*/  IMAD.WIDE.U32 R2, R69, UR6, R2 ;  /* 0x0000000645027c25 */ /* 0x000fc8000f8e0002 */
[----:B------:R-:W-:Y:S01]  /*58c0*/  IMAD R5, R69, UR7, R10 ;  /* 0x0000000745057c24 */ /* 0x000fe2000f8e020a */
[----:B-1----:R-:W-:Y:S01]  /*58d0*/  LEA R4, P1, R2, UR14, 0x2 ;  /* 0x0000000e02047c11 */ /* 0x002fe2000f8210ff */
[----:B------:R-:W-:-:S03]  /*58e0*/  FMUL.FTZ R10, R52, R15 ;  /* 0x0000000f340a7220 */ /* 0x000fc60000410000 */
[----:B------:R-:W-:-:S04]  /*58f0*/  IADD3 R5, PT, PT, R3, R5, RZ ;  /* 0x0000000503057210 */ /* 0x000fc80007ffe0ff */
[----:B------:R-:W-:-:S05]  /*5900*/  LEA.HI.X R5, R2, UR15, R5, 0x2, P1 ;  /* 0x0000000f02057c11 */ /* 0x000fca00088f1405 */
[----:B------:R0:W-:Y:S02]  /*5910*/  STG.E.64 desc[UR8][R4.64], R10 ;  /* 0x0000000a04007986 */ /* 0x0001e4000c101b08 */
.L_x_1102:
[----:B------:R-:W-:Y:S05]  /*5920*/  BSYNC.RECONVERGENT B0 ;  /* 0x0000000000007941 */ /* 0x000fea0003800200 */
.L_x_1101:
[----:B------:R-:W-:Y:S05]  /*5930*/  BRA.U !UP0, `(.L_x_1103) ;  /* 0x0000000108487547 */ /* 0x000fea000b800000 */
        /* <DEDUP_REMOVED lines=18> */
.L_x_1103:
[----:B------:R-:W-:Y:S01]  /*5a60*/  BSSY.RECONVERGENT B0, `(.L_x_1104) ;  /* 0x0000011000007945 */ /* 0x000fe20003800200 */
[----:B------:R-:W-:Y:S01]  /*5a70*/  FFMA.FTZ R8, R30, R8, -R43 ;  /* 0x000000081e087223 */ /* 0x000fe2000001082b */
[----:B------:R-:W-:Y:S02]  /*5a80*/  FFMA.FTZ R48, R31, R9, -R48 ;  /* 0x000000091f307223 */ /* 0x000fe40000010830 */
[----:B------:R-:W-:Y:S05]  /*5a90*/  @P0 BRA `(.L_x_1105) ;  /* 0x0000000000340947 */ /* 0x000fea0003800000 */
[----:B------:R-:W1:Y:S01]  /*5aa0*/  LDCU.64 UR6, c[0x0][0x3f8] ;  /* 0x00007f00ff0677ac */ /* 0x000e620008000a00 */
[----:B------:R-:W-:Y:S01]  /*5ab0*/  MOV R2, R76 ;  /* 0x0000004c00027202 */ /* 0x000fe20000000f00 */
[----:B------:R-:W-:Y:S01]  /*5ac0*/  FMUL.FTZ R8, R8, R15 ;  /* 0x0000000f08087220 */ /* 0x000fe20000410000 */
[----:B------:R-:W-:Y:S01]  /*5ad0*/  MOV R3, R75 ;  /* 0x0000004b00037202 */ /* 0x000fe20000000f00 */
[----:B------:R-:W0:Y:S01]  /*5ae0*/  LDCU.64 UR14, c[0x0][0x380] ;  /* 0x00007000ff0e77ac */ /* 0x000e220008000a00 */
[----:B------:R-:W-:Y:S01]  /*5af0*/  FMUL.FTZ R9, R48, R15 ;  /* 0x0000000f30097220 */ /* 0x000fe20000410000 */
[----:B-1----:R-:W-:Y:S02]  /*5b00*/  IMAD R35, R35, UR6, RZ ;  /* 0x0000000623237c24 */ /* 0x002fe4000f8e02ff */
[----:B------:R-:W-:-:S04]  /*5b10*/  IMAD.WIDE.U32 R2, R68, UR6, R2 ;  /* 0x0000000644027c25 */ /* 0x000fc8000f8e0002 */
[----:B------:R-:W-:Y:S01]  /*5b20*/  IMAD R35, R68, UR7, R35 ;  /* 0x0000000744237c24 */ /* 0x000fe2000f8e0223 */
[----:B0-----:R-:W-:-:S04]  /*5b30*/  LEA R4, P0, R2, UR14, 0x2 ;  /* 0x0000000e02047c11 */ /* 0x001fc8000f8010ff */
[----:B------:R-:W-:-:S04]  /*5b40*/  IADD3 R35, PT, PT, R3, R35, RZ ;  /* 0x0000002303237210 */ /* 0x000fc80007ffe0ff */
[----:B------:R-:W-:-:S05]  /*5b50*/  LEA.HI.X R5, R2, UR15, R35, 0x2, P0 ;  /* 0x0000000f02057c11 */ /* 0x000fca00080f1423 */
[----:B------:R1:W-:Y:S02]  /*5b60*/  STG.E.64 desc[UR8][R4.64], R8 ;  /* 0x0000000804007986 */ /* 0x0003e4000c101b08 */
.L_x_1105:
[----:B------:R-:W-:Y:S05]  /*5b70*/  BSYNC.RECONVERGENT B0 ;  /* 0x0000000000007941 */ /* 0x000fea0003800200 */
.L_x_1104:
[----:B------:R-:W-:Y:S05]  /*5b80*/  BRA.U !UP0, `(.L_x_1106) ;  /* 0x0000000108487547 */ /* 0x000fea000b800000 */
[----:B------:R-:W-:Y:S01]  /*5b90*/  FFMA.FTZ R20, R30, R20, R28 ;  /* 0x000000141e147223 */ /* 0x000fe2000001001c */
[----:B------:R-:W-:-:S03]  /*5ba0*/  FFMA.FTZ R40, R31, R40, R29 ;  /* 0x000000281f287223 */ /* 0x000fc6000001001d */
[----:B------:R-:W-:Y:S01]  /*5bb0*/  FMUL.FTZ R2, R20, -1.4426950216293334961 ;  /* 0xbfb8aa3b14027820 */ /* 0x000fe20000410000 */
[----:B01----:R-:W-:-:S05]  /*5bc0*/  FMUL.FTZ R4, R40, -1.4426950216293334961 ;  /* 0xbfb8aa3b28047820 */ /* 0x003fca0000410000 */
        /* <DEDUP_REMOVED lines=14> */
.L_x_1106:
[----:B------:R-:W-:Y:S01]  /*5cb0*/  BSSY.RECONVERGENT B0, `(.L_x_1107) ;  /* 0x0000011000007945 */ /* 0x000fe20003800200 */
[----:B-1----:R-:W-:Y:S01]  /*5cc0*/  FFMA.FTZ R8, R30, R22, -R41 ;  /* 0x000000161e087223 */ /* 0x002fe20000010829 */
[----:B------:R-:W-:Y:S02]  /*5cd0*/  FFMA.FTZ R46, R31, R23, -R46 ;  /* 0x000000171f2e7223 */ /* 0x000fe4000001082e */
[----:B------:R-:W-:Y:S05]  /*5ce0*/  @P3 BRA `(.L_x_1108) ;  /* 0x0000000000343947 */ /* 0x000fea0003800000 */
[----:B------:R-:W0:Y:S01]  /*5cf0*/  LDCU.64 UR6, c[0x0][0x3f8] ;  /* 0x00007f00ff0677ac */ /* 0x000e220008000a00 */
[----:B------:R-:W-:Y:S01]  /*5d00*/  MOV R2, R76 ;  /* 0x0000004c00027202 */ /* 0x000fe20000000f00 */
[----:B------:R-:W-:Y:S01]  /*5d10*/  FMUL.FTZ R8, R8, R15 ;  /* 0x0000000f08087220 */ /* 0x000fe20000410000 */
[----:B------:R-:W-:Y:S01]  /*5d20*/  MOV R3, R75 ;  /* 0x0000004b00037202 */ /* 0x000fe20000000f00 */
[----:B------:R-:W1:Y:S01]  /*5d30*/  LDCU.64 UR14, c[0x0][0x380] ;  /* 0x00007000ff0e77ac */ /* 0x000e620008000a00 */
[----:B------:R-:W-:Y:S01]  /*5d40*/  FMUL.FTZ R9, R46, R15 ;  /* 0x0000000f2e097220 */ /* 0x000fe20000410000 */
[----:B0-----:R-:W-:Y:S02]  /*5d50*/  IMAD R4, R39, UR6, RZ ;  /* 0x0000000627047c24 */ /* 0x001fe4000f8e02ff */
[----:B------:R-:W-:-:S04]  /*5d60*/  IMAD.WIDE.U32 R2, R37, UR6, R2 ;  /* 0x0000000625027c25 */ /* 0x000fc8000f8e0002 */
[----:B------:R-:W-:Y:S01]  /*5d70*/  IMAD R37, R37, UR7, R4 ;  /* 0x0000000725257c24 */ /* 0x000fe2000f8e0204 */
[----:B-1----:R-:W-:-:S04]  /*5d80*/  LEA R4, P0, R2, UR14, 0x2 ;  /* 0x0000000e02047c11 */ /* 0x002fc8000f8010ff */
[----:B------:R-:W-:-:S04]  /*5d90*/  IADD3 R37, PT, PT, R3, R37, RZ ;  /* 0x0000002503257210 */ /* 0x000fc80007ffe0ff */
[----:B------:R-:W-:-:S05]  /*5da0*/  LEA.HI.X R5, R2, UR15, R37, 0x2, P0 ;  /* 0x0000000f02057c11 */ /* 0x000fca00080f1425 */
[----:B------:R1:W-:Y:S02]  /*5db0*/  STG.E.64 desc[UR8][R4.64], R8 ;  /* 0x0000000804007986 */ /* 0x0003e4000c101b08 */
.L_x_1108:
[----:B------:R-:W-:Y:S05]  /*5dc0*/  BSYNC.RECONVERGENT B0 ;  /* 0x0000000000007941 */ /* 0x000fea0003800200 */
.L_x_1107:
        /* <DEDUP_REMOVED lines=19> */
.L_x_1109:
[----:B------:R-:W-:Y:S01]  /*5f00*/  BSSY.RECONVERGENT B0, `(.L_x_1110) ;  /* 0x0000011000007945 */ /* 0x000fe20003800200 */
[----:B------:R-:W-:Y:S01]  /*5f10*/  FFMA.FTZ R12, R30, R12, -R17 ;  /* 0x0000000c1e0c7223 */ /* 0x000fe20000010811 */
[----:B------:R-:W-:Y:S02]  /*5f20*/  FFMA.FTZ R16, R31, R13, -R16 ;  /* 0x0000000d1f107223 */ /* 0x000fe40000010810 */
[----:B------:R-:W-:Y:S05]  /*5f30*/  @P4 BRA `(.L_x_1111) ;  /* 0x0000000000344947 */ /* 0x000fea0003800000 */
[----:B------:R-:W2:Y:S01]  /*5f40*/  LDCU.64 UR6, c[0x0][0x3f8] ;  /* 0x00007f00ff0677ac */ /* 0x000ea20008000a00 */
[----:B------:R-:W-:Y:S01]  /*5f50*/  MOV R2, R76 ;  /* 0x0000004c00027202 */ /* 0x000fe20000000f00 */
[----:B------:R-:W-:Y:S01]  /*5f60*/  FMUL.FTZ R12, R12, R15 ;  /* 0x0000000f0c0c7220 */ /* 0x000fe20000410000 */
[----:B------:R-:W-:Y:S01]  /*5f70*/  MOV R3, R75 ;  /* 0x0000004b00037202 */ /* 0x000fe20000000f00 */
[----:B------:R-:W3:Y:S01]  /*5f80*/  LDCU.64 UR14, c[0x0][0x380] ;  /* 0x00007000ff0e77ac */ /* 0x000ee20008000a00 */
[----:B------:R-:W-:Y:S01]  /*5f90*/  FMUL.FTZ R13, R16, R15 ;  /* 0x0000000f100d7220 */ /* 0x000fe20000410000 */
[----:B--2---:R-:W-:Y:S02]  /*5fa0*/  IMAD R6, R6, UR6, RZ ;  /* 0x0000000606067c24 */ /* 0x004fe4000f8e02ff */
[----:B------:R-:W-:-:S04]  /*5fb0*/  IMAD.WIDE.U32 R2, R67, UR6, R2 ;  /* 0x0000000643027c25 */ /* 0x000fc8000f8e0002 */
[----:B01----:R-:W-:Y:S01]  /*5fc0*/  IMAD R5, R67, UR7, R6 ;  /* 0x0000000743057c24 */ /* 0x003fe2000f8e0206 */
[----:B---3--:R-:W-:-:S04]  /*5fd0*/  LEA R4, P0, R2, UR14, 0x2 ;  /* 0x0000000e02047c11 */ /* 0x008fc8000f8010ff */
[----:B------:R-:W-:-:S04]  /*5fe0*/  IADD3 R5, PT, PT, R3, R5, RZ ;  /* 0x0000000503057210 */ /* 0x000fc80007ffe0ff */
[----:B------:R-:W-:-:S05]  /*5ff0*/  LEA.HI.X R5, R2, UR15, R5, 0x2, P0 ;  /* 0x0000000f02057c11 */ /* 0x000fca00080f1405 */
[----:B------:R2:W-:Y:S02]  /*6000*/  STG.E.64 desc[UR8][R4.64], R12 ;  /* 0x0000000c04007986 */ /* 0x0005e4000c101b08 */
.L_x_1111:
[----:B------:R-:W-:Y:S05]  /*6010*/  BSYNC.RECONVERGENT B0 ;  /* 0x0000000000007941 */ /* 0x000fea0003800200 */
.L_x_1110:
[----:B------:R-:W-:Y:S05]  /*6020*/  BRA.U !UP0, `(.L_x_1112) ;  /* 0x0000000108487547 */ /* 0x000fea000b800000 */
        /* <DEDUP_REMOVED lines=18> */
.L_x_1112:
[----:B------:R-:W-:Y:S01]  /*6150*/  BSSY.RECONVERGENT B0, `(.L_x_1113) ;  /* 0x0000011000007945 */ /* 0x000fe20003800200 */
[----:B------:R-:W-:Y:S01]  /*6160*/  FFMA.FTZ R18, R30, R18, -R21 ;  /* 0x000000121e127223 */ /* 0x000fe20000010815 */
[----:B------:R-:W-:Y:S02]  /*6170*/  FFMA.FTZ R34, R31, R19, -R34 ;  /* 0x000000131f227223 */ /* 0x000fe40000010822 */
[----:B------:R-:W-:Y:S05]  /*6180*/  @P5 BRA `(.L_x_1114) ;  /* 0x0000000000345947 */ /* 0x000fea0003800000 */
[----:B------:R-:W3:Y:S01]  /*6190*/  LDCU.64 UR6, c[0x0][0x3f8] ;  /* 0x00007f00ff0677ac */ /* 0x000ee20008000a00 */
[----:B------:R-:W-:Y:S01]  /*61a0*/  MOV R2, R76 ;  /* 0x0000004c00027202 */ /* 0x000fe20000000f00 */
[----:B------:R-:W-:Y:S01]  /*61b0*/  FMUL.FTZ R18, R18, R15 ;  /* 0x0000000f12127220 */ /* 0x000fe20000410000 */
[----:B------:R-:W-:Y:S01]  /*61c0*/  MOV R3, R75 ;  /* 0x0000004b00037202 */ /* 0x000fe20000000f00 */
[----:B------:R-:W4:Y:S01]  /*61d0*/  LDCU.64 UR14, c[0x0][0x380] ;  /* 0x00007000ff0e77ac */ /* 0x000f220008000a00 */
[----:B------:R-:W-:Y:S01]  /*61e0*/  FMUL.FTZ R19, R34, R15 ;  /* 0x0000000f22137220 */ /* 0x000fe20000410000 */
[----:B---3--:R-:W-:Y:S02]  /*61f0*/  IMAD R7, R7, UR6, RZ ;  /* 0x0000000607077c24 */ /* 0x008fe4000f8e02ff */
[----:B012---:R-:W-:-:S04]  /*6200*/  IMAD.WIDE.U32 R4, R66, UR6, R2 ;  /* 0x0000000642047c25 */ /* 0x007fc8000f8e0002 */
[----:B------:R-:W-:Y:S01]  /*6210*/  IMAD R7, R66, UR7, R7 ;  /* 0x0000000742077c24 */ /* 0x000fe2000f8e0207 */
[----:B----4-:R-:W-:-:S04]  /*6220*/  LEA R2, P0, R4, UR14, 0x2 ;  /* 0x0000000e04027c11 */ /* 0x010fc8000f8010ff */
[----:B------:R-:W-:-:S04]  /*6230*/  IADD3 R7, PT, PT, R5, R7, RZ ;  /* 0x0000000705077210 */ /* 0x000fc80007ffe0ff */
[----:B------:R-:W-:-:S05]  /*6240*/  LEA.HI.X R3, R4, UR15, R7, 0x2, P0 ;  /* 0x0000000f04037c11 */ /* 0x000fca00080f1407 */
[----:B------:R3:W-:Y:S02]  /*6250*/  STG.E.64 desc[UR8][R2.64], R18 ;  /* 0x0000001202007986 */ /* 0x0007e4000c101b08 */
.L_x_1114:
[----:B------:R-:W-:Y:S05]  /*6260*/  BSYNC.RECONVERGENT B0 ;  /* 0x0000000000007941 */ /* 0x000fea0003800200 */
.L_x_1113:
[----:B------:R-:W-:Y:S05]  /*6270*/  BRA.U !UP0, `(.L_x_1115) ;  /* 0x0000000108487547 */ /* 0x000fea000b800000 */
[----:B------:R-:W-:Y:S01]  /*6280*/  FFMA.FTZ R24, R30, R24, R28 ;  /* 0x000000181e187223 */ /* 0x000fe2000001001c */
[----:B------:R-:W-:-:S03]  /*6290*/  FFMA.FTZ R14, R31, R14, R29 ;  /* 0x0000000e1f0e7223 */ /* 0x000fc6000001001d */
[----:B---3--:R-:W-:Y:S01]  /*62a0*/  FMUL.FTZ R2, R24, -1.4426950216293334961 ;  /* 0xbfb8aa3b18027820 */ /* 0x008fe20000410000 */
        /* <DEDUP_REMOVED lines=15> */
.L_x_1115:
[----:B------:R-:W-:Y:S01]  /*63a0*/  ISETP.GE.AND.EX P2, PT, R59, UR13, PT, P2 ;  /* 0x0000000d3b007c0c */ /* 0x000fe2000bf46320 */
[----:B------:R-:W-:Y:S01]  /*63b0*/  FFMA.FTZ R26, R30, R26, -R25 ;  /* 0x0000001a1e1a7223 */ /* 0x000fe20000010819 */
[----:B------:R-:W-:Y:S01]  /*63c0*/  FFMA.FTZ R32, R31, R27, -R32 ;  /* 0x0000001b1f207223 */ /* 0x000fe20000010820 */
[----:B------:R-:W-:Y:S02]  /*63d0*/  BSSY.RECONVERGENT B0, `(.L_x_1116) ;  /* 0x000000e000007945 */ /* 0x000fe40003800200 */
[-C--:B------:R-:W-:Y:S01]  /*63e0*/  FMUL.FTZ R26, R26, R15.reuse ;  /* 0x0000000f1a1a7220 */ /* 0x080fe20000410000 */
[----:B------:R-:W-:-:S07]  /*63f0*/  FMUL.FTZ R27, R32, R15 ;  /* 0x0000000f201b7220 */ /* 0x000fce0000410000 */
[----:B------:R-:W-:Y:S05]  /*6400*/  @P2 BRA `(.L_x_1117) ;  /* 0x0000000000282947 */ /* 0x000fea0003800000 */
[----:B------:R-:W3:Y:S01]  /*6410*/  LDCU.64 UR6, c[0x0][0x3f8] ;  /* 0x00007f00ff0677ac */ /* 0x000ee20008000a00 */
[----:B------:R-:W-:Y:S01]  /*6420*/  MOV R74, R76 ;  /* 0x0000004c004a7202 */ /* 0x000fe20000000f00 */
[----:B------:R-:W4:Y:S01]  /*6430*/  LDCU.64 UR12, c[0x0][0x380] ;  /* 0x00007000ff0c77ac */ /* 0x000f220008000a00 */
[----:B---3--:R-:W-:-:S03]  /*6440*/  IMAD R2, R59, UR6, RZ ;  /* 0x000000063b027c24 */ /* 0x008fc6000f8e02ff */
[----:B------:R-:W-:-:S04]  /*6450*/  IMAD.WIDE.U32 R74, R65, UR6, R74 ;  /* 0x00000006414a7c25 */ /* 0x000fc8000f8e004a */
[----:B------:R-:W-:Y:S01]  /*6460*/  IMAD R3, R65, UR7, R2 ;  /* 0x0000000741037c24 */ /* 0x000fe2000f8e0202 */
[----:B----4-:R-:W-:-:S04]  /*6470*/  LEA R2, P0, R74, UR12, 0x2 ;  /* 0x0000000c4a027c11 */ /* 0x010fc8000f8010ff */
[----:B------:R-:W-:-:S04]  /*6480*/  IADD3 R3, PT, PT, R75, R3, RZ ;  /* 0x000000034b037210 */ /* 0x000fc80007ffe0ff */
[----:B------:R-:W-:-:S05]  /*6490*/  LEA.HI.X R3, R74, UR13, R3, 0x2, P0 ;  /* 0x0000000d4a037c11 */ /* 0x000fca00080f1403 */
[----:B------:R4:W-:Y:S02]  /*64a0*/  STG.E.64 desc[UR8][R2.64], R26 ;  /* 0x0000001a02007986 */ /* 0x0009e4000c101b08 */
.L_x_1117:
[----:B------:R-:W-:Y:S05]  /*64b0*/  BSYNC.RECONVERGENT B0 ;  /* 0x0000000000007941 */ /* 0x000fea0003800200 */
.L_x_1116:
[----:B------:R-:W-:Y:S02]  /*64c0*/  IADD3 R63, PT, PT, R58, R63, RZ ;  /* 0x0000003f3a3f7210 */ /* 0x000fe40007ffe0ff */
[----:B------:R-:W-:Y:S02]  /*64d0*/  IADD3 R62, PT, PT, R62, 0x1, RZ ;  /* 0x000000013e3e7810 */ /* 0x000fe40007ffe0ff */
[----:B------:R-:W-:-:S13]  /*64e0*/  ISETP.GE.AND P0, PT, R63, UR4, PT ;  /* 0x000000043f007c0c */ /* 0x000fda000bf06270 */
[----:B------:R-:W-:Y:S05]  /*64f0*/  @!P0 BRA `(.L_x_1118) ;  /* 0xffffff9c00448947 */ /* 0x000fea000383ffff */
.L_x_1075:
[----:B012---:R-:W0:Y:S01]  /*6500*/  LDC R4, c[0x0][0x370] ;  /* 0x0000dc00ff047b82 */ /* 0x007e220000000800 */
[----:B------:R-:W-:Y:S01]  /*6510*/  ISETP.NE.AND P2, PT, R60, RZ, PT ;  /* 0x000000ff3c00720c */ /* 0x000fe20003f45270 */
[----:B------:R-:W-:Y:S06]  /*6520*/  BSSY.RECONVERGENT B0, `(.L_x_1119) ;  /* 0x0000011000007945 */ /* 0x000fec0003800200 */
[----:B------:R-:W1:Y:S08]  /*6530*/  LDC R7, c[0x0][0x374] ;  /* 0x0000dd00ff077b82 */ /* 0x000e700000000800 */
[----:B---34-:R-:W2:Y:S01]  /*6540*/  LDC.64 R2, c[0x0][0x3c8] ;  /* 0x0000f200ff027b82 */ /* 0x018ea20000000a00 */
[----:B0-----:R-:W-:-:S02]  /*6550*/  IADD3 R5, PT, PT, R4, -0x1, RZ ;  /* 0xffffffff04057810 */ /* 0x001fc40007ffe0ff */
[----:B------:R-:W-:Y:S02]  /*6560*/  ISETP.NE.AND P1, PT, R4, 0x1, PT ;  /* 0x000000010400780c */ /* 0x000fe40003f25270 */
[----:B-1----:R-:W-:-:S04]  /*6570*/  IADD3 R0, PT, PT, R7, -0x1, RZ ;  /* 0xffffffff07007810 */ /* 0x002fc80007ffe0ff */
[----:B------:R-:W-:Y:S02]  /*6580*/  ISETP.NE.AND P0, PT, R61, R0, PT ;  /* 0x000000003d00720c */ /* 0x000fe40003f05270 */
        /* <DEDUP_REMOVED lines=10> */
.L_x_1120:
[----:B------:R-:W-:Y:S05]  /*6630*/  BSYNC.RECONVERGENT B0 ;  /* 0x0000000000007941 */ /* 0x000fea0003800200 */
.L_x_1119:
[----:B------:R-:W-:Y:S05]  /*6640*/  @P0 EXIT ;  /* 0x000000000000094d */ /* 0x000fea0003800000 */
[----:B------:R-:W-:Y:S05]  /*6650*/  @P2 BRA `(.L_x_1121) ;  /* 0x0000000000202947 */ /* 0x000fea0003800000 */
[----:B------:R-:W-:-:S05]  /*6660*/  IMAD R0, R4, R7, RZ ;  /* 0x0000000704007224 */ /* 0x000fca00078e02ff */
[----:B------:R-:W-:-:S13]  /*6670*/  ISETP.NE.AND P0, PT, R0, -0x1, PT ;  /* 0xffffffff0000780c */ /* 0x000fda0003f05270 */
[----:B------:R-:W-:Y:S05]  /*6680*/  @!P0 BRA `(.L_x_1121) ;  /* 0x0000000000148947 */ /* 0x000fea0003800000 */
.L_x_1122:
[----:B0-----:R-:W2:Y:S04]  /*6690*/  LDG.E.STRONG.GPU R5, desc[UR8][R2.64] ;  /* 0x0000000802057981 */ /* 0x001ea8000c1ef900 */
[----:B--2---:R-:W-:Y:S01]  /*66a0*/  CCTL.IVALL ;  /* 0x00000000ff00798f */ /* 0x004fe20002000000 */
[----:B------:R-:W-:Y:S05]  /*66b0*/  YIELD ;  /* 0x0000000000007946 */ /* 0x000fea0003800000 */
[----:B------:R-:W-:-:S13]  /*66c0*/  ISETP.NE.AND P0, PT, R5, R0, PT ;  /* 0x000000000500720c */ /* 0x000fda0003f05270 */
[----:B------:R-:W-:Y:S05]  /*66d0*/  @P0 BRA `(.L_x_1122) ;  /* 0xfffffffc00ec0947 */ /* 0x000fea000383ffff */
.L_x_1121:
        /* <DEDUP_REMOVED lines=72> */
.L_x_1125:
        /* <DEDUP_REMOVED lines=29> */
.L_x_1124:
[----:B------:R-:W-:Y:S05]  /*6d30*/  BSYNC.RECONVERGENT B0 ;  /* 0x0000000000007941 */ /* 0x000fea0003800200 */
.L_x_1123:
        /* <DEDUP_REMOVED lines=10> */
.L_x_1126:
[C---:B------:R-:W-:Y:S02]  /*6de0*/  SHF.L.U32 R22, R60.reuse, 0x2, RZ ;  /* 0x000000023c167819 */ /* 0x040fe400000006ff */
[----:B------:R-:W-:Y:S02]  /*6df0*/  SHF.L.U64.HI R9, R60, 0x2, R61 ;  /* 0x000000023c097819 */ /* 0x000fe4000001023d */
[----:B-1----:R-:W-:-:S04]  /*6e00*/  IADD3 R10, P0, PT, R22, UR4, RZ ;  /* 0x00000004160a7c10 */ /* 0x002fc8000ff1e0ff */
[----:B------:R-:W-:Y:S02]  /*6e10*/  IADD3.X R11, PT, PT, R9, UR5, RZ, P0, !PT ;  /* 0x00000005090b7c10 */ /* 0x000fe400087fe4ff */
[C---:B------:R-:W-:Y:S02]  /*6e20*/  IADD3 R12, P0, PT, R10.reuse, R5, RZ ;  /* 0x000000050a0c7210 */ /* 0x040fe40007f1e0ff */
[C---:B---3--:R-:W-:Y:S01]  /*6e30*/  IADD3 R16, P1, PT, R10.reuse, R8, RZ ;  /* 0x000000080a107210 */ /* 0x048fe20007f3e0ff */
[----:B------:R1:W3:Y:S01]  /*6e40*/  LDG.E R24, desc[UR8][R10.64] ;  /* 0x000000080a187981 */ /* 0x0002e2000c1e1900 */
[C---:B------:R-:W-:Y:S02]  /*6e50*/  IADD3.X R13, PT, PT, R11.reuse, R4, RZ, P0, !PT ;  /* 0x000000040b0d7210 */ /* 0x040fe400007fe4ff */
[----:B------:R-:W-:Y:S02]  /*6e60*/  IADD3 R14, P0, PT, R10, R6, RZ ;  /* 0x000000060a0e7210 */ /* 0x000fe40007f1e0ff */
[C---:B------:R-:W-:Y:S01]  /*6e70*/  IADD3.X R17, PT, PT, R11.reuse, R7, RZ, P1, !PT ;  /* 0x000000070b117210 */ /* 0x040fe20000ffe4ff */
[----:B------:R4:W3:Y:S01]  /*6e80*/  LDG.E R25, desc[UR8][R12.64] ;  /* 0x000000080c197981 */ /* 0x0008e2000c1e1900 */
[----:B------:R-:W-:-:S03]  /*6e90*/  IADD3.X R15, PT, PT, R11, R2, RZ, P0, !PT ;  /* 0x000000020b0f7210 */ /* 0x000fc600007fe4ff */
[----:B------:R-:W5:Y:S04]  /*6ea0*/  LDG.E R27, desc[UR8][R16.64] ;  /* 0x00000008101b7981 */ /* 0x000f68000c1e1900 */
[----:B------:R4:W5:Y:S01]  /*6eb0*/  LDG.E R26, desc[UR8][R14.64] ;  /* 0x000000080e1a7981 */ /* 0x000962000c1e1900 */
[C---:B------:R-:W-:Y:S02]  /*6ec0*/  SHF.L.U32 R33, R60.reuse, 0x3, RZ ;  /* 0x000000033c217819 */ /* 0x040fe400000006ff */
[----:B------:R-:W-:Y:S02]  /*6ed0*/  SHF.L.U64.HI R61, R60, 0x3, R61 ;  /* 0x000000033c3d7819 */ /* 0x000fe4000001023d */
[----:B------:R-:W-:Y:S02]  /*6ee0*/  LOP3.LUT R20, R33, 0xfffffff8, RZ, 0xc0, !PT ;  /* 0xfffffff821147812 */ /* 0x000fe400078ec0ff */
[----:B------:R-:W-:-:S02]  /*6ef0*/  LOP3.LUT R22, R22, 0xfffffffc, RZ, 0xc0, !PT ;  /* 0xfffffffc16167812 */ /* 0x000fc400078ec0ff */
[C---:B--2---:R-:W-:Y:S02]  /*6f00*/  IADD3 R18, P0, PT, R20.reuse, UR6, RZ ;  /* 0x0000000614127c10 */ /* 0x044fe4000ff1e0ff */
[----:B-1----:R-:W-:Y:S02]  /*6f10*/  LOP3.LUT R10, R61, 0x3, RZ, 0xc0, !PT ;  /* 0x000000033d0a7812 */ /* 0x002fe400078ec0ff */
[----:B0-----:R-:W-:Y:S02]  /*6f20*/  IADD3 R20, P1, PT, R20, UR10, RZ ;  /* 0x0000000a14147c10 */ /* 0x001fe4000ff3e0ff */
[----:B------:R-:W-:Y:S02]  /*6f30*/  LOP3.LUT R9, R9, 0x3, RZ, 0xc0, !PT ;  /* 0x0000000309097812 */ /* 0x000fe400078ec0ff */
[----:B------:R-:W-:Y:S02]  /*6f40*/  IADD3 R22, P2, PT, R22, UR4, RZ ;  /* 0x0000000416167c10 */ /* 0x000fe4000ff5e0ff */
[----:B------:R-:W-:-:S02]  /*6f50*/  IADD3.X R19, PT, PT, R10, UR7, RZ, P0, !PT ;  /* 0x000000070a137c10 */ /* 0x000fc400087fe4ff */
[----:B------:R-:W-:Y:S02]  /*6f60*/  IADD3.X R21, PT, PT, R10, UR11, RZ, P1, !PT ;  /* 0x0000000b0a157c10 */ /* 0x000fe40008ffe4ff */
[----:B------:R-:W-:Y:S02]  /*6f70*/  IADD3.X R23, PT, PT, R9, UR5, RZ, P2, !PT ;  /* 0x0000000509177c10 */ /* 0x000fe400097fe4ff */
[C---:B------:R-:W-:Y:S02]  /*6f80*/  IADD3 R10, P0, PT, R22.reuse, R5, RZ ;  /* 0x00000005160a7210 */ /* 0x040fe40007f1e0ff */
[C---:B----4-:R-:W-:Y:S02]  /*6f90*/  IADD3 R12, P1, PT, R22.reuse, R6, RZ ;  /* 0x00000006160c7210 */ /* 0x050fe40007f3e0ff */
        /* <DEDUP_REMOVED lines=20> */
[----:B------:R-:W3:Y:S04]  /*70e0*/  LDG.E R24, desc[UR8][R22.64+0xc00] ;  /* 0x000c000816187981 */ /* 0x000ee8000c1e1900 */
[----:B------:R-:W3:Y:S04]  /*70f0*/  LDG.E R25, desc[UR8][R10.64+0xc00] ;  /* 0x000c00080a197981 */ /* 0x000ee8000c1e1900 */
[----:B-1----:R-:W4:Y:S04]  /*7100*/  LDG.E R26, desc[UR8][R12.64+0xc00] ;  /* 0x000c00080c1a7981 */ /* 0x002f28000c1e1900 */
        /* <DEDUP_REMOVED lines=31> */
.L_x_1127:
        /* <DEDUP_REMOVED lines=16> */
.L_x_2486:


//--------------------- .text._Z35group_norm_nhwc_bwd_one_pass_kernelI11Fp32IOBf16WLi64ELi12ELi384EEv26Group_norm_nhwc_bwd_params --------------------------
	.section	.text._Z35group_norm_nhwc_bwd_one_pass_kernelI11Fp32IOBf16WLi64ELi12ELi384EEv26Group_norm_nhwc_bwd_params,"ax",@progbits
	.align	128
        .global         _Z35group_norm_nhwc_bwd_one_pass_kernelI11Fp32IOBf16WLi64ELi12ELi384EEv26Group_norm_nhwc_bwd_params
        .type           _Z35group_norm_nhwc_bwd_one_pass_kernelI11Fp32IOBf16WLi64ELi12ELi384EEv26Group_norm_nhwc_bwd_params,@function
        .size           _Z35group_norm_nhwc_bwd_one_pass_kernelI11Fp32IOBf16WLi64ELi12ELi384EEv26Group_norm_nhwc_bwd_params,(.L_x_2487 - _Z35group_norm_nhwc_bwd_one_pass_kernelI11Fp32IOBf16WLi64ELi12ELi384EEv26Group_norm_nhwc_bwd_params)
        .other          _Z35group_norm_nhwc_bwd_one_pass_kernelI11Fp32IOBf16WLi64ELi12ELi384EEv26Group_norm_nhwc_bwd_params,@"STO_CUDA_ENTRY STV_DEFAULT"
_Z35group_norm_nhwc_bwd_one_pass_kernelI11Fp32IOBf16WLi64ELi12ELi384EEv26Group_norm_nhwc_bwd_params:
.text._Z35group_norm_nhwc_bwd_one_pass_kernelI11Fp32IOBf16WLi64ELi12ELi384EEv26Group_norm_nhwc_bwd_params:
        /* <DEDUP_REMOVED lines=29> */
.L_x_1149:
[----:B0-----:R-:W0:Y:S01]  /*01d0*/  LDC R10, c[0x0][0x410] ;  /* 0x00010400ff0a7b82 */ /* 0x001e220000000800 */
[----:B-1----:R-:W1:Y:S01]  /*01e0*/  LDCU.64 UR4, c[0x0][0x3b8] ;  /* 0x00007700ff0477ac */ /* 0x002e620008000a00 */
[----:B------:R-:W-:Y:S01]  /*01f0*/  ISETP.LE.AND P1, PT, RZ, UR7, PT ;  /* 0x00000007ff007c0c */ /* 0x000fe2000bf23270 */
[----:B--2---:R-:W2:Y:S05]  /*0200*/  LDCU.128 UR16, c[0x0][0x400] ;  /* 0x00008000ff1077ac */ /* 0x004eaa0008000c00 */
[----:B---3--:R-:W3:Y:S01]  /*0210*/  LDC.64 R14, c[0x0][0x3a8] ;  /* 0x0000ea00ff0e7b82 */ /* 0x008ee20000000a00 */
[----:B-1----:R-:W-:Y:S01]  /*0220*/  UIMAD.WIDE UR4, UR7, 0x8, UR4 ;  /* 0x00000008070478a5 */ /* 0x002fe2000f8e0204 */
[----:B--2---:R-:W-:-:S02]  /*0230*/  ISETP.GE.U32.AND P0, PT, R30, UR16, PT ;  /* 0x000000101e007c0c */ /* 0x004fc4000bf06070 */
[----:B0-----:R-:W-:-:S03]  /*0240*/  IABS R5, R10 ;  /* 0x0000000a00057213 */ /* 0x001fc60000000000 */
[----:B------:R-:W-:Y:S01]  /*0250*/  MOV R8, UR4 ;  /* 0x0000000400087c02 */ /* 0x000fe20008000f00 */
[----:B------:R-:W0:Y:S01]  /*0260*/  I2F.RP R0, R5 ;  /* 0x0000000500007306 */ /* 0x000e220000209400 */
[----:B------:R-:W-:-:S06]  /*0270*/  MOV R9, UR5 ;  /* 0x0000000500097c02 */ /* 0x000fcc0008000f00 */
        /* <DEDUP_REMOVED lines=15> */
[-C--:B------:R-:W-:Y:S02]  /*0370*/  ISETP.GE.U32.AND P3, PT, R0, R5.reuse, PT ;  /* 0x000000050000720c */ /* 0x080fe40003f66070 */
[----:B------:R-:W-:Y:S02]  /*0380*/  @!P4 IADD3 R3, PT, PT, R3, 0x1, RZ ;  /* 0x000000010303c810 */ /* 0x000fe40007ffe0ff */
[----:B------:R-:W-:Y:S02]  /*0390*/  ISETP.GE.AND P2, PT, R2, RZ, PT ;  /* 0x000000ff0200720c */ /* 0x000fe40003f46270 */
[----:B------:R-:W-:Y:S02]  /*03a0*/  ISETP.GE.AND.EX P0, PT, R23, UR17, PT, P0 ;  /* 0x0000001117007c0c */ /* 0x000fe4000bf06300 */
[----:B------:R-:W-:Y:S02]  /*03b0*/  ISETP.GT.U32.AND P4, PT, R5, R0, PT ;  /* 0x000000000500720c */ /* 0x000fe40003f84070 */
[----:B------:R-:W-:-:S03]  /*03c0*/  IADD3 R5, PT, PT, R0, -R5, RZ ;  /* 0x8000000500057210 */ /* 0x000fc60007ffe0ff */
[----:B------:R-:W-:Y:S02]  /*03d0*/  @P3 IADD3 R3, PT, PT, R3, 0x1, RZ ;  /* 0x0000000103033810 */ /* 0x000fe40007ffe0ff */
[----:B------:R-:W-:Y:S02]  /*03e0*/  SEL R0, R5, R0, !P4 ;  /* 0x0000000005007207 */ /* 0x000fe40006000000 */
[----:B------:R-:W-:Y:S02]  /*03f0*/  ISETP.NE.AND P3, PT, R10, RZ, PT ;  /* 0x000000ff0a00720c */ /* 0x000fe40003f65270 */
[----:B------:R-:W-:Y:S01]  /*0400*/  LOP3.LUT R5, RZ, R10, RZ, 0x33, !PT ;  /* 0x0000000aff057212 */ /* 0x000fe200078e33ff */
[----:B------:R-:W0:Y:S01]  /*0410*/  @!P0 LDC.64 R12, c[0x0][0x3a0] ;  /* 0x0000e800ff0c8b82 */ /* 0x000e220000000a00 */
[----:B------:R-:W-:Y:S02]  /*0420*/  MOV R6, R3 ;  /* 0x0000000300067202 */ /* 0x000fe40000000f00 */
[----:B------:R-:W-:-:S02]  /*0430*/  @!P1 IADD3 R0, PT, PT, -R0, RZ, RZ ;  /* 0x000000ff00009210 */ /* 0x000fc40007ffe1ff */
[----:B------:R-:W-:Y:S02]  /*0440*/  @!P2 IADD3 R6, PT, PT, -R6, RZ, RZ ;  /* 0x000000ff0606a210 */ /* 0x000fe40007ffe1ff */
[C---:B------:R-:W-:Y:S01]  /*0450*/  SEL R32, R5.reuse, R0, !P3 ;  /* 0x0000000005207207 */ /* 0x040fe20005800000 */
[----:B------:R-:W1:Y:S01]  /*0460*/  @!P0 LDC.64 R2, c[0x0][0x3f8] ;  /* 0x0000fe00ff028b82 */ /* 0x000e620000000a00 */
[----:B------:R-:W-:-:S03]  /*0470*/  SEL R7, R5, R6, !P3 ;  /* 0x0000000605077207 */ /* 0x000fc60005800000 */
[----:B------:R-:W-:Y:S01]  /*0480*/  IMAD R5, R32, 0xc, RZ ;  /* 0x0000000c20057824 */ /* 0x000fe200078e02ff */
[----:B------:R-:W-:Y:S02]  /*0490*/  ISETP.NE.AND P2, PT, RZ, UR15, PT ;  /* 0x0000000fff007c0c */ /* 0x000fe4000bf45270 */
[----:B------:R-:W-:Y:S01]  /*04a0*/  SHF.R.S32.HI R0, RZ, 0x1f, R7 ;  /* 0x0000001fff007819 */ /* 0x000fe20000011407 */
[----:B------:R-:W4:Y:S01]  /*04b0*/  @!P0 LDC.64 R10, c[0x0][0x398] ;  /* 0x0000e600ff0a8b82 */ /* 0x000f220000000a00 */
[----:B------:R-:W-:-:S03]  /*04c0*/  IADD3 R34, P1, PT, R5, R4, RZ ;  /* 0x0000000405227210 */ /* 0x000fc60007f3e0ff */
[----:B------:R-:W-:Y:S01]  /*04d0*/  IMAD R0, R0, UR18, RZ ;  /* 0x0000001200007c24 */ /* 0x000fe2000f8e02ff */
[----:B------:R-:W-:-:S03]  /*04e0*/  LEA.HI.X.SX32 R35, R5, RZ, 0x1, P1 ;  /* 0x000000ff05237211 */ /* 0x000fc600008f0eff */
[C---:B------:R-:W-:Y:S02]  /*04f0*/  IMAD R37, R7.reuse, UR19, R0 ;  /* 0x0000001307257c24 */ /* 0x040fe4000f8e0200 */
[----:B------:R-:W-:Y:S02]  /*0500*/  IMAD.WIDE.U32 R34, R7, UR18, R34 ;  /* 0x0000001207227c25 */ /* 0x000fe4000f8e0022 */
[----:B------:R-:W5:Y:S03]  /*0510*/  @P2 LDC.64 R6, c[0x0][0x3b0] ;  /* 0x0000ec00ff062b82 */ /* 0x000f660000000a00 */
[----:B------:R-:W-:Y:S01]  /*0520*/  IADD3 R37, PT, PT, R35, R37, RZ ;  /* 0x0000002523257210 */ /* 0x000fe20007ffe0ff */
[----:B-1----:R-:W-:Y:S01]  /*0530*/  @!P0 IMAD R0, R23, R2, RZ ;  /* 0x0000000217008224 */ /* 0x002fe200078e02ff */
[----:B------:R-:W-:-:S03]  /*0540*/  @!P0 MOV R36, R34 ;  /* 0x0000002200248202 */ /* 0x000fc60000000f00 */
[C---:B------:R-:W-:Y:S02]  /*0550*/  @!P0 IMAD R17, R30.reuse, R3, R0 ;  /* 0x000000031e118224 */ /* 0x040fe400078e0200 */
[----:B------:R-:W-:Y:S01]  /*0560*/  @!P0 IMAD.WIDE.U32 R2, R30, R2, R36 ;  /* 0x000000021e028225 */ /* 0x000fe200078e0024 */
[----:B------:R-:W-:-:S04]  /*0570*/  LOP3.LUT R4, R29, 0xffff, RZ, 0xc0, !PT ;  /* 0x0000ffff1d047812 */ /* 0x000fc800078ec0ff */
[----:B------:R-:W-:Y:S02]  /*0580*/  @!P0 IADD3 R17, PT, PT, R3, R17, RZ ;  /* 0x0000001103118210 */ /* 0x000fe40007ffe0ff */
[C---:B------:R-:W-:Y:S02]  /*0590*/  @!P0 SHF.L.U32 R3, R2.reuse, 0x2, RZ ;  /* 0x0000000202038819 */ /* 0x040fe400000006ff */
[----:B------:R-:W-:Y:S02]  /*05a0*/  @!P0 SHF.L.U64.HI R0, R2, 0x2, R17 ;  /* 0x0000000202008819 */ /* 0x000fe40000010211 */
[C---:B0-----:R-:W-:Y:S02]  /*05b0*/  @!P0 IADD3 R12, P1, PT, R3.reuse, R12, RZ ;  /* 0x0000000c030c8210 */ /* 0x041fe40007f3e0ff */
[----:B----4-:R-:W-:Y:S02]  /*05c0*/  @!P0 IADD3 R10, P3, PT, R3, R10, RZ ;  /* 0x0000000a030a8210 */ /* 0x010fe40007f7e0ff */
[----:B------:R-:W-:-:S02]  /*05d0*/  IADD3 R5, PT, PT, R5, R4, RZ ;  /* 0x0000000405057210 */ /* 0x000fc40007ffe0ff */
[----:B------:R-:W-:Y:S02]  /*05e0*/  MOV R3, RZ ;  /* 0x000000ff00037202 */ /* 0x000fe40000000f00 */
[----:B------:R-:W-:Y:S02]  /*05f0*/  MOV R2, RZ ;  /* 0x000000ff00027202 */ /* 0x000fe40000000f00 */
[C---:B------:R-:W-:Y:S01]  /*0600*/  @!P0 IADD3.X R13, PT, PT, R0.reuse, R13, RZ, P1, !PT ;  /* 0x0000000d000d8210 */ /* 0x040fe20000ffe4ff */
[C---:B-----5:R-:W-:Y:S01]  /*0610*/  @P2 IMAD.WIDE R16, R5.reuse, 0x2, R6 ;  /* 0x0000000205102825 */ /* 0x060fe200078e0206 */
[----:B------:R-:W-:Y:S02]  /*0620*/  CS2R R6, SRZ ;  /* 0x0000000000067805 */ /* 0x000fe4000001ff00 */
[----:B------:R-:W-:Y:S01]  /*0630*/  @!P0 IADD3.X R11, PT, PT, R0, R11, RZ, P3, !PT ;  /* 0x0000000b000b8210 */ /* 0x000fe20001ffe4ff */
[----:B---3--:R-:W-:Y:S01]  /*0640*/  IMAD.WIDE R14, R5, 0x2, R14 ;  /* 0x00000002050e7825 */ /* 0x008fe200078e020e */
[----:B------:R-:W3:Y:S04]  /*0650*/  @!P0 LDG.E.64 R2, desc[UR12][R12.64] ;  /* 0x0000000c0c028981 */ /* 0x000ee8000c1e1b00 */
[----:B------:R-:W4:Y:S04]  /*0660*/  LDG.E.U16 R5, desc[UR12][R14.64] ;  /* 0x0000000c0e057981 */ /* 0x000f28000c1e1500 */
[----:B------:R-:W5:Y:S04]  /*0670*/  @P2 LDG.E.U16 R19, desc[UR12][R16.64] ;  /* 0x0000000c10132981 */ /* 0x000f68000c1e1500 */
[----:B------:R-:W5:Y:S04]  /*0680*/  @P2 LDG.E.U16 R20, desc[UR12][R16.64+0x2] ;  /* 0x0000020c10142981 */ /* 0x000f68000c1e1500 */
[----:B------:R-:W5:Y:S04]  /*0690*/  LDG.E.U16 R18, desc[UR12][R14.64+0x2] ;  /* 0x0000020c0e127981 */ /* 0x000f68000c1e1500 */
[----:B------:R0:W5:Y:S01]  /*06a0*/  @!P0 LDG.E.64 R6, desc[UR12][R10.64] ;  /* 0x0000000c0a068981 */ /* 0x000162000c1e1b00 */
[----:B------:R-:W-:Y:S01]  /*06b0*/  UMOV UR9, 0x3f800000 ;  /* 0x3f80000000097882 */ /* 0x000fe20000000000 */
[----:B------:R-:W-:-:S02]  /*06c0*/  MOV R28, RZ ;  /* 0x000000ff001c7202 */ /* 0x000fc40000000f00 */
[----:B------:R-:W-:Y:S01]  /*06d0*/  MOV R26, RZ ;  /* 0x000000ff001a7202 */ /* 0x000fe20000000f00 */
        /* <DEDUP_REMOVED lines=9> */
[C---:B---3--:R-:W-:Y:S01]  /*0770*/  FADD.FTZ R2, -R8.reuse, R2 ;  /* 0x0000000208027221 */ /* 0x048fe20000010100 */
[----:B0-----:R-:W-:Y:S01]  /*0780*/  FADD.FTZ R10, -R8, R3 ;  /* 0x00000003080a7221 */ /* 0x001fe20000010100 */
[----:B----4-:R-:W-:Y:S02]  /*0790*/  SHF.L.U32 R3, R5, 0x10, RZ ;  /* 0x0000001005037819 */ /* 0x010fe400000006ff */
[----:B------:R-:W-:Y:S01]  /*07a0*/  FMUL.FTZ R0, R2, UR9 ;  /* 0x0000000902007c20 */ /* 0x000fe20008410000 */
[----:B------:R-:W-:Y:S01]  /*07b0*/  FMUL.FTZ R2, R10, UR9 ;  /* 0x000000090a027c20 */ /* 0x000fe20008410000 */
[----:B-----5:R-:W-:Y:S02]  /*07c0*/  @P2 SHF.L.U32 R28, R19, 0x10, RZ ;  /* 0x00000010131c2819 */ /* 0x020fe400000006ff */
[----:B------:R-:W-:Y:S02]  /*07d0*/  @P2 SHF.L.U32 R26, R20, 0x10, RZ ;  /* 0x00000010141a2819 */ /* 0x000fe400000006ff */
[----:B------:R-:W-:-:S02]  /*07e0*/  SHF.L.U32 R5, R18, 0x10, RZ ;  /* 0x0000001012057819 */ /* 0x000fc400000006ff */
[----:B------:R-:W-:Y:S02]  /*07f0*/  MOV R9, R7 ;  /* 0x0000000700097202 */ /* 0x000fe40000000f00 */
        /* <DEDUP_REMOVED lines=20> */
.L_x_1129:
        /* <DEDUP_REMOVED lines=54> */
.L_x_1131:
[----:B------:R-:W-:Y:S05]  /*0ca0*/  BSYNC.RECONVERGENT B0 ;  /* 0x0000000000007941 */ /* 0x000fea0003800200 */
.L_x_1130:
        /* <DEDUP_REMOVED lines=32> */
.L_x_1133:
[----:B------:R-:W-:Y:S05]  /*0eb0*/  BSYNC.RECONVERGENT B0 ;  /* 0x0000000000007941 */ /* 0x000fea0003800200 */
.L_x_1132:
        /* <DEDUP_REMOVED lines=318> */
.L_x_1135:
[----:B------:R-:W-:Y:S05]  /*22a0*/  BSYNC.RECONVERGENT B0 ;  /* 0x0000000000007941 */ /* 0x000fea0003800200 */
.L_x_1134:
        /* <DEDUP_REMOVED lines=29> */
.L_x_1137:
[----:B------:R-:W-:Y:S05]  /*2480*/  BSYNC.RECONVERGENT B0 ;  /* 0x0000000000007941 */ /* 0x000fea0003800200 */
.L_x_1136:
        /* <DEDUP_REMOVED lines=25> */
.L_x_1140:
[----:B0-----:R-:W2:Y:S04]  /*2620*/  LDG.E.STRONG.GPU R10, desc[UR12][R8.64] ;  /* 0x0000000c080a7981 */ /* 0x001ea8000c1ef900 */
[----:B--2---:R-:W-:Y:S01]  /*2630*/  CCTL.IVALL ;  /* 0x00000000ff00798f */ /* 0x004fe20002000000 */
[----:B------:R-:W-:Y:S05]  /*2640*/  YIELD ;  /* 0x0000000000007946 */ /* 0x000fea0003800000 */
[----:B------:R-:W-:-:S13]  /*2650*/  ISETP.NE.AND P1, PT, R10, R15, PT ;  /* 0x0000000f0a00720c */ /* 0x000fda0003f25270 */
[----:B------:R-:W-:Y:S05]  /*2660*/  @P1 BRA `(.L_x_1140) ;  /* 0xfffffffc00ec1947 */ /* 0x000fea000383ffff */
.L_x_1139:
[----:B------:R-:W-:Y:S05]  /*2670*/  WARPSYNC.ALL ;  /* 0x0000000000007948 */ /* 0x000fea0003800000 */
[----:B------:R-:W-:Y:S01]  /*2680*/  BAR.SYNC.DEFER_BLOCKING 0x0 ;  /* 0x0000000000007b1d */ /* 0x000fe20000010000 */
[----:B-1----:R-:W-:-:S05]  /*2690*/  HFMA2 R16, -RZ, RZ, 0, 0 ;  /* 0x00000000ff107431 */ /* 0x002fca00000001ff */
[----:B------:R-:W-:Y:S05]  /*26a0*/  @!P4 BRA `(.L_x_1141) ;  /* 0x00000004000cc947 */ /* 0x000fea0003800000 */
[----:B------:R-:W-:Y:S02]  /*26b0*/  MOV R17, RZ ;  /* 0x000000ff00117202 */ /* 0x000fe40000000f00 */
[----:B------:R-:W-:-:S07]  /*26c0*/  LOP3.LUT R16, R22, 0x7ffffff8, RZ, 0xc0, !PT ;  /* 0x7ffffff816107812 */ /* 0x000fce00078ec0ff */
.L_x_1142:
        /* <DEDUP_REMOVED lines=65> */
.L_x_1141:
        /* <DEDUP_REMOVED lines=37> */
.L_x_1143:
        /* <DEDUP_REMOVED lines=21> */
.L_x_1144:
        /* <DEDUP_REMOVED lines=10> */
.L_x_1145:
[----:B------:R-:W-:Y:S05]  /*2f20*/  BSYNC.RECONVERGENT B0 ;  /* 0x0000000000007941 */ /* 0x000fea0003800200 */
.L_x_1138:
        /* <DEDUP_REMOVED lines=26> */
.L_x_1146:
[----:B0---4-:R-:W-:Y:S01]  /*30d0*/  FMUL.FTZ R11, R8, UR4 ;  /* 0x00000004080b7c20 */ /* 0x011fe20008410000 */
[----:B------:R-:W-:Y:S01]  /*30e0*/  FMUL.FTZ R13, R9, UR4 ;  /* 0x00000004090d7c20 */ /* 0x000fe20008410000 */
[----:B------:R-:W-:Y:S04]  /*30f0*/  BSSY.RECONVERGENT B0, `(.L_x_1147) ;  /* 0x0000013000007945 */ /* 0x000fe80003800200 */
[----:B------:R-:W-:Y:S05]  /*3100*/  @P0 BRA `(.L_x_1148) ;  /* 0x0000000000440947 */ /* 0x000fea0003800000 */
[----:B------:R-:W2:Y:S01]  /*3110*/  LDCU.64 UR16, c[0x0][0x3f8] ;  /* 0x00007f00ff1077ac */ /* 0x000ea20008000a00 */
[----:B------:R-:W-:Y:S01]  /*3120*/  MOV R8, R34 ;  /* 0x0000002200087202 */ /* 0x000fe20000000f00 */
[--C-:B------:R-:W-:Y:S01]  /*3130*/  FFMA.FTZ R0, R0, R11, R13.reuse ;  /* 0x0000000b00007223 */ /* 0x100fe2000001000d */
[----:B------:R-:W-:Y:S01]  /*3140*/  MOV R9, R37 ;  /* 0x0000002500097202 */ /* 0x000fe20000000f00 */
[----:B------:R-:W0:Y:S01]  /*3150*/  LDCU.64 UR4, c[0x0][0x380] ;  /* 0x00007000ff0477ac */ /* 0x000e220008000a00 */
[----:B------:R-:W-:Y:S01]  /*3160*/  FFMA.FTZ R10, R2, R11, R13 ;  /* 0x0000000b020a7223 */ /* 0x000fe2000001000d */
[----:B------:R-:W-:-:S03]  /*3170*/  FFMA.FTZ R0, R3, R6, -R0 ;  /* 0x0000000603007223 */ /* 0x000fc60000010800 */
[----:B------:R-:W-:Y:S01]  /*3180*/  FFMA.FTZ R10, R5, R7, -R10 ;  /* 0x00000007050a7223 */ /* 0x000fe2000001080a */
[----:B------:R-:W-:-:S03]  /*3190*/  FMUL.FTZ R6, R0, UR9 ;  /* 0x0000000900067c20 */ /* 0x000fc60008410000 */
        /* <DEDUP_REMOVED lines=8> */
.L_x_1148:
[----:B------:R-:W-:Y:S05]  /*3220*/  BSYNC.RECONVERGENT B0 ;  /* 0x0000000000007941 */ /* 0x000fea0003800200 */
.L_x_1147:
[----:B------:R-:W-:Y:S01]  /*3230*/  UIADD3 UR7, UPT, UPT, UR14, UR7, URZ ;  /* 0x000000070e077290 */ /* 0x000fe2000fffe0ff */
[----:B------:R-:W-:-:S03]  /*3240*/  IADD3 R27, PT, PT, R27, 0x1, RZ ;  /* 0x000000011b1b7810 */ /* 0x000fc60007ffe0ff */
[----:B------:R-:W-:-:S09]  /*3250*/  UISETP.GE.AND UP0, UPT, UR7, UR6, UPT ;  /* 0x000000060700728c */ /* 0x000fd2000bf06270 */
[----:B------:R-:W-:Y:S05]  /*3260*/  BRA.U !UP0, `(.L_x_1149) ;  /* 0xffffffcd08d87547 */ /* 0x000fea000b83ffff */
.L_x_1128:
[----:B------:R-:W4:Y:S01]  /*3270*/  LDC R4, c[0x0][0x370] ;  /* 0x0000dc00ff047b82 */ /* 0x000f220000000800 */
[----:B------:R-:W-:Y:S01]  /*3280*/  ISETP.NE.AND P2, PT, R25, RZ, PT ;  /* 0x000000ff1900720c */ /* 0x000fe20003f45270 */
[----:B------:R-:W-:Y:S06]  /*3290*/  BSSY.RECONVERGENT B0, `(.L_x_1150) ;  /* 0x0000011000007945 */ /* 0x000fec0003800200 */
[----:B0-----:R-:W0:Y:S08]  /*32a0*/  LDC R7, c[0x0][0x374] ;  /* 0x0000dd00ff077b82 */ /* 0x001e300000000800 */
[----:B------:R-:W5:Y:S01]  /*32b0*/  LDC.64 R2, c[0x0][0x3c8] ;  /* 0x0000f200ff027b82 */ /* 0x000f620000000a00 */
[----:B----4-:R-:W-:-:S02]  /*32c0*/  IADD3 R5, PT, PT, R4, -0x1, RZ ;  /* 0xffffffff04057810 */ /* 0x010fc40007ffe0ff */
[----:B------:R-:W-:Y:S02]  /*32d0*/  ISETP.NE.AND P1, PT, R4, 0x1, PT ;  /* 0x000000010400780c */ /* 0x000fe40003f25270 */
[----:B0-----:R-:W-:-:S04]  /*32e0*/  IADD3 R0, PT, PT, R7, -0x1, RZ ;  /* 0xffffffff07007810 */ /* 0x001fc80007ffe0ff */
        /* <DEDUP_REMOVED lines=11> */
.L_x_1151:
[----:B------:R-:W-:Y:S05]  /*33a0*/  BSYNC.RECONVERGENT B0 ;  /* 0x0000000000007941 */ /* 0x000fea0003800200 */
.L_x_1150:
[----:B------:R-:W-:Y:S05]  /*33b0*/  @P0 EXIT ;  /* 0x000000000000094d */ /* 0x000fea0003800000 */
[----:B------:R-:W-:Y:S05]  /*33c0*/  @P2 BRA `(.L_x_1152) ;  /* 0x0000000000202947 */ /* 0x000fea0003800000 */
[----:B------:R-:W-:-:S05]  /*33d0*/  IMAD R0, R4, R7, RZ ;  /* 0x0000000704007224 */ /* 0x000fca00078e02ff */
[----:B------:R-:W-:-:S13]  /*33e0*/  ISETP.NE.AND P0, PT, R0, -0x1, PT ;  /* 0xffffffff0000780c */ /* 0x000fda0003f05270 */
[----:B------:R-:W-:Y:S05]  /*33f0*/  @!P0 BRA `(.L_x_1152) ;  /* 0x0000000000148947 */ /* 0x000fea0003800000 */
.L_x_1153:
[----:B0-----:R-:W4:Y:S04]  /*3400*/  LDG.E.STRONG.GPU R5, desc[UR12][R2.64] ;  /* 0x0000000c02057981 */ /* 0x001f28000c1ef900 */
[----:B----4-:R-:W-:Y:S01]  /*3410*/  CCTL.IVALL ;  /* 0x00000000ff00798f */ /* 0x010fe20002000000 */
[----:B------:R-:W-:Y:S05]  /*3420*/  YIELD ;  /* 0x0000000000007946 */ /* 0x000fea0003800000 */
[----:B------:R-:W-:-:S13]  /*3430*/  ISETP.NE.AND P0, PT, R5, R0, PT ;  /* 0x000000000500720c */ /* 0x000fda0003f05270 */
[----:B------:R-:W-:Y:S05]  /*3440*/  @P0 BRA `(.L_x_1153) ;  /* 0xfffffffc00ec0947 */ /* 0x000fea000383ffff */
.L_x_1152:
        /* <DEDUP_REMOVED lines=58> */
[----:B------:R-:W-:Y:S01]  /*37f0*/  MOV R3, UR7 ;  /* 0x0000000700037c02 */ /* 0x000fe20008000f00 */
[----:B------:R-:W-:Y:S01]  /*3800*/  USHF.L.U32 UR5, UR11, 0x2, URZ ;  /* 0x000000020b057899 */ /* 0x000fe200080006ff */
[----:B------:R-:W-:Y:S01]  /*3810*/  LOP3.LUT R13, R13, 0x3, RZ, 0xc0, !PT ;  /* 0x000000030d0d7812 */ /* 0x000fe200078ec0ff */
[----:B------:R-:W-:Y:S01]  /*3820*/  UMOV UR4, URZ ;  /* 0x000000ff00047c82 */ /* 0x000fe20008000000 */
[----:B------:R-:W-:-:S02]  /*3830*/  MOV R4, R25 ;  /* 0x0000001900047202 */ /* 0x000fc40000000f00 */
[----:B------:R-:W-:Y:S02]  /*3840*/  MOV R5, R0 ;  /* 0x0000000000057202 */ /* 0x000fe40000000f00 */
[----:B------:R-:W-:Y:S02]  /*3850*/  MOV R2, UR10 ;  /* 0x0000000a00027c02 */ /* 0x000fe40008000f00 */
[----:B-1----:R-:W-:Y:S01]  /*3860*/  SHF.L.U32 R16, R25, 0x2, RZ ;  /* 0x0000000219107819 */ /* 0x002fe200000006ff */
[----:B------:R-:W-:Y:S01]  /*3870*/  IMAD.WIDE.U32 R4, R13, 0x180, R4 ;  /* 0x000001800d047825 */ /* 0x000fe200078e0004 */
[----:B------:R-:W-:Y:S02]  /*3880*/  SHF.L.U64.HI R12, R12, 0x2, R3 ;  /* 0x000000020c0c7819 */ /* 0x000fe40000010203 */
[----:B------:R-:W-:Y:S01]  /*3890*/  SHF.L.U64.HI R21, R25, 0x2, R0 ;  /* 0x0000000219157819 */ /* 0x000fe20000010200 */
[----:B------:R-:W-:Y:S01]  /*38a0*/  IMAD.WIDE.U32 R2, R2, 0x4, RZ ;  /* 0x0000000402027825 */ /* 0x000fe200078e00ff */
[----:B0-----:R-:W-:-:S02]  /*38b0*/  IADD3 R10, P1, PT, R16, UR14, RZ ;  /* 0x0000000e100a7c10 */ /* 0x001fc4000ff3e0ff */
[C---:B----4-:R-:W-:Y:S02]  /*38c0*/  IADD3 R14, P2, PT, R16.reuse, UR16, RZ ;  /* 0x00000010100e7c10 */ /* 0x050fe4000ff5e0ff */
[----:B-----5:R-:W-:Y:S02]  /*38d0*/  IADD3 R16, P3, PT, R16, UR18, RZ ;  /* 0x0000001210107c10 */ /* 0x020fe4000ff7e0ff */
[----:B------:R-:W-:Y:S02]  /*38e0*/  IADD3 R13, P4, PT, RZ, -R13, RZ ;  /* 0x8000000dff0d7210 */ /* 0x000fe40007f9e0ff */
[C---:B------:R-:W-:Y:S02]  /*38f0*/  IADD3.X R19, PT, PT, R21.reuse, UR15, RZ, P1, !PT ;  /* 0x0000000f15137c10 */ /* 0x040fe40008ffe4ff */
[----:B------:R-:W-:Y:S02]  /*3900*/  IADD3.X R23, PT, PT, R21, UR17, RZ, P2, !PT ;  /* 0x0000001115177c10 */ /* 0x000fe400097fe4ff */
[----:B------:R-:W-:-:S02]  /*3910*/  IADD3 R0, PT, PT, R5, UR4, RZ ;  /* 0x0000000405007c10 */ /* 0x000fc4000fffe0ff */
[----:B------:R-:W-:Y:S02]  /*3920*/  MOV R25, R4 ;  /* 0x0000000400197202 */ /* 0x000fe40000000f00 */
[----:B------:R-:W-:Y:S02]  /*3930*/  IADD3.X R21, PT, PT, R21, UR19, RZ, P3, !PT ;  /* 0x0000001315157c10 */ /* 0x000fe40009ffe4ff */
[----:B------:R-:W-:Y:S02]  /*3940*/  IADD3 R22, PT, PT, R3, UR5, RZ ;  /* 0x0000000503167c10 */ /* 0x000fe4000fffe0ff */
[----:B------:R-:W-:-:S07]  /*3950*/  IADD3.X R20, PT, PT, RZ, -0x1, RZ, P4, !PT ;  /* 0xffffffffff147810 */ /* 0x000fce00027fe4ff */
.L_x_1156:
        /* <DEDUP_REMOVED lines=32> */
.L_x_1155:
[----:B------:R-:W-:Y:S05]  /*3b60*/  BSYNC.RECONVERGENT B0 ;  /* 0x0000000000007941 */ /* 0x000fea0003800200 */
.L_x_1154:
        /* <DEDUP_REMOVED lines=11> */
.L_x_1158:
[C---:B-1----:R-:W-:Y:S02]  /*3c20*/  SHF.L.U32 R2, R25.reuse, 0x2, RZ ;  /* 0x0000000219027819 */ /* 0x042fe400000006ff */
[----:B------:R-:W-:Y:S02]  /*3c30*/  SHF.L.U64.HI R0, R25, 0x2, R0 ;  /* 0x0000000219007819 */ /* 0x000fe40000010200 */
[----:B0---4-:R-:W-:-:S04]  /*3c40*/  IADD3 R4, P0, PT, R2, UR14, RZ ;  /* 0x0000000e02047c10 */ /* 0x011fc8000ff1e0ff */
[----:B------:R-:W-:Y:S02]  /*3c50*/  IADD3.X R5, PT, PT, R0, UR15, RZ, P0, !PT ;  /* 0x0000000f00057c10 */ /* 0x000fe400087fe4ff */
[C---:B------:R-:W-:Y:S02]  /*3c60*/  IADD3 R10, P2, PT, R4.reuse, UR6, RZ ;  /* 0x00000006040a7c10 */ /* 0x040fe4000ff5e0ff */
[C---:B------:R-:W-:Y:S01]  /*3c70*/  IADD3 R6, P0, PT, R4.reuse, UR11, RZ ;  /* 0x0000000b04067c10 */ /* 0x040fe2000ff1e0ff */
[----:B------:R0:W4:Y:S01]  /*3c80*/  LDG.E R3, desc[UR12][R4.64] ;  /* 0x0000000c04037981 */ /* 0x000122000c1e1900 */
[----:B------:R-:W-:Y:S02]  /*3c90*/  IADD3 R8, P1, PT, R4, UR4, RZ ;  /* 0x0000000404087c10 */ /* 0x000fe4000ff3e0ff */
[C---:B------:R-:W-:Y:S02]  /*3ca0*/  IADD3.X R11, PT, PT, R5.reuse, UR7, RZ, P2, !PT ;  /* 0x00000007050b7c10 */ /* 0x040fe400097fe4ff */
[----:B------:R-:W-:-:S02]  /*3cb0*/  IADD3.X R7, PT, PT, R5, UR10, RZ, P0, !PT ;  /* 0x0000000a05077c10 */ /* 0x000fc400087fe4ff */
[----:B------:R-:W-:Y:S02]  /*3cc0*/  IADD3.X R9, PT, PT, R5, UR5, RZ, P1, !PT ;  /* 0x0000000505097c10 */ /* 0x000fe40008ffe4ff */
[----:B------:R5:W4:Y:S04]  /*3cd0*/  LDG.E R11, desc[UR12][R10.64] ;  /* 0x0000000c0a0b7981 */ /* 0x000b28000c1e1900 */
[----:B------:R-:W4:Y:S04]  /*3ce0*/  LDG.E R6, desc[UR12][R6.64] ;  /* 0x0000000c06067981 */ /* 0x000f28000c1e1900 */
[----:B------:R-:W4:Y:S01]  /*3cf0*/  LDG.E R8, desc[UR12][R8.64] ;  /* 0x0000000c08087981 */ /* 0x000f22000c1e1900 */
[----:B--2---:R-:W-:-:S02]  /*3d00*/  LOP3.LUT R15, R2, 0xfffffffc, RZ, 0xc0, !PT ;  /* 0xfffffffc020f7812 */ /* 0x004fc400078ec0ff */
[C---:B-1----:R-:W-:Y:S02]  /*3d10*/  LOP3.LUT R16, R0.reuse, 0x1, RZ, 0xc0, !PT ;  /* 0x0000000100107812 */ /* 0x042fe400078ec0ff */
[C---:B---3--:R-:W-:Y:S02]  /*3d20*/  IADD3 R12, P0, PT, R15.reuse, UR16, RZ ;  /* 0x000000100f0c7c10 */ /* 0x048fe4000ff1e0ff */
[----:B0-----:R-:W-:Y:S02]  /*3d30*/  LOP3.LUT R5, R0, 0x3, RZ, 0xc0, !PT ;  /* 0x0000000300057812 */ /* 0x001fe400078ec0ff */
[----:B------:R-:W-:Y:S02]  /*3d40*/  IADD3.X R13, PT, PT, R16, UR17, RZ, P0, !PT ;  /* 0x00000011100d7c10 */ /* 0x000fe400087fe4ff */
[C---:B------:R-:W-:Y:S02]  /*3d50*/  IADD3 R14, P0, PT, R15.reuse, UR18, RZ ;  /* 0x000000120f0e7c10 */ /* 0x040fe4000ff1e0ff */
[----:B------:R-:W-:-:S02]  /*3d60*/  IADD3 R4, P1, PT, R15, UR14, RZ ;  /* 0x0000000e0f047c10 */ /* 0x000fc4000ff3e0ff */
[----:B------:R-:W-:Y:S02]  /*3d70*/  IADD3.X R15, PT, PT, R16, UR19, RZ, P0, !PT ;  /* 0x00000013100f7c10 */ /* 0x000fe400087fe4ff */
[----:B------:R-:W-:Y:S02]  /*3d80*/  IADD3.X R5, PT, PT, R5, UR15, RZ, P1, !PT ;  /* 0x0000000f05057c10 */ /* 0x000fe40008ffe4ff */
[----:B-----5:R-:W-:Y:S02]  /*3d90*/  IADD3 R10, P0, PT, R4, UR11, RZ ;  /* 0x0000000b040a7c10 */ /* 0x020fe4000ff1e0ff */
[----:B----4-:R-:W-:Y:S02]  /*3da0*/  F2FP.BF16.F32.PACK_AB R3, R6, R3 ;  /* 0x000000030603723e */ /* 0x010fe400000010ff */
[----:B------:R-:W-:Y:S02]  /*3db0*/  IADD3 R6, P1, PT, R4, UR4, RZ ;  /* 0x0000000404067c10 */ /* 0x000fe4000ff3e0ff */
[----:B------:R-:W-:-:S02]  /*3dc0*/  F2FP.BF16.F32.PACK_AB R19, R11, R8 ;  /* 0x000000080b13723e */ /* 0x000fc400000010ff */
[----:B------:R-:W-:Y:S02]  /*3dd0*/  IADD3 R8, P2, PT, R4, UR6, RZ ;  /* 0x0000000604087c10 */ /* 0x000fe4000ff5e0ff */
[C---:B------:R-:W-:Y:S02]  /*3de0*/  IADD3.X R11, PT, PT, R5.reuse, UR10, RZ, P0, !PT ;  /* 0x0000000a050b7c10 */ /* 0x040fe400087fe4ff */
[C---:B------:R-:W-:Y:S02]  /*3df0*/  IADD3.X R7, PT, PT, R5.reuse, UR5, RZ, P1, !PT ;  /* 0x0000000505077c10 */ /* 0x040fe40008ffe4ff */
[----:B------:R-:W-:Y:S01]  /*3e00*/  IADD3.X R9, PT, PT, R5, UR7, RZ, P2, !PT ;  /* 0x0000000705097c10 */ /* 0x000fe200097fe4ff */
        /* <DEDUP_REMOVED lines=57> */
.L_x_1157:
[----:B------:R-:W-:Y:S05]  /*41a0*/  EXIT ;  /* 0x000000000000794d */ /* 0x000fea0003800000 */
.L_x_1159:
        /* <DEDUP_REMOVED lines=13> */
.L_x_2487:


//--------------------- .text._Z35group_norm_nhwc_bwd_one_pass_kernelI11Fp32IOBf16WLi128ELi12ELi384EEv26Group_norm_nhwc_bwd_params --------------------------
	.section	.text._Z35group_norm_nhwc_bwd_one_pass_kernelI11Fp32IOBf16WLi128ELi12ELi384EEv26Group_norm_nhwc_bwd_params,"ax",@progbits
	.align	128
        .global         _Z35group_norm_nhwc_bwd_one_pass_kernelI11Fp32IOBf16WLi128ELi12ELi384EEv26Group_norm_nhwc_bwd_params
        .type           _Z35group_norm_nhwc_bwd_one_pass_kernelI11Fp32IOBf16WLi128ELi12ELi384EEv26Group_norm_nhwc_bwd_params,@function
        .size           _Z35group_norm_nhwc_bwd_one_pass_kernelI11Fp32IOBf16WLi128ELi12ELi384EEv26Group_norm_nhwc_bwd_params,(.L_x_2488 - _Z35group_norm_nhwc_bwd_one_pass_kernelI11Fp32IOBf16WLi128ELi12ELi384EEv26Group_norm_nhwc_bwd_params)
        .other          _Z35group_norm_nhwc_bwd_one_pass_kernelI11Fp32IOBf16WLi128ELi12ELi384EEv26Group_norm_nhwc_bwd_params,@"STO_CUDA_ENTRY STV_DEFAULT"
_Z35group_norm_nhwc_bwd_one_pass_kernelI11Fp32IOBf16WLi128ELi12ELi384EEv26Group_norm_nhwc_bwd_params:
.text._Z35group_norm_nhwc_bwd_one_pass_kernelI11Fp32IOBf16WLi128ELi12ELi384EEv26Group_norm_nhwc_bwd_params:
        /* <DEDUP_REMOVED lines=42> */
.L_x_1185:
[----:B0-----:R-:W0:Y:S01]  /*02a0*/  LDC R6, c[0x0][0x410] ;  /* 0x00010400ff067b82 */ /* 0x001e220000000800 */
[----:B-1----:R-:W1:Y:S01]  /*02b0*/  LDCU.64 UR8, c[0x0][0x3b8] ;  /* 0x00007700ff0877ac */ /* 0x002e620008000a00 */
[----:B--2---:R-:W2:Y:S01]  /*02c0*/  LDCU.128 UR24, c[0x0][0x400] ;  /* 0x00008000ff1877ac */ /* 0x004ea20008000c00 */
[----:B-1----:R-:W-:Y:S01]  /*02d0*/  UIMAD.WIDE UR8, UR13, 0x8, UR8 ;  /* 0x000000080d0878a5 */ /* 0x002fe2000f8e0208 */
[----:B0-----:R-:W-:-:S05]  /*02e0*/  IABS R5, R6 ;  /* 0x0000000600057213 */ /* 0x001fca0000000000 */
[----:B------:R-:W-:Y:S01]  /*02f0*/  MOV R18, UR8 ;  /* 0x0000000800127c02 */ /* 0x000fe20008000f00 */
[----:B------:R-:W0:Y:S01]  /*0300*/  I2F.RP R0, R5 ;  /* 0x0000000500007306 */ /* 0x000e220000209400 */
[----:B------:R-:W-:-:S06]  /*0310*/  MOV R19, UR9 ;  /* 0x0000000900137c02 */ /* 0x000fcc0008000f00 */
[----:B---3--:R-:W3:Y:S01]  /*0320*/  LDG.E.64 R18, desc[UR16][R18.64] ;  /* 0x0000001012127981 */ /* 0x008ee2000c1e1b00 */
[----:B0-----:R-:W0:Y:S02]  /*0330*/  MUFU.RCP R0, R0 ;  /* 0x0000000000007308 */ /* 0x001e240000001000 */
[----:B0---4-:R-:W-:-:S06]  /*0340*/  IADD3 R2, PT, PT, R0, 0xffffffe, RZ ;  /* 0x0ffffffe00027810 */ /* 0x011fcc0007ffe0ff */
[----:B------:R0:W1:Y:S02]  /*0350*/  F2I.FTZ.U32.TRUNC.NTZ R3, R2 ;  /* 0x0000000200037305 */ /* 0x000064000021f000 */
[----:B0-----:R-:W-:Y:S02]  /*0360*/  MOV R2, RZ ;  /* 0x000000ff00027202 */ /* 0x001fe40000000f00 */
[----:B-1----:R-:W-:-:S05]  /*0370*/  IADD3 R4, PT, PT, RZ, -R3, RZ ;  /* 0x80000003ff047210 */ /* 0x002fca0007ffe0ff */
[----:B------:R-:W-:Y:S01]  /*0380*/  IMAD R7, R4, R5, RZ ;  /* 0x0000000504077224 */ /* 0x000fe200078e02ff */
[----:B------:R-:W-:-:S03]  /*0390*/  IABS R4, UR13 ;  /* 0x0000000d00047c13 */ /* 0x000fc60008000000 */
[----:B------:R-:W-:-:S06]  /*03a0*/  IMAD.HI.U32 R3, R3, R7, R2 ;  /* 0x0000000703037227 */ /* 0x000fcc00078e0002 */
[----:B------:R-:W-:-:S05]  /*03b0*/  IMAD.HI.U32 R3, R3, R4, RZ ;  /* 0x0000000403037227 */ /* 0x000fca00078e00ff */
[----:B------:R-:W-:-:S05]  /*03c0*/  IADD3 R0, PT, PT, -R3, RZ, RZ ;  /* 0x000000ff03007210 */ /* 0x000fca0007ffe1ff */
[----:B------:R-:W-:-:S05]  /*03d0*/  IMAD R0, R5, R0, R4 ;  /* 0x0000000005007224 */ /* 0x000fca00078e0204 */
[----:B------:R-:W-:Y:S02]  /*03e0*/  ISETP.GT.U32.AND P1, PT, R5, R0, PT ;  /* 0x000000000500720c */ /* 0x000fe40003f24070 */
[----:B------:R-:W-:Y:S02]  /*03f0*/  ISETP.LE.AND P2, PT, RZ, UR13, PT ;  /* 0x0000000dff007c0c */ /* 0x000fe4000bf43270 */
[----:B------:R-:W-:-:S09]  /*0400*/  LOP3.LUT R2, R6, UR13, RZ, 0x3c, !PT ;  /* 0x0000000d06027c12 */ /* 0x000fd2000f8e3cff */
[----:B------:R-:W-:-:S04]  /*0410*/  @!P1 IADD3 R0, PT, PT, R0, -R5, RZ ;  /* 0x8000000500009210 */ /* 0x000fc80007ffe0ff */
[-C--:B------:R-:W-:Y:S02]  /*0420*/  ISETP.GE.U32.AND P4, PT, R0, R5.reuse, PT ;  /* 0x000000050000720c */ /* 0x080fe40003f86070 */
[----:B------:R-:W-:Y:S02]  /*0430*/  ISETP.GT.U32.AND P5, PT, R5, R0, PT ;  /* 0x000000000500720c */ /* 0x000fe40003fa4070 */
[----:B------:R-:W-:Y:S02]  /*0440*/  ISETP.GE.AND P3, PT, R2, RZ, PT ;  /* 0x000000ff0200720c */ /* 0x000fe40003f66270 */
[----:B------:R-:W-:Y:S02]  /*0450*/  IADD3 R5, PT, PT, R0, -R5, RZ ;  /* 0x8000000500057210 */ /* 0x000fe40007ffe0ff */
[----:B--2---:R-:W-:Y:S02]  /*0460*/  ISETP.GE.U32.AND P0, PT, R49, UR24, PT ;  /* 0x0000001831007c0c */ /* 0x004fe4000bf06070 */
[----:B------:R-:W-:-:S02]  /*0470*/  @!P1 IADD3 R3, PT, PT, R3, 0x1, RZ ;  /* 0x0000000103039810 */ /* 0x000fc40007ffe0ff */
[----:B------:R-:W-:Y:S02]  /*0480*/  SEL R0, R5, R0, !P5 ;  /* 0x0000000005007207 */ /* 0x000fe40006800000 */
[----:B------:R-:W-:Y:S02]  /*0490*/  ISETP.GE.AND.EX P0, PT, R41, UR25, PT, P0 ;  /* 0x0000001929007c0c */ /* 0x000fe4000bf06300 */
[----:B------:R-:W-:Y:S02]  /*04a0*/  ISETP.GE.U32.AND P1, PT, R46, UR24, PT ;  /* 0x000000182e007c0c */ /* 0x000fe4000bf26070 */
[----:B------:R-:W-:Y:S02]  /*04b0*/  @P4 IADD3 R3, PT, PT, R3, 0x1, RZ ;  /* 0x0000000103034810 */ /* 0x000fe40007ffe0ff */
[----:B------:R-:W-:Y:S02]  /*04c0*/  ISETP.NE.AND P4, PT, R6, RZ, PT ;  /* 0x000000ff0600720c */ /* 0x000fe40003f85270 */
[----:B------:R-:W-:-:S02]  /*04d0*/  LOP3.LUT R5, RZ, R6, RZ, 0x33, !PT ;  /* 0x00000006ff057212 */ /* 0x000fc400078e33ff */
[----:B------:R-:W-:Y:S02]  /*04e0*/  @!P2 IADD3 R0, PT, PT, -R0, RZ, RZ ;  /* 0x000000ff0000a210 */ /* 0x000fe40007ffe1ff */
[----:B------:R-:W-:Y:S01]  /*04f0*/  ISETP.GE.AND.EX P1, PT, R39, UR25, PT, P1 ;  /* 0x0000001927007c0c */ /* 0x000fe2000bf26310 */
[----:B------:R-:W0:Y:S01]  /*0500*/  @!P0 LDC.64 R10, c[0x0][0x3f8] ;  /* 0x0000fe00ff0a8b82 */ /* 0x000e220000000a00 */
[----:B------:R-:W-:Y:S02]  /*0510*/  @!P3 IADD3 R3, PT, PT, -R3, RZ, RZ ;  /* 0x000000ff0303b210 */ /* 0x000fe40007ffe1ff */
[C---:B------:R-:W-:Y:S02]  /*0520*/  SEL R4, R5.reuse, R0, !P4 ;  /* 0x0000000005047207 */ /* 0x040fe40006000000 */
[----:B------:R-:W-:-:S03]  /*0530*/  SEL R3, R5, R3, !P4 ;  /* 0x0000000305037207 */ /* 0x000fc60006000000 */
[----:B------:R-:W-:Y:S01]  /*0540*/  IMAD R5, R4, 0xc, RZ ;  /* 0x0000000c04057824 */ /* 0x000fe200078e02ff */
[----:B------:R-:W1:Y:S04]  /*0550*/  @!P0 LDC.64 R8, c[0x0][0x3a0] ;  /* 0x0000e800ff088b82 */ /* 0x000e680000000a00 */
[----:B------:R-:W-:-:S04]  /*0560*/  IADD3 R50, P2, PT, R5, R38, RZ ;  /* 0x0000002605327210 */ /* 0x000fc80007f5e0ff */
[----:B------:R-:W2:Y:S01]  /*0570*/  @!P1 LDC.64 R20, c[0x0][0x3f8] ;  /* 0x0000fe00ff149b82 */ /* 0x000ea20000000a00 */
[----:B------:R-:W-:Y:S02]  /*0580*/  LEA.HI.X.SX32 R51, R5, RZ, 0x1, P2 ;  /* 0x000000ff05337211 */ /* 0x000fe400010f0eff */
[----:B------:R-:W-:Y:S02]  /*0590*/  ISETP.NE.AND P2, PT, RZ, UR21, PT ;  /* 0x00000015ff007c0c */ /* 0x000fe4000bf45270 */
[----:B------:R-:W-:Y:S01]  /*05a0*/  SHF.R.S32.HI R0, RZ, 0x1f, R3 ;  /* 0x0000001fff007819 */ /* 0x000fe20000011403 */
[----:B------:R-:W-:Y:S02]  /*05b0*/  IMAD.WIDE.U32 R50, R3, UR26, R50 ;  /* 0x0000001a03327c25 */ /* 0x000fe4000f8e0032 */
[----:B------:R-:W4:Y:S02]  /*05c0*/  @!P0 LDC.64 R12, c[0x0][0x398] ;  /* 0x0000e600ff0c8b82 */ /* 0x000f240000000a00 */
[----:B------:R-:W-:-:S04]  /*05d0*/  IMAD R0, R0, UR26, RZ ;  /* 0x0000001a00007c24 */ /* 0x000fc8000f8e02ff */
[----:B------:R-:W-:Y:S02]  /*05e0*/  IMAD R53, R3, UR27, R0 ;  /* 0x0000001b03357c24 */ /* 0x000fe4000f8e0200 */
[----:B------:R-:W4:Y:S01]  /*05f0*/  LDC.64 R2, c[0x0][0x3a8] ;  /* 0x0000ea00ff027b82 */ /* 0x000f220000000a00 */
[----:B------:R-:W-:Y:S01]  /*0600*/  @!P0 MOV R52, R50 ;  /* 0x0000003200348202 */ /* 0x000fe20000000f00 */
[----:B0-----:R-:W-:Y:S01]  /*0610*/  @!P0 IMAD R0, R41, R10, RZ ;  /* 0x0000000a29008224 */ /* 0x001fe200078e02ff */
[----:B------:R-:W-:-:S05]  /*0620*/  IADD3 R53, PT, PT, R51, R53, RZ ;  /* 0x0000003533357210 */ /* 0x000fca0007ffe0ff */
[----:B------:R-:W0:Y:S01]  /*0630*/  @P2 LDC.64 R6, c[0x0][0x3b0] ;  /* 0x0000ec00ff062b82 */ /* 0x000e220000000a00 */
[C---:B------:R-:W-:Y:S01]  /*0640*/  @!P0 IMAD R25, R49.reuse, R11, R0 ;  /* 0x0000000b31198224 */ /* 0x040fe200078e0200 */
[----:B------:R-:W-:Y:S01]  /*0650*/  @!P1 MOV R11, R53 ;  /* 0x00000035000b9202 */ /* 0x000fe20000000f00 */
[----:B------:R-:W-:Y:S01]  /*0660*/  @!P0 IMAD.WIDE.U32 R22, R49, R10, R52 ;  /* 0x0000000a31168225 */ /* 0x000fe200078e0034 */
[----:B------:R-:W-:-:S03]  /*0670*/  @!P1 MOV R10, R50 ;  /* 0x00000032000a9202 */ /* 0x000fc60000000f00 */
[-C--:B--2---:R-:W-:Y:S01]  /*0680*/  @!P1 IMAD R0, R39, R20.reuse, RZ ;  /* 0x0000001427009224 */ /* 0x084fe200078e02ff */
[----:B------:R-:W2:Y:S01]  /*0690*/  @!P1 LDC.64 R14, c[0x0][0x3a0] ;  /* 0x0000e800ff0e9b82 */ /* 0x000ea20000000a00 */
[----:B------:R-:W-:-:S04]  /*06a0*/  @!P1 IMAD.WIDE.U32 R10, R46, R20, R10 ;  /* 0x000000142e0a9225 */ /* 0x000fc800078e000a */
[----:B------:R-:W-:Y:S01]  /*06b0*/  @!P1 IMAD R27, R46, R21, R0 ;  /* 0x000000152e1b9224 */ /* 0x000fe200078e0200 */
[----:B------:R-:W-:Y:S02]  /*06c0*/  @!P0 IADD3 R21, PT, PT, R23, R25, RZ ;  /* 0x0000001917158210 */ /* 0x000fe40007ffe0ff */
[C---:B------:R-:W-:Y:S01]  /*06d0*/  @!P0 SHF.L.U32 R23, R22.reuse, 0x2, RZ ;  /* 0x0000000216178819 */ /* 0x040fe200000006ff */
[----:B------:R-:W2:Y:S01]  /*06e0*/  @!P1 LDC.64 R16, c[0x0][0x398] ;  /* 0x0000e600ff109b82 */ /* 0x000ea20000000a00 */
[----:B------:R-:W-:Y:S02]  /*06f0*/  @!P0 SHF.L.U64.HI R22, R22, 0x2, R21 ;  /* 0x0000000216168819 */ /* 0x000fe40000010215 */
[----:B------:R-:W-:Y:S02]  /*0700*/  @!P1 IADD3 R21, PT, PT, R11, R27, RZ ;  /* 0x0000001b0b159210 */ /* 0x000fe40007ffe0ff */
[C---:B-1----:R-:W-:Y:S02]  /*0710*/  @!P0 IADD3 R20, P3, PT, R23.reuse, R8, RZ ;  /* 0x0000000817148210 */ /* 0x042fe40007f7e0ff */
[----:B----4-:R-:W-:-:S02]  /*0720*/  @!P0 IADD3 R12, P4, PT, R23, R12, RZ ;  /* 0x0000000c170c8210 */ /* 0x010fc40007f9e0ff */
[----:B------:R-:W-:Y:S02]  /*0730*/  IADD3 R5, PT, PT, R5, R38, RZ ;  /* 0x0000002605057210 */ /* 0x000fe40007ffe0ff */
[C---:B------:R-:W-:Y:S02]  /*0740*/  @!P1 SHF.L.U32 R11, R10.reuse, 0x2, RZ ;  /* 0x000000020a0b9819 */ /* 0x040fe400000006ff */
[----:B------:R-:W-:Y:S01]  /*0750*/  @!P1 SHF.L.U64.HI R10, R10, 0x2, R21 ;  /* 0x000000020a0a9819 */ /* 0x000fe20000010215 */
[C---:B0-----:R-:W-:Y:S01]  /*0760*/  @P2 IMAD.WIDE R24, R5.reuse, 0x2, R6 ;  /* 0x0000000205182825 */ /* 0x041fe200078e0206 */
[C---:B------:R-:W-:Y:S02]  /*0770*/  @!P0 IADD3.X R21, PT, PT, R22.reuse, R9, RZ, P3, !PT ;  /* 0x0000000916158210 */ /* 0x040fe40001ffe4ff */
[----:B------:R-:W-:Y:S01]  /*0780*/  @!P0 IADD3.X R13, PT, PT, R22, R13, RZ, P4, !PT ;  /* 0x0000000d160d8210 */ /* 0x000fe200027fe4ff */
[----:B------:R-:W-:Y:S01]  /*0790*/  IMAD.WIDE R22, R5, 0x2, R2 ;  /* 0x0000000205167825 */ /* 0x000fe200078e0202 */
[----:B------:R-:W-:-:S02]  /*07a0*/  CS2R R6, SRZ ;  /* 0x0000000000067805 */ /* 0x000fc4000001ff00 */
[----:B------:R-:W-:Y:S01]  /*07b0*/  MOV R3, RZ ;  /* 0x000000ff00037202 */ /* 0x000fe20000000f00 */
[----:B------:R-:W4:Y:S01]  /*07c0*/  @P2 LDG.E.U16 R27, desc[UR16][R24.64] ;  /* 0x00000010181b2981 */ /* 0x000f22000c1e1500 */
[----:B------:R-:W-:-:S03]  /*07d0*/  MOV R2, RZ ;  /* 0x000000ff00027202 */ /* 0x000fc60000000f00 */
[----:B------:R-:W4:Y:S04]  /*07e0*/  @P2 LDG.E.U16 R26, desc[UR16][R24.64+0x2] ;  /* 0x00000210181a2981 */ /* 0x000f28000c1e1500 */
[----:B------:R-:W4:Y:S04]  /*07f0*/  LDG.E.U16 R5, desc[UR16][R22.64] ;  /* 0x0000001016057981 */ /* 0x000f28000c1e1500 */
[----:B------:R-:W4:Y:S04]  /*0800*/  LDG.E.U16 R0, desc[UR16][R22.64+0x2] ;  /* 0x0000021016007981 */ /* 0x000f28000c1e1500 */
[----:B------:R0:W5:Y:S04]  /*0810*/  @!P0 LDG.E.64 R6, desc[UR16][R20.64] ;  /* 0x0000001014068981 */ /* 0x000168000c1e1b00 */
[----:B------:R0:W5:Y:S01]  /*0820*/  @!P0 LDG.E.64 R2, desc[UR16][R12.64] ;  /* 0x000000100c028981 */ /* 0x000162000c1e1b00 */
[----:B--2---:R-:W-:-:S02]  /*0830*/  @!P1 IADD3 R14, P5, PT, R11, R14, RZ ;  /* 0x0000000e0b0e9210 */ /* 0x004fc40007fbe0ff */
[----:B------:R-:W-:Y:S02]  /*0840*/  @!P1 IADD3 R16, P6, PT, R11, R16, RZ ;  /* 0x000000100b109210 */ /* 0x000fe40007fde0ff */
[----:B------:R-:W-:Y:S02]  /*0850*/  CS2R R8, SRZ ;  /* 0x0000000000087805 */ /* 0x000fe4000001ff00 */
[C---:B------:R-:W-:Y:S02]  /*0860*/  @!P1 IADD3.X R15, PT, PT, R10.reuse, R15, RZ, P5, !PT ;  /* 0x0000000f0a0f9210 */ /* 0x040fe40002ffe4ff */
[----:B------:R-:W-:Y:S02]  /*0870*/  @!P1 IADD3.X R17, PT, PT, R10, R17, RZ, P6, !PT ;  /* 0x000000110a119210 */ /* 0x000fe400037fe4ff */
[----:B------:R-:W-:Y:S01]  /*0880*/  CS2R R10, SRZ ;  /* 0x00000000000a7805 */ /* 0x000fe2000001ff00 */
[----:B------:R0:W5:Y:S05]  /*0890*/  @!P1 LDG.E.64 R8, desc[UR16][R14.64] ;  /* 0x000000100e089981 */ /* 0x00016a000c1e1b00 */
        /* <DEDUP_REMOVED lines=11> */
[----:B------:R-:W-:Y:S02]  /*0950*/  MOV R42, RZ ;  /* 0x000000ff002a7202 */ /* 0x000fe40000000f00 */
[----:B------:R-:W-:Y:S01]  /*0960*/  MOV R45, RZ ;  /* 0x000000ff002d7202 */ /* 0x000fe20000000f00 */
[----:B------:R-:W-:Y:S01]  /*0970*/  UMOV UR24, 0x3f800000 ;  /* 0x3f80000000187882 */ /* 0x000fe20000000000 */
[----:B-1----:R-:W-:-:S13]  /*0980*/  @P1 R2UR UR4, R18 ;  /* 0x00000000120412ca */ /* 0x002fda00000e0000 */
[----:B------:R-:W-:Y:S01]  /*0990*/  @UP0 UMOV UR24, UR4 ;  /* 0x0000000400180c82 */ /* 0x000fe20008000000 */
[----:B----4-:R-:W-:Y:S02]  /*09a0*/  @P2 SHF.L.U32 R42, R27, 0x10, RZ ;  /* 0x000000101b2a2819 */ /* 0x010fe400000006ff */
[----:B------:R-:W-:Y:S02]  /*09b0*/  @P2 SHF.L.U32 R45, R26, 0x10, RZ ;  /* 0x000000101a2d2819 */ /* 0x000fe400000006ff */
[----:B------:R-:W-:Y:S02]  /*09c0*/  SHF.L.U32 R5, R5, 0x10, RZ ;  /* 0x0000001005057819 */ /* 0x000fe400000006ff */
[----:B------:R-:W-:Y:S01]  /*09d0*/  SHF.L.U32 R0, R0, 0x10, RZ ;  /* 0x0000001000007819 */ /* 0x000fe200000006ff */
[----:B0-----:R-:W-:Y:S06]  /*09e0*/  BRA.U UP1, `(.L_x_1161) ;  /* 0x0000000101747547 */ /* 0x001fec000b800000 */
[----:B-----5:R-:W-:Y:S01]  /*09f0*/  FADD.FTZ R13, R6, -UR26 ;  /* 0x8000001a060d7e21 */ /* 0x020fe20008010000 */
[----:B------:R-:W-:Y:S01]  /*0a00*/  FADD.FTZ R12, R7, -UR26 ;  /* 0x8000001a070c7e21 */ /* 0x000fe20008010000 */
[----:B------:R-:W-:Y:S01]  /*0a10*/  FMUL.FTZ R14, R2, R5 ;  /* 0x00000005020e7220 */ /* 0x000fe20000410000 */
[----:B------:R-:W-:Y:S01]  /*0a20*/  FMUL.FTZ R15, R3, R0 ;  /* 0x00000000030f7220 */ /* 0x000fe20000410000 */
[----:B------:R-:W-:Y:S01]  /*0a30*/  FMUL.FTZ R13, R13, UR24 ;  /* 0x000000180d0d7c20 */ /* 0x000fe20008410000 */
[----:B------:R-:W-:Y:S01]  /*0a40*/  FMUL.FTZ R12, R12, UR24 ;  /* 0x000000180c0c7c20 */ /* 0x000fe20008410000 */
[----:B------:R-:W-:Y:S01]  /*0a50*/  FADD.FTZ R16, RZ, R14 ;  /* 0x0000000eff107221 */ /* 0x000fe20000010000 */
[----:B------:R-:W-:Y:S01]  /*0a60*/  FADD.FTZ R20, RZ, R3 ;  /* 0x00000003ff147221 */ /* 0x000fe20000010000 */
[----:B------:R-:W-:Y:S01]  /*0a70*/  FFMA.FTZ R17, R13, R14, RZ ;  /* 0x0000000e0d117223 */ /* 0x000fe200000100ff */
[----:B------:R-:W-:Y:S01]  /*0a80*/  FADD.FTZ R14, R8, -UR26 ;  /* 0x8000001a080e7e21 */ /* 0x000fe20008010000 */
[----:B------:R-:W-:Y:S01]  /*0a90*/  FADD.FTZ R16, R15, R16 ;  /* 0x000000100f107221 */ /* 0x000fe20000010000 */
[----:B------:R-:W-:Y:S01]  /*0aa0*/  FFMA.FTZ R13, R2, R13, RZ ;  /* 0x0000000d020d7223 */ /* 0x000fe200000100ff */
[----:B------:R-:W-:Y:S01]  /*0ab0*/  FFMA.FTZ R17, R12, R15, R17 ;  /* 0x0000000f0c117223 */ /* 0x000fe20000010011 */
[----:B------:R-:W-:Y:S01]  /*0ac0*/  FMUL.FTZ R15, R10, R5 ;  /* 0x000000050a0f7220 */ /* 0x000fe20000410000 */
[----:B------:R-:W-:Y:S01]  /*0ad0*/  FMUL.FTZ R18, R14, UR24 ;  /* 0x000000180e127c20 */ /* 0x000fe20008410000 */
[----:B------:R-:W-:-:S02]  /*0ae0*/  FADD.FTZ R14, R9, -UR26 ;  /* 0x8000001a090e7e21 */ /* 0x000fc40008010000 */
[----:B------:R-:W-:Y:S01]  /*0af0*/  FADD.FTZ R16, R16, R15 ;  /* 0x0000000f10107221 */ /* 0x000fe20000010000 */
[----:B------:R-:W-:Y:S01]  /*0b00*/  FFMA.FTZ R17, R18, R15, R17 ;  /* 0x0000000f12117223 */ /* 0x000fe20000010011 */
[----:B------:R-:W-:Y:S01]  /*0b10*/  FMUL.FTZ R15, R11, R0 ;  /* 0x000000000b0f7220 */ /* 0x000fe20000410000 */
[----:B------:R-:W-:-:S03]  /*0b20*/  FMUL.FTZ R14, R14, UR24 ;  /* 0x000000180e0e7c20 */ /* 0x000fc60008410000 */
[----:B------:R-:W-:Y:S01]  /*0b30*/  FADD.FTZ R19, R15, R16 ;  /* 0x000000100f137221 */ /* 0x000fe20000010000 */
[----:B------:R-:W-:Y:S01]  /*0b40*/  FFMA.FTZ R21, R14, R15, R17 ;  /* 0x0000000f0e157223 */ /* 0x000fe20000010011 */
[----:B------:R-:W-:Y:S01]  /*0b50*/  FFMA.FTZ R16, R3, R12, RZ ;  /* 0x0000000c03107223 */ /* 0x000fe200000100ff */
[----:B------:R-:W-:Y:S01]  /*0b60*/  FADD.FTZ R15, RZ, R2 ;  /* 0x00000002ff0f7221 */ /* 0x000fe20000010000 */
[C---:B------:R-:W-:Y:S02]  /*0b70*/  FFMA.FTZ R12, R10.reuse, R18, R13 ;  /* 0x000000120a0c7223 */ /* 0x040fe4000001000d */
[C---:B------:R-:W-:Y:S01]  /*0b80*/  FFMA.FTZ R13, R11.reuse, R14, R16 ;  /* 0x0000000e0b0d7223 */ /* 0x040fe20000010010 */
[----:B------:R-:W-:Y:S01]  /*0b90*/  FADD.FTZ R14, R10, R15 ;  /* 0x0000000f0a0e7221 */ /* 0x000fe20000010000 */
[----:B------:R-:W-:Y:S01]  /*0ba0*/  FADD.FTZ R15, R11, R20 ;  /* 0x000000140b0f7221 */ /* 0x000fe20000010000 */
[----:B------:R-:W-:Y:S06]  /*0bb0*/  BRA `(.L_x_1162) ;  /* 0x0000000400007947 */ /* 0x000fec0003800000 */
.L_x_1161:
        /* <DEDUP_REMOVED lines=9> */
[C-C-:B------:R-:W-:Y:S01]  /*0c50*/  FFMA.FTZ R18, R0.reuse, R12, R45.reuse ;  /* 0x0000000c00127223 */ /* 0x140fe2000001002d */
[----:B------:R-:W-:Y:S01]  /*0c60*/  FFMA.FTZ R17, R5, R14, R42 ;  /* 0x0000000e05117223 */ /* 0x000fe2000001002a */
        /* <DEDUP_REMOVED lines=16> */
[----:B0-----:R-:W-:-:S04]  /*0d70*/  FADD.FTZ R22, -R21, 1 ;  /* 0x3f80000015167421 */ /* 0x001fc80000010100 */
[----:B------:R-:W-:-:S03]  /*0d80*/  FFMA.FTZ R19, R19, R22, 1 ;  /* 0x3f80000013137423 */ /* 0x000fc60000010016 */
[----:B------:R-:W0:Y:S01]  /*0d90*/  MUFU.RCP R20, R20 ;  /* 0x0000001400147308 */ /* 0x000e220000001000 */
[----:B-1----:R-:W-:-:S04]  /*0da0*/  FADD.FTZ R25, -R24, 1 ;  /* 0x3f80000018197421 */ /* 0x002fc80000010100 */
[----:B------:R-:W-:Y:S01]  /*0db0*/  FFMA.FTZ R22, R18, R25, 1 ;  /* 0x3f80000012167423 */ /* 0x000fe20000010019 */
[----:B------:R-:W-:Y:S01]  /*0dc0*/  FMUL.FTZ R18, R2, R21 ;  /* 0x0000001502127220 */ /* 0x000fe20000410000 */
[----:B--2---:R-:W-:-:S03]  /*0dd0*/  FADD.FTZ R28, -R27, 1 ;  /* 0x3f8000001b1c7421 */ /* 0x004fc60000010100 */
[----:B------:R-:W-:Y:S01]  /*0de0*/  FMUL.FTZ R18, R18, R19 ;  /* 0x0000001312127220 */ /* 0x000fe20000410000 */
[----:B------:R-:W-:Y:S01]  /*0df0*/  FMUL.FTZ R27, R10, R27 ;  /* 0x0000001b0a1b7220 */ /* 0x000fe20000410000 */
[----:B------:R-:W-:Y:S01]  /*0e00*/  FFMA.FTZ R28, R17, R28, 1 ;  /* 0x3f800000111c7423 */ /* 0x000fe2000001001c */
[----:B------:R-:W-:Y:S01]  /*0e10*/  FMUL.FTZ R17, R3, R24 ;  /* 0x0000001803117220 */ /* 0x000fe20000410000 */
[----:B0-----:R-:W-:-:S03]  /*0e20*/  FADD.FTZ R21, -R20, 1 ;  /* 0x3f80000014157421 */ /* 0x001fc60000010100 */
[----:B------:R-:W-:Y:S01]  /*0e30*/  FMUL.FTZ R17, R17, R22 ;  /* 0x0000001611117220 */ /* 0x000fe20000410000 */
        /* <DEDUP_REMOVED lines=9> */
[----:B------:R-:W-:Y:S01]  /*0ed0*/  FFMA.FTZ R21, R12, R19, R21 ;  /* 0x000000130c157223 */ /* 0x000fe20000010015 */
[----:B------:R-:W-:Y:S01]  /*0ee0*/  FADD.FTZ R22, R19, R22 ;  /* 0x0000001613167221 */ /* 0x000fe20000010000 */
[----:B------:R-:W-:-:S02]  /*0ef0*/  FMUL.FTZ R24, R0, R20 ;  /* 0x0000001400187220 */ /* 0x000fc40000410000 */
[----:B------:R-:W-:Y:S01]  /*0f00*/  FFMA.FTZ R26, R14, R23, R21 ;  /* 0x000000170e1a7223 */ /* 0x000fe20000010015 */
[----:B------:R-:W-:Y:S01]  /*0f10*/  FADD.FTZ R19, R22, R23 ;  /* 0x0000001716137221 */ /* 0x000fe20000010000 */
[----:B------:R-:W-:Y:S01]  /*0f20*/  FFMA.FTZ R23, R13, R18, RZ ;  /* 0x000000120d177223 */ /* 0x000fe200000100ff */
[----:B------:R-:W-:Y:S01]  /*0f30*/  FADD.FTZ R13, RZ, R18 ;  /* 0x00000012ff0d7221 */ /* 0x000fe20000010000 */
[----:B------:R-:W-:Y:S01]  /*0f40*/  FFMA.FTZ R18, R12, R17, RZ ;  /* 0x000000110c127223 */ /* 0x000fe200000100ff */
[----:B------:R-:W-:Y:S01]  /*0f50*/  FADD.FTZ R17, RZ, R17 ;  /* 0x00000011ff117221 */ /* 0x000fe20000010000 */
[----:B------:R-:W-:Y:S01]  /*0f60*/  FFMA.FTZ R12, R14, R16, R23 ;  /* 0x000000100e0c7223 */ /* 0x000fe20000010017 */
[----:B------:R-:W-:Y:S01]  /*0f70*/  FADD.FTZ R14, R13, R16 ;  /* 0x000000100d0e7221 */ /* 0x000fe20000010000 */
[C---:B------:R-:W-:Y:S01]  /*0f80*/  FFMA.FTZ R21, R15.reuse, R24, R26 ;  /* 0x000000180f157223 */ /* 0x040fe2000001001a */
[----:B------:R-:W-:Y:S01]  /*0f90*/  FFMA.FTZ R13, R15, R20, R18 ;  /* 0x000000140f0d7223 */ /* 0x000fe20000010012 */
[----:B------:R-:W-:Y:S01]  /*0fa0*/  FADD.FTZ R19, R24, R19 ;  /* 0x0000001318137221 */ /* 0x000fe20000010000 */
[----:B------:R-:W-:-:S07]  /*0fb0*/  FADD.FTZ R15, R17, R20 ;  /* 0x00000014110f7221 */ /* 0x000fce0000010000 */
.L_x_1162:
        /* <DEDUP_REMOVED lines=34> */
.L_x_1164:
[----:B------:R-:W-:Y:S05]  /*11e0*/  BSYNC.RECONVERGENT B0 ;  /* 0x0000000000007941 */ /* 0x000fea0003800200 */
.L_x_1163:
[----:B------:R-:W-:Y:S06]  /*11f0*/  BAR.SYNC.DEFER_BLOCKING 0x0 ;  /* 0x0000000000007b1d */ /* 0x000fec0000010000 */
[----:B------:R-:W-:Y:S04]  /*1200*/  BSSY.RECONVERGENT B0, `(.L_x_1165) ;  /* 0x0000021000007945 */ /* 0x000fe80003800200 */
[----:B------:R-:W-:Y:S05]  /*1210*/  @P3 BRA `(.L_x_1166) ;  /* 0x00000000007c3947 */ /* 0x000fea0003800000 */
[----:B------:R-:W4:Y:S01]  /*1220*/  S2UR UR8, SR_CgaCtaId ;  /* 0x00000000000879c3 */ /* 0x000f220000008800 */
[----:B------:R-:W-:Y:S02]  /*1230*/  UMOV UR4, 0x400 ;  /* 0x0000040000047882 */ /* 0x000fe40000000000 */
[----:B----4-:R-:W-:-:S09]  /*1240*/  ULEA UR4, UR8, UR4, 0x18 ;  /* 0x0000000408047291 */ /* 0x010fd2000f8ec0ff */
        /* <DEDUP_REMOVED lines=28> */
.L_x_1166:
[----:B------:R-:W-:Y:S05]  /*1410*/  BSYNC.RECONVERGENT B0 ;  /* 0x0000000000007941 */ /* 0x000fea0003800200 */
.L_x_1165:
        /* <DEDUP_REMOVED lines=318> */
.L_x_1168:
[----:B------:R-:W-:Y:S05]  /*2800*/  BSYNC.RECONVERGENT B0 ;  /* 0x0000000000007941 */ /* 0x000fea0003800200 */
.L_x_1167:
[----:B------:R-:W-:Y:S04]  /*2810*/  BSSY.RECONVERGENT B0, `(.L_x_1169) ;  /* 0x000001d000007945 */ /* 0x000fe80003800200 */
[----:B------:R-:W-:Y:S05]  /*2820*/  @P5 BRA `(.L_x_1170) ;  /* 0x00000000006c5947 */ /* 0x000fea0003800000 */
[----:B--2---:R-:W2:Y:S01]  /*2830*/  LDC.64 R18, c[0x0][0x3f8] ;  /* 0x0000fe00ff127b82 */ /* 0x004ea20000000a00 */
        /* <DEDUP_REMOVED lines=26> */
.L_x_1170:
[----:B------:R-:W-:Y:S05]  /*29e0*/  BSYNC.RECONVERGENT B0 ;  /* 0x0000000000007941 */ /* 0x000fea0003800200 */
.L_x_1169:
[----:B------:R-:W-:-:S09]  /*29f0*/  UISETP.GE.U32.AND UP0, UPT, UR20, 0x2, UPT ;  /* 0x000000021400788c */ /* 0x000fd2000bf06070 */
[----:B------:R-:W-:Y:S05]  /*2a00*/  BRA.U !UP0, `(.L_x_1171) ;  /* 0x0000000d08107547 */ /* 0x000fea000b800000 */
[----:B----4-:R-:W4:Y:S01]  /*2a10*/  LDC.64 R12, c[0x0][0x3d0] ;  /* 0x0000f400ff0c7b82 */ /* 0x010f220000000a00 */
[----:B------:R-:W-:Y:S02]  /*2a20*/  LOP3.LUT R4, R44, 0x1, RZ, 0xc0, !PT ;  /* 0x000000012c047812 */ /* 0x000fe400078ec0ff */
[----:B------:R-:W-:-:S03]  /*2a30*/  MOV R16, UR20 ;  /* 0x0000001400107c02 */ /* 0x000fc60008000f00 */
        /* <DEDUP_REMOVED lines=8> */
[----:B------:R-:W4:Y:S01]  /*2ac0*/  LDC.64 R12, c[0x0][0x3c8] ;  /* 0x0000f200ff0c7b82 */ /* 0x000f220000000a00 */
[----:B------:R-:W-:Y:S01]  /*2ad0*/  LOP3.LUT P1, R4, R44, 0x2, RZ, 0xc0, !PT ;  /* 0x000000022c047812 */ /* 0x000fe2000782c0ff */
[----:B------:R-:W-:Y:S01]  /*2ae0*/  UIMAD.WIDE.U32 UR8, UR22, 0x8, UR28 ;  /* 0x00000008160878a5 */ /* 0x000fe2000f8e001c */
[----:B------:R-:W-:Y:S02]  /*2af0*/  IADD3 R15, PT, PT, R14, UR5, RZ ;  /* 0x000000050e0f7c10 */ /* 0x000fe4000fffe0ff */
[----:B--2---:R-:W-:Y:S02]  /*2b00*/  SEL R19, RZ, UR20, P1 ;  /* 0x00000014ff137c07 */ /* 0x004fe40008800000 */
[----:B-1----:R-:W-:Y:S02]  /*2b10*/  IADD3 R17, PT, PT, -R4, 0x1, RZ ;  /* 0x0000000104117810 */ /* 0x002fe40007ffe1ff */
[----:B------:R-:W-:Y:S02]  /*2b20*/  ISETP.NE.AND P1, PT, R19, -0x1, PT ;  /* 0xffffffff1300780c */ /* 0x000fe40003f25270 */
[----:B------:R-:W-:Y:S01]  /*2b30*/  MOV R14, UR8 ;  /* 0x00000008000e7c02 */ /* 0x000fe20008000f00 */
        /* <DEDUP_REMOVED lines=8> */
.L_x_1173:
[----:B------:R-:W2:Y:S04]  /*2bc0*/  LDG.E.STRONG.GPU R4, desc[UR16][R12.64] ;  /* 0x000000100c047981 */ /* 0x000ea8000c1ef900 */
[----:B--2---:R-:W-:Y:S01]  /*2bd0*/  CCTL.IVALL ;  /* 0x00000000ff00798f */ /* 0x004fe20002000000 */
[----:B------:R-:W-:Y:S05]  /*2be0*/  YIELD ;  /* 0x0000000000007946 */ /* 0x000fea0003800000 */
[----:B------:R-:W-:-:S13]  /*2bf0*/  ISETP.NE.AND P1, PT, R4, R19, PT ;  /* 0x000000130400720c */ /* 0x000fda0003f25270 */
[----:B------:R-:W-:Y:S05]  /*2c00*/  @P1 BRA `(.L_x_1173) ;  /* 0xfffffffc00ec1947 */ /* 0x000fea000383ffff */
.L_x_1172:
[----:B------:R-:W-:Y:S05]  /*2c10*/  WARPSYNC.ALL ;  /* 0x0000000000007948 */ /* 0x000fea0003800000 */
[----:B------:R-:W-:Y:S06]  /*2c20*/  BAR.SYNC.DEFER_BLOCKING 0x0 ;  /* 0x0000000000007b1d */ /* 0x000fec0000010000 */
[----:B------:R-:W-:Y:S01]  /*2c30*/  UMOV UR4, URZ ;  /* 0x000000ff00047c82 */ /* 0x000fe20008000000 */
[----:B------:R-:W-:Y:S05]  /*2c40*/  @!P4 BRA `(.L_x_1174) ;  /* 0x000000040028c947 */ /* 0x000fea0003800000 */
[----:B------:R-:W-:-:S07]  /*2c50*/  HFMA2 R4, -RZ, RZ, 0, 0 ;  /* 0x00000000ff047431 */ /* 0x000fce00000001ff */
.L_x_1175:
[C---:B------:R-:W-:Y:S02]  /*2c60*/  ISETP.EQ.OR P4, PT, R4.reuse, UR18, P3 ;  /* 0x0000001204007c0c */ /* 0x040fe40009f82670 */
[C---:B----4-:R-:W-:Y:S02]  /*2c70*/  IADD3 R14, PT, PT, R4.reuse, 0x1, RZ ;  /* 0x00000001040e7810 */ /* 0x050fe40007ffe0ff */
[----:B------:R-:W-:Y:S02]  /*2c80*/  IADD3 R18, PT, PT, R4, 0x2, RZ ;  /* 0x0000000204127810 */ /* 0x000fe40007ffe0ff */
[----:B------:R-:W-:Y:S02]  /*2c90*/  ISETP.EQ.OR P5, PT, R14, UR18, P3 ;  /* 0x000000120e007c0c */ /* 0x000fe40009fa2670 */
[----:B------:R-:W-:Y:S02]  /*2ca0*/  MOV R13, UR19 ;  /* 0x00000013000d7c02 */ /* 0x000fe40008000f00 */
[----:B------:R-:W-:-:S02]  /*2cb0*/  ISETP.EQ.OR P6, PT, R18, UR18, P3 ;  /* 0x0000001212007c0c */ /* 0x000fc40009fc2670 */
[C---:B------:R-:W-:Y:S01]  /*2cc0*/  IADD3 R16, PT, PT, R4.reuse, 0x3, RZ ;  /* 0x0000000304107810 */ /* 0x040fe20007ffe0ff */
[----:B------:R-:W-:Y:S01]  /*2cd0*/  @!P4 IMAD R12, R4, R13, UR5 ;  /* 0x00000005040cce24 */ /* 0x000fe2000f8e020d */
[----:B------:R-:W-:Y:S02]  /*2ce0*/  MOV R15, 0x8 ;  /* 0x00000008000f7802 */ /* 0x000fe40000000f00 */
[----:B-1----:R-:W-:Y:S02]  /*2cf0*/  MOV R17, UR19 ;  /* 0x0000001300117c02 */ /* 0x002fe40008000f00 */
[----:B------:R-:W-:Y:S01]  /*2d00*/  ISETP.EQ.OR P1, PT, R16, UR18, P3 ;  /* 0x0000001210007c0c */ /* 0x000fe20009f22670 */
[----:B------:R-:W-:Y:S01]  /*2d10*/  @!P4 IMAD.WIDE.U32 R12, R12, R15, UR28 ;  /* 0x0000001c0c0cce25 */ /* 0x000fe2000f8e000f */
[----:B--2---:R-:W-:Y:S02]  /*2d20*/  MOV R19, UR19 ;  /* 0x0000001300137c02 */ /* 0x004fe40008000f00 */
[----:B------:R-:W-:Y:S01]  /*2d30*/  MOV R21, UR19 ;  /* 0x0000001300157c02 */ /* 0x000fe20008000f00 */
[----:B------:R-:W-:Y:S01]  /*2d40*/  @!P5 IMAD R14, R14, R17, UR5 ;  /* 0x000000050e0ede24 */ /* 0x000fe2000f8e0211 */
[----:B------:R-:W-:Y:S01]  /*2d50*/  MOV R17, 0x8 ;  /* 0x0000000800117802 */ /* 0x000fe20000000f00 */
[----:B------:R-:W-:Y:S01]  /*2d60*/  @!P6 IMAD R18, R18, R19, UR5 ;  /* 0x000000051212ee24 */ /* 0x000fe2000f8e0213 */
[----:B------:R-:W-:Y:S01]  /*2d70*/  MOV R19, 0x8 ;  /* 0x0000000800137802 */ /* 0x000fe20000000f00 */
[----:B------:R-:W0:Y:S02]  /*2d80*/  @!P4 LDG.E.64 R12, desc[UR16][R12.64] ;  /* 0x000000100c0cc981 */ /* 0x000e24000c1e1b00 */
[----:B------:R-:W-:-:S04]  /*2d90*/  @!P5 IMAD.WIDE.U32 R14, R14, R17, UR28 ;  /* 0x0000001c0e0ede25 */ /* 0x000fc8000f8e0011 */
[----:B------:R-:W-:Y:S02]  /*2da0*/  @!P1 IMAD R16, R16, R21, UR5 ;  /* 0x0000000510109e24 */ /* 0x000fe4000f8e0215 */
[----:B------:R-:W-:Y:S01]  /*2db0*/  @!P6 IMAD.WIDE.U32 R18, R18, R19, UR28 ;  /* 0x0000001c1212ee25 */ /* 0x000fe2000f8e0013 */
[----:B------:R-:W2:Y:S03]  /*2dc0*/  @!P5 LDG.E.64 R14, desc[UR16][R14.64] ;  /* 0x000000100e0ed981 */ /* 0x000ea6000c1e1b00 */
[----:B------:R-:W-:Y:S02]  /*2dd0*/  @!P1 IMAD.WIDE.U32 R16, R16, R17, UR28 ;  /* 0x0000001c10109e25 */ /* 0x000fe4000f8e0011 */
[----:B------:R-:W4:Y:S04]  /*2de0*/  @!P6 LDG.E.64 R18, desc[UR16][R18.64] ;  /* 0x000000101212e981 */ /* 0x000f28000c1e1b00 */
[----:B------:R-:W5:Y:S01]  /*2df0*/  @!P1 LDG.E.64 R16, desc[UR16][R16.64] ;  /* 0x0000001010109981 */ /* 0x000f62000c1e1b00 */
[----:B0--3--:R-:W-:Y:S01]  /*2e00*/  @!P4 FADD.FTZ R36, R36, R12 ;  /* 0x0000000c2424c221 */ /* 0x009fe20000010000 */
[C---:B------:R-:W-:Y:S01]  /*2e10*/  IADD3 R12, PT, PT, R4.reuse, 0x4, RZ ;  /* 0x00000004040c7810 */ /* 0x040fe20007ffe0ff */
[----:B------:R-:W-:Y:S01]  /*2e20*/  @!P4 FADD.FTZ R37, R37, R13 ;  /* 0x0000000d2525c221 */ /* 0x000fe20000010000 */
[----:B------:R-:W-:-:S02]  /*2e30*/  IADD3 R13, PT, PT, R4, 0x5, RZ ;  /* 0x00000005040d7810 */ /* 0x000fc40007ffe0ff */
[----:B------:R-:W-:Y:S01]  /*2e40*/  ISETP.EQ.OR P4, PT, R12, UR18, P3 ;  /* 0x000000120c007c0c */ /* 0x000fe20009f82670 */
[----:B--2---:R-:W-:Y:S01]  /*2e50*/  @!P5 FADD.FTZ R36, R36, R14 ;  /* 0x0000000e2424d221 */ /* 0x004fe20000010000 */
[----:B------:R-:W-:Y:S01]  /*2e60*/  @!P5 FADD.FTZ R37, R37, R15 ;  /* 0x0000000f2525d221 */ /* 0x000fe20000010000 */
[----:B------:R-:W-:Y:S02]  /*2e70*/  ISETP.EQ.OR P5, PT, R13, UR18, P3 ;  /* 0x000000120d007c0c */ /* 0x000fe40009fa2670 */
[----:B------:R-:W-:Y:S01]  /*2e80*/  IADD3 R14, PT, PT, R4, 0x6, RZ ;  /* 0x00000006040e7810 */ /* 0x000fe20007ffe0ff */
[----:B----4-:R-:W-:Y:S01]  /*2e90*/  @!P6 FADD.FTZ R36, R36, R18 ;  /* 0x000000122424e221 */ /* 0x010fe20000010000 */
[----:B------:R-:W-:Y:S01]  /*2ea0*/  @!P6 FADD.FTZ R37, R37, R19 ;  /* 0x000000132525e221 */ /* 0x000fe20000010000 */
[----:B------:R-:W-:Y:S02]  /*2eb0*/  MOV R15, UR19 ;  /* 0x00000013000f7c02 */ /* 0x000fe40008000f00 */
[----:B-----5:R-:W-:Y:S01]  /*2ec0*/  @!P1 FADD.FTZ R36, R36, R16 ;  /* 0x0000001024249221 */ /* 0x020fe20000010000 */
[----:B------:R-:W-:Y:S01]  /*2ed0*/  IADD3 R18, PT, PT, R4, 0x7, RZ ;  /* 0x0000000704127810 */ /* 0x000fe20007ffe0ff */
[----:B------:R-:W-:Y:S01]  /*2ee0*/  @!P1 FADD.FTZ R37, R37, R17 ;  /* 0x0000001125259221 */ /* 0x000fe20000010000 */
[----:B------:R-:W-:-:S02]  /*2ef0*/  ISETP.EQ.OR P6, PT, R14, UR18, P3 ;  /* 0x000000120e007c0c */ /* 0x000fc40009fc2670 */
[----:B------:R-:W-:Y:S01]  /*2f00*/  MOV R16, UR19 ;  /* 0x0000001300107c02 */ /* 0x000fe20008000f00 */
[----:B------:R-:W-:Y:S01]  /*2f10*/  @!P4 IMAD R12, R12, R15, UR5 ;  /* 0x000000050c0cce24 */ /* 0x000fe2000f8e020f */
[----:B------:R-:W-:Y:S02]  /*2f20*/  MOV R17, 0x8 ;  /* 0x0000000800117802 */ /* 0x000fe40000000f00 */
[----:B------:R-:W-:Y:S01]  /*2f30*/  ISETP.EQ.OR P1, PT, R18, UR18, P3 ;  /* 0x0000001212007c0c */ /* 0x000fe20009f22670 */
[----:B------:R-:W-:Y:S01]  /*2f40*/  @!P5 IMAD R16, R13, R16, UR5 ;  /* 0x000000050d10de24 */ /* 0x000fe2000f8e0210 */
[----:B------:R-:W-:Y:S01]  /*2f50*/  MOV R19, UR19 ;  /* 0x0000001300137c02 */ /* 0x000fe20008000f00 */
[----:B------:R-:W-:Y:S01]  /*2f60*/  @!P4 IMAD.WIDE.U32 R12, R12, R17, UR28 ;  /* 0x0000001c0c0cce25 */ /* 0x000fe2000f8e0011 */
[----:B------:R-:W-:-:S03]  /*2f70*/  MOV R15, 0x8 ;  /* 0x00000008000f7802 */ /* 0x000fc60000000f00 */
[----:B------:R-:W-:Y:S01]  /*2f80*/  @!P6 IMAD R14, R14, R19, UR5 ;  /* 0x000000050e0eee24 */ /* 0x000fe2000f8e0213 */
[----:B------:R-:W-:Y:S01]  /*2f90*/  MOV R19, 0x8 ;  /* 0x0000000800137802 */ /* 0x000fe20000000f00 */
        /* <DEDUP_REMOVED lines=21> */
.L_x_1174:
[----:B------:R-:W-:-:S09]  /*30f0*/  UISETP.NE.AND UP0, UPT, UR23, URZ, UPT ;  /* 0x000000ff1700728c */ /* 0x000fd2000bf05270 */
[----:B------:R-:W-:Y:S05]  /*3100*/  BRA.U !UP0, `(.L_x_1171) ;  /* 0x0000000508507547 */ /* 0x000fea000b800000 */
[----:B------:R-:W-:Y:S02]  /*3110*/  UIADD3 UR8, UPT, UPT, UR23, -0x1, URZ ;  /* 0xffffffff17087890 */ /* 0x000fe4000fffe0ff */
[----:B------:R-:W-:Y:S02]  /*3120*/  ULOP3.LUT UP0, UR25, UR20, 0x3, URZ, 0xc0, !UPT ;  /* 0x0000000314197892 */ /* 0x000fe4000f80c0ff */
[----:B------:R-:W-:-:S09]  /*3130*/  UISETP.GE.U32.AND UP1, UPT, UR8, 0x3, UPT ;  /* 0x000000030800788c */ /* 0x000fd2000bf26070 */
[----:B------:R-:W-:Y:S05]  /*3140*/  BRA.U !UP1, `(.L_x_1176) ;  /* 0x0000000109a47547 */ /* 0x000fea000b800000 */
[----:B------:R-:W5:Y:S01]  /*3150*/  S2R R4, SR_CTAID.X ;  /* 0x0000000000047919 */ /* 0x000f620000002500 */
[----:B------:R-:W-:Y:S02]  /*3160*/  UIADD3 UR10, UPT, UPT, UR4, 0x1, URZ ;  /* 0x00000001040a7890 */ /* 0x000fe4000fffe0ff */
[----:B------:R-:W-:Y:S02]  /*3170*/  UIADD3 UR14, UPT, UPT, UR4, 0x2, URZ ;  /* 0x00000002040e7890 */ /* 0x000fe4000fffe0ff */
[----:B------:R-:W-:Y:S02]  /*3180*/  UIADD3 UR15, UPT, UPT, UR4, 0x3, URZ ;  /* 0x00000003040f7890 */ /* 0x000fe4000fffe0ff */
[C---:B-----5:R-:W-:Y:S02]  /*3190*/  ISETP.EQ.OR P1, PT, R4.reuse, UR4, P3 ;  /* 0x0000000404007c0c */ /* 0x060fe40009f22670 */
        /* <DEDUP_REMOVED lines=12> */
[----:B----4-:R-:W-:Y:S01]  /*3260*/  MOV R12, UR8 ;  /* 0x00000008000c7c02 */ /* 0x010fe20008000f00 */
        /* <DEDUP_REMOVED lines=9> */
[----:B------:R-:W4:Y:S02]  /*3300*/  @!P4 LDG.E.64 R14, desc[UR16][R14.64] ;  /* 0x000000100e0ec981 */ /* 0x000f24000c1e1b00 */
[----:B------:R-:W-:Y:S02]  /*3310*/  MOV R18, UR10 ;  /* 0x0000000a00127c02 */ /* 0x000fe40008000f00 */
[----:B--2---:R-:W-:Y:S01]  /*3320*/  MOV R19, UR11 ;  /* 0x0000000b00137c02 */ /* 0x004fe20008000f00 */
[----:B------:R-:W2:Y:S05]  /*3330*/  @!P5 LDG.E.64 R16, desc[UR16][R16.64] ;  /* 0x000000101010d981 */ /* 0x000eaa000c1e1b00 */
[----:B------:R-:W5:Y:S01]  /*3340*/  @!P6 LDG.E.64 R18, desc[UR16][R18.64] ;  /* 0x000000101212e981 */ /* 0x000f62000c1e1b00 */
[----:B------:R-:W-:Y:S01]  /*3350*/  UIADD3 UR4, UPT, UPT, UR4, 0x4, URZ ;  /* 0x0000000404047890 */ /* 0x000fe2000fffe0ff */
[----:B0--3--:R-:W-:Y:S01]  /*3360*/  @!P1 FADD.FTZ R36, R36, R12 ;  /* 0x0000000c24249221 */ /* 0x009fe20000010000 */
[----:B------:R-:W-:-:S03]  /*3370*/  @!P1 FADD.FTZ R37, R37, R13 ;  /* 0x0000000d25259221 */ /* 0x000fc60000010000 */
[----:B----4-:R-:W-:Y:S01]  /*3380*/  @!P4 FADD.FTZ R36, R36, R14 ;  /* 0x0000000e2424c221 */ /* 0x010fe20000010000 */
[----:B------:R-:W-:-:S03]  /*3390*/  @!P4 FADD.FTZ R37, R37, R15 ;  /* 0x0000000f2525c221 */ /* 0x000fc60000010000 */
[----:B--2---:R-:W-:Y:S01]  /*33a0*/  @!P5 FADD.FTZ R36, R36, R16 ;  /* 0x000000102424d221 */ /* 0x004fe20000010000 */
[----:B------:R-:W-:-:S03]  /*33b0*/  @!P5 FADD.FTZ R37, R37, R17 ;  /* 0x000000112525d221 */ /* 0x000fc60000010000 */
[----:B-----5:R-:W-:Y:S01]  /*33c0*/  @!P6 FADD.FTZ R36, R36, R18 ;  /* 0x000000122424e221 */ /* 0x020fe20000010000 */
[----:B------:R-:W-:-:S07]  /*33d0*/  @!P6 FADD.FTZ R37, R37, R19 ;  /* 0x000000132525e221 */ /* 0x000fce0000010000 */
.L_x_1176:
[----:B------:R-:W-:Y:S05]  /*33e0*/  BRA.U !UP0, `(.L_x_1171) ;  /* 0x0000000108987547 */ /* 0x000fea000b800000 */
[----:B------:R-:W0:Y:S01]  /*33f0*/  S2R R16, SR_CTAID.X ;  /* 0x0000000000107919 */ /* 0x000e220000002500 */
[----:B------:R-:W-:Y:S02]  /*3400*/  UISETP.NE.AND UP0, UPT, UR25, 0x1, UPT ;  /* 0x000000011900788c */ /* 0x000fe4000bf05270 */
[----:B------:R-:W-:-:S06]  /*3410*/  ULOP3.LUT UR8, UR20, 0x1, URZ, 0xc0, !UPT ;  /* 0x0000000114087892 */ /* 0x000fcc000f8ec0ff */
[----:B-1--4-:R-:W-:Y:S01]  /*3420*/  MOV R17, UR8 ;  /* 0x0000000800117c02 */ /* 0x012fe20008000f00 */
        /* <DEDUP_REMOVED lines=16> */
[----:B------:R-:W4:Y:S01]  /*3530*/  @!P1 LDG.E.64 R14, desc[UR16][R14.64] ;  /* 0x000000100e0e9981 */ /* 0x000f22000c1e1b00 */
[----:B------:R-:W-:Y:S01]  /*3540*/  UIADD3 UR4, UPT, UPT, UR4, 0x2, URZ ;  /* 0x0000000204047890 */ /* 0x000fe2000fffe0ff */
[----:B0--3--:R-:W-:Y:S01]  /*3550*/  @!P4 FADD.FTZ R36, R36, R12 ;  /* 0x0000000c2424c221 */ /* 0x009fe20000010000 */
[----:B------:R-:W-:-:S03]  /*3560*/  @!P4 FADD.FTZ R37, R37, R13 ;  /* 0x0000000d2525c221 */ /* 0x000fc60000010000 */
[----:B----4-:R-:W-:Y:S01]  /*3570*/  @!P1 FADD.FTZ R36, R36, R14 ;  /* 0x0000000e24249221 */ /* 0x010fe20000010000 */
[----:B------:R-:W-:-:S07]  /*3580*/  @!P1 FADD.FTZ R37, R37, R15 ;  /* 0x0000000f25259221 */ /* 0x000fce0000010000 */
.L_x_1177:
[----:B0-----:R-:W-:Y:S01]  /*3590*/  ISETP.EQ.OR P1, PT, R16, UR4, P3 ;  /* 0x0000000410007c0c */ /* 0x001fe20009f22670 */
[----:B------:R-:W-:Y:S03]  /*35a0*/  BSSY.RECONVERGENT B0, `(.L_x_1171) ;  /* 0x000000a000007945 */ /* 0x000fe60003800200 */
[----:B------:R-:W-:-:S13]  /*35b0*/  ISETP.NE.U32.OR P1, PT, R17, 0x1, P1 ;  /* 0x000000011100780c */ /* 0x000fda0000f25470 */
[----:B------:R-:W-:Y:S05]  /*35c0*/  @P1 BRA `(.L_x_1178) ;  /* 0x00000000001c1947 */ /* 0x000fea0003800000 */
[----:B------:R-:W-:Y:S01]  /*35d0*/  UIMAD UR8, UR19, UR4, UR5 ;  /* 0x00000004130872a4 */ /* 0x000fe2000f8e0205 */
[----:B------:R-:W-:-:S05]  /*35e0*/  HFMA2 R13, -RZ, RZ, 0, 4.76837158203125e-07 ;  /* 0x00000008ff0d7431 */ /* 0x000fca00000001ff */
[----:B------:R-:W-:-:S05]  /*35f0*/  MOV R12, UR8 ;  /* 0x00000008000c7c02 */ /* 0x000fca0008000f00 */
[----:B------:R-:W-:-:S06]  /*3600*/  IMAD.WIDE.U32 R12, R12, R13, UR28 ;  /* 0x0000001c0c0c7e25 */ /* 0x000fcc000f8e000d */
[----:B------:R-:W3:Y:S02]  /*3610*/  LDG.E.64 R12, desc[UR16][R12.64] ;  /* 0x000000100c0c7981 */ /* 0x000ee4000c1e1b00 */
[----:B---3--:R-:W-:Y:S01]  /*3620*/  FADD.FTZ R36, R36, R12 ;  /* 0x0000000c24247221 */ /* 0x008fe20000010000 */
[----:B------:R-:W-:-:S07]  /*3630*/  FADD.FTZ R37, R37, R13 ;  /* 0x0000000d25257221 */ /* 0x000fce0000010000 */
.L_x_1178:
[----:B------:R-:W-:Y:S05]  /*3640*/  BSYNC.RECONVERGENT B0 ;  /* 0x0000000000007941 */ /* 0x000fea0003800200 */
.L_x_1171:
[----:B------:R-:W5:Y:S01]  /*3650*/  S2UR UR8, SR_CgaCtaId ;  /* 0x00000000000879c3 */ /* 0x000f620000008800 */
[----:B------:R-:W-:Y:S01]  /*3660*/  UMOV UR4, 0x400 ;  /* 0x0000040000047882 */ /* 0x000fe20000000000 */
[----:B------:R-:W-:Y:S01]  /*3670*/  FADD.FTZ R6, R6, -UR26 ;  /* 0x8000001a06067e21 */ /* 0x000fe20008010000 */
[----:B------:R-:W-:Y:S01]  /*3680*/  FADD.FTZ R7, R7, -UR26 ;  /* 0x8000001a07077e21 */ /* 0x000fe20008010000 */
[----:B----4-:R-:W-:Y:S01]  /*3690*/  FADD.FTZ R12, R9, -UR26 ;  /* 0x8000001a090c7e21 */ /* 0x010fe20008010000 */
[----:B------:R-:W-:Y:S01]  /*36a0*/  FADD.FTZ R8, R8, -UR26 ;  /* 0x8000001a08087e21 */ /* 0x000fe20008010000 */
[----:B------:R-:W-:Y:S01]  /*36b0*/  FMUL.FTZ R21, R6, UR24 ;  /* 0x0000001806157c20 */ /* 0x000fe20008410000 */
[----:B------:R-:W-:Y:S01]  /*36c0*/  FMUL.FTZ R22, R7, UR24 ;  /* 0x0000001807167c20 */ /* 0x000fe20008410000 */
[----:B-----5:R-:W-:-:S09]  /*36d0*/  ULEA UR4, UR8, UR4, 0x18 ;  /* 0x0000000408047291 */ /* 0x020fd2000f8ec0ff */
[----:B------:R-:W-:Y:S01]  /*36e0*/  @!P3 STS.64 [UR4+0x78], R36 ;  /* 0x00007824ff00b988 */ /* 0x000fe20008000a04 */
[----:B------:R-:W-:Y:S06]  /*36f0*/  BAR.SYNC.DEFER_BLOCKING 0x0 ;  /* 0x0000000000007b1d */ /* 0x000fec0000010000 */
[----:B------:R-:W4:Y:S01]  /*3700*/  LDS.64 R14, [UR4+0x78] ;  /* 0x00007804ff0e7984 */ /* 0x000f220008000a00 */
[----:B------:R-:W4:Y:S02]  /*3710*/  LDCU UR4, c[0x0][0x42c] ;  /* 0x00008580ff0477ac */ /* 0x000f240008000800 */
[----:B----4-:R-:W-:Y:S01]  /*3720*/  FMUL.FTZ R4, R14, UR4 ;  /* 0x000000040e047c20 */ /* 0x010fe20008410000 */
[----:B------:R-:W-:Y:S01]  /*3730*/  FMUL.FTZ R9, R15, UR4 ;  /* 0x000000040f097c20 */ /* 0x000fe20008410000 */
[----:B------:R-:W-:Y:S06]  /*3740*/  @!P2 BRA `(.L_x_1179) ;  /* 0x000000000048a947 */ /* 0x000fec0003800000 */
[----:B------:R-:W-:Y:S01]  /*3750*/  FFMA.FTZ R6, R5, R21, R42 ;  /* 0x0000001505067223 */ /* 0x000fe2000001002a */
[----:B------:R-:W-:-:S03]  /*3760*/  FFMA.FTZ R7, R0, R22, R45 ;  /* 0x0000001600077223 */ /* 0x000fc6000001002d */
[----:B------:R-:W-:Y:S01]  /*3770*/  FMUL.FTZ R13, R6, -1.4426950216293334961 ;  /* 0xbfb8aa3b060d7820 */ /* 0x000fe20000410000 */
[----:B------:R-:W-:-:S05]  /*3780*/  FMUL.FTZ R16, R7, -1.4426950216293334961 ;  /* 0xbfb8aa3b07107820 */ /* 0x000fca0000410000 */
[----:B------:R-:W4:Y:S04]  /*3790*/  MUFU.EX2 R13, R13 ;  /* 0x0000000d000d7308 */ /* 0x000f280000000800 */
[----:B------:R-:W1:Y:S01]  /*37a0*/  MUFU.EX2 R16, R16 ;  /* 0x0000001000107308 */ /* 0x000e620000000800 */
[----:B----4-:R-:W-:Y:S01]  /*37b0*/  FADD.FTZ R14, R13, 1 ;  /* 0x3f8000000d0e7421 */ /* 0x010fe20000010000 */
[----:B-1----:R-:W-:-:S03]  /*37c0*/  FADD.FTZ R17, R16, 1 ;  /* 0x3f80000010117421 */ /* 0x002fc60000010000 */
        /* <DEDUP_REMOVED lines=10> */
.L_x_1179:
[----:B------:R-:W-:Y:S04]  /*3870*/  BSSY.RECONVERGENT B0, `(.L_x_1180) ;  /* 0x0000013000007945 */ /* 0x000fe80003800200 */
[----:B------:R-:W-:Y:S05]  /*3880*/  @P0 BRA `(.L_x_1181) ;  /* 0x0000000000440947 */ /* 0x000fea0003800000 */
[----:B------:R-:W4:Y:S01]  /*3890*/  LDCU.64 UR10, c[0x0][0x3f8] ;  /* 0x00007f00ff0a77ac */ /* 0x000f220008000a00 */
[----:B------:R-:W-:Y:S01]  /*38a0*/  MOV R6, R50 ;  /* 0x0000003200067202 */ /* 0x000fe20000000f00 */
[C-C-:B------:R-:W-:Y:S01]  /*38b0*/  FFMA.FTZ R14, R4.reuse, R21, R9.reuse ;  /* 0x00000015040e7223 */ /* 0x140fe20000010009 */
[----:B------:R-:W-:Y:S01]  /*38c0*/  MOV R7, R53 ;  /* 0x0000003500077202 */ /* 0x000fe20000000f00 */
[----:B------:R-:W5:Y:S01]  /*38d0*/  LDCU.64 UR8, c[0x0][0x380] ;  /* 0x00007000ff0877ac */ /* 0x000f620008000a00 */
[----:B------:R-:W-:Y:S01]  /*38e0*/  FFMA.FTZ R13, R4, R22, R9 ;  /* 0x00000016040d7223 */ /* 0x000fe20000010009 */
[----:B------:R-:W-:-:S03]  /*38f0*/  FFMA.FTZ R14, R5, R2, -R14 ;  /* 0x00000002050e7223 */ /* 0x000fc6000001080e */
[----:B------:R-:W-:Y:S01]  /*3900*/  FFMA.FTZ R13, R0, R3, -R13 ;  /* 0x00000003000d7223 */ /* 0x000fe2000001080d */
[----:B------:R-:W-:Y:S01]  /*3910*/  FMUL.FTZ R14, R14, UR24 ;  /* 0x000000180e0e7c20 */ /* 0x000fe20008410000 */
[----:B----4-:R-:W-:Y:S02]  /*3920*/  IMAD R16, R41, UR10, RZ ;  /* 0x0000000a29107c24 */ /* 0x010fe4000f8e02ff */
[----:B------:R-:W-:-:S04]  /*3930*/  IMAD.WIDE.U32 R6, R49, UR10, R6 ;  /* 0x0000000a31067c25 */ /* 0x000fc8000f8e0006 */
[----:B------:R-:W-:Y:S01]  /*3940*/  IMAD R15, R49, UR11, R16 ;  /* 0x0000000b310f7c24 */ /* 0x000fe2000f8e0210 */
[----:B-----5:R-:W-:-:S04]  /*3950*/  LEA R2, P0, R6, UR8, 0x2 ;  /* 0x0000000806027c11 */ /* 0x020fc8000f8010ff */
[----:B------:R-:W-:-:S04]  /*3960*/  IADD3 R15, PT, PT, R7, R15, RZ ;  /* 0x0000000f070f7210 */ /* 0x000fc80007ffe0ff */
[----:B------:R-:W-:Y:S01]  /*3970*/  LEA.HI.X R3, R6, UR9, R15, 0x2, P0 ;  /* 0x0000000906037c11 */ /* 0x000fe200080f140f */
[----:B------:R-:W-:-:S05]  /*3980*/  FMUL.FTZ R15, R13, UR24 ;  /* 0x000000180d0f7c20 */ /* 0x000fca0008410000 */
[----:B------:R4:W-:Y:S02]  /*3990*/  STG.E.64 desc[UR16][R2.64], R14 ;  /* 0x0000000e02007986 */ /* 0x0009e4000c101b10 */
.L_x_1181:
[----:B------:R-:W-:Y:S05]  /*39a0*/  BSYNC.RECONVERGENT B0 ;  /* 0x0000000000007941 */ /* 0x000fea0003800200 */
.L_x_1180:
[----:B------:R-:W-:Y:S01]  /*39b0*/  UISETP.NE.AND UP0, UPT, UR21, URZ, UPT ;  /* 0x000000ff1500728c */ /* 0x000fe2000bf05270 */
[----:B----4-:R-:W-:Y:S01]  /*39c0*/  FMUL.FTZ R14, R8, UR24 ;  /* 0x00000018080e7c20 */ /* 0x010fe20008410000 */
[----:B------:R-:W-:-:S07]  /*39d0*/  FMUL.FTZ R16, R12, UR24 ;  /* 0x000000180c107c20 */ /* 0x000fce0008410000 */
[----:B------:R-:W-:Y:S05]  /*39e0*/  BRA.U !UP0, `(.L_x_1182) ;  /* 0x0000000108487547 */ /* 0x000fea000b800000 */
[----:B------:R-:W-:Y:S01]  /*39f0*/  FFMA.FTZ R42, R5, R14, R42 ;  /* 0x0000000e052a7223 */ /* 0x000fe2000001002a */
[----:B------:R-:W-:-:S03]  /*3a00*/  FFMA.FTZ R45, R0, R16, R45 ;  /* 0x00000010002d7223 */ /* 0x000fc6000001002d */
[----:B------:R-:W-:Y:S01]  /*3a10*/  FMUL.FTZ R2, R42, -1.4426950216293334961 ;  /* 0xbfb8aa3b2a027820 */ /* 0x000fe20000410000 */
[----:B------:R-:W-:-:S05]  /*3a20*/  FMUL.FTZ R6, R45, -1.4426950216293334961 ;  /* 0xbfb8aa3b2d067820 */ /* 0x000fca0000410000 */
[----:B------:R-:W4:Y:S04]  /*3a30*/  MUFU.EX2 R2, R2 ;  /* 0x0000000200027308 */ /* 0x000f280000000800 */
[----:B------:R-:W5:Y:S01]  /*3a40*/  MUFU.EX2 R6, R6 ;  /* 0x0000000600067308 */ /* 0x000f620000000800 */
[----:B----4-:R-:W-:Y:S01]  /*3a50*/  FADD.FTZ R3, R2, 1 ;  /* 0x3f80000002037421 */ /* 0x010fe20000010000 */
[----:B-----5:R-:W-:-:S05]  /*3a60*/  FADD.FTZ R7, R6, 1 ;  /* 0x3f80000006077421 */ /* 0x020fca0000010000 */
[----:B------:R-:W4:Y:S08]  /*3a70*/  MUFU.RCP R3, R3 ;  /* 0x0000000300037308 */ /* 0x000f300000001000 */
[----:B------:R-:W5:Y:S01]  /*3a80*/  MUFU.RCP R8, R7 ;  /* 0x0000000700087308 */ /* 0x000f620000001000 */
[----:B----4-:R-:W-:Y:S01]  /*3a90*/  FADD.FTZ R13, -R3, 1 ;  /* 0x3f800000030d7421 */ /* 0x010fe20000010100 */
[----:B------:R-:W-:-:S03]  /*3aa0*/  FMUL.FTZ R10, R10, R3 ;  /* 0x000000030a0a7220 */ /* 0x000fc60000410000 */
[----:B------:R-:W-:Y:S01]  /*3ab0*/  FFMA.FTZ R13, R42, R13, 1 ;  /* 0x3f8000002a0d7423 */ /* 0x000fe2000001000d */
[----:B-----5:R-:W-:Y:S01]  /*3ac0*/  FADD.FTZ R12, -R8, 1 ;  /* 0x3f800000080c7421 */ /* 0x020fe20000010100 */
[----:B------:R-:W-:Y:S02]  /*3ad0*/  FMUL.FTZ R11, R11, R8 ;  /* 0x000000080b0b7220 */ /* 0x000fe40000410000 */
[----:B------:R-:W-:Y:S01]  /*3ae0*/  FMUL.FTZ R10, R10, R13 ;  /* 0x0000000d0a0a7220 */ /* 0x000fe20000410000 */
[----:B------:R-:W-:-:S04]  /*3af0*/  FFMA.FTZ R12, R45, R12, 1 ;  /* 0x3f8000002d0c7423 */ /* 0x000fc8000001000c */
[----:B------:R-:W-:-:S07]  /*3b00*/  FMUL.FTZ R11, R11, R12 ;  /* 0x0000000c0b0b7220 */ /* 0x000fce0000410000 */
.L_x_1182:
[----:B------:R-:W4:Y:S01]  /*3b10*/  LDCU.64 UR8, c[0x0][0x400] ;  /* 0x00008000ff0877ac */ /* 0x000f220008000a00 */
[C-C-:B------:R-:W-:Y:S01]  /*3b20*/  FFMA.FTZ R2, R4.reuse, R14, R9.reuse ;  /* 0x0000000e04027223 */ /* 0x140fe20000010009 */
[----:B------:R-:W-:Y:S01]  /*3b30*/  FFMA.FTZ R9, R4, R16, R9 ;  /* 0x0000001004097223 */ /* 0x000fe20000010009 */
[----:B------:R-:W-:Y:S02]  /*3b40*/  BSSY.RECONVERGENT B0, `(.L_x_1183) ;  /* 0x0000012000007945 */ /* 0x000fe40003800200 */
[----:B------:R-:W-:Y:S01]  /*3b50*/  FFMA.FTZ R2, R5, R10, -R2 ;  /* 0x0000000a05027223 */ /* 0x000fe20000010802 */
[----:B------:R-:W-:-:S03]  /*3b60*/  FFMA.FTZ R9, R0, R11, -R9 ;  /* 0x0000000b00097223 */ /* 0x000fc60000010809 */
[----:B------:R-:W-:Y:S01]  /*3b70*/  FMUL.FTZ R8, R2, UR24 ;  /* 0x0000001802087c20 */ /* 0x000fe20008410000 */
[----:B------:R-:W-:Y:S01]  /*3b80*/  FMUL.FTZ R9, R9, UR24 ;  /* 0x0000001809097c20 */ /* 0x000fe20008410000 */
[----:B----4-:R-:W-:-:S04]  /*3b90*/  ISETP.GE.U32.AND P0, PT, R46, UR8, PT ;  /* 0x000000082e007c0c */ /* 0x010fc8000bf06070 */
[----:B------:R-:W-:-:S13]  /*3ba0*/  ISETP.GE.AND.EX P0, PT, R39, UR9, PT, P0 ;  /* 0x0000000927007c0c */ /* 0x000fda000bf06300 */
[----:B------:R-:W-:Y:S05]  /*3bb0*/  @P0 BRA `(.L_x_1184) ;  /* 0x0000000000280947 */ /* 0x000fea0003800000 */
[----:B------:R-:W4:Y:S01]  /*3bc0*/  LDCU.64 UR8, c[0x0][0x3f8] ;  /* 0x00007f00ff0877ac */ /* 0x000f220008000a00 */
[----:B------:R-:W-:Y:S01]  /*3bd0*/  MOV R51, R53 ;  /* 0x0000003500337202 */ /* 0x000fe20000000f00 */
[----:B------:R-:W5:Y:S01]  /*3be0*/  LDCU.64 UR10, c[0x0][0x380] ;  /* 0x00007000ff0a77ac */ /* 0x000f620008000a00 */
[----:B----4-:R-:W-:Y:S02]  /*3bf0*/  IMAD R3, R39, UR8, RZ ;  /* 0x0000000827037c24 */ /* 0x010fe4000f8e02ff */
[----:B------:R-:W-:-:S04]  /*3c00*/  IMAD.WIDE.U32 R50, R46, UR8, R50 ;  /* 0x000000082e327c25 */ /* 0x000fc8000f8e0032 */
[----:B------:R-:W-:Y:S01]  /*3c10*/  IMAD R3, R46, UR9, R3 ;  /* 0x000000092e037c24 */ /* 0x000fe2000f8e0203 */
[----:B-----5:R-:W-:-:S04]  /*3c20*/  LEA R2, P0, R50, UR10, 0x2 ;  /* 0x0000000a32027c11 */ /* 0x020fc8000f8010ff */
[----:B------:R-:W-:-:S04]  /*3c30*/  IADD3 R3, PT, PT, R51, R3, RZ ;  /* 0x0000000333037210 */ /* 0x000fc80007ffe0ff */
[----:B------:R-:W-:-:S05]  /*3c40*/  LEA.HI.X R3, R50, UR11, R3, 0x2, P0 ;  /* 0x0000000b32037c11 */ /* 0x000fca00080f1403 */
[----:B------:R4:W-:Y:S02]  /*3c50*/  STG.E.64 desc[UR16][R2.64], R8 ;  /* 0x0000000802007986 */ /* 0x0009e4000c101b10 */
.L_x_1184:
[----:B------:R-:W-:Y:S05]  /*3c60*/  BSYNC.RECONVERGENT B0 ;  /* 0x0000000000007941 */ /* 0x000fea0003800200 */
.L_x_1183:
[----:B------:R-:W-:Y:S01]  /*3c70*/  UIADD3 UR13, UPT, UPT, UR19, UR13, URZ ;  /* 0x0000000d130d7290 */ /* 0x000fe2000fffe0ff */
[----:B------:R-:W-:-:S03]  /*3c80*/  IADD3 R44, PT, PT, R44, 0x1, RZ ;  /* 0x000000012c2c7810 */ /* 0x000fc60007ffe0ff */
[----:B------:R-:W-:-:S09]  /*3c90*/  UISETP.GE.AND UP0, UPT, UR13, UR6, UPT ;  /* 0x000000060d00728c */ /* 0x000fd2000bf06270 */
[----:B------:R-:W-:Y:S05]  /*3ca0*/  BRA.U !UP0, `(.L_x_1185) ;  /* 0xffffffc5087c7547 */ /* 0x000fea000b83ffff */
.L_x_1160:
[----:B------:R-:W5:Y:S01]  /*3cb0*/  LDC R4, c[0x0][0x370] ;  /* 0x0000dc00ff047b82 */ /* 0x000f620000000800 */
[----:B------:R-:W-:Y:S01]  /*3cc0*/  ISETP.NE.AND P2, PT, R43, RZ, PT ;  /* 0x000000ff2b00720c */ /* 0x000fe20003f45270 */
[----:B------:R-:W-:Y:S06]  /*3cd0*/  BSSY.RECONVERGENT B0, `(.L_x_1186) ;  /* 0x0000011000007945 */ /* 0x000fec0003800200 */
[----:B------:R-:W0:Y:S08]  /*3ce0*/  LDC R7, c[0x0][0x374] ;  /* 0x0000dd00ff077b82 */ /* 0x000e300000000800 */
[----:B----4-:R-:W4:Y:S01]  /*3cf0*/  LDC.64 R2, c[0x0][0x3c8] ;  /* 0x0000f200ff027b82 */ /* 0x010f220000000a00 */
[----:B-----5:R-:W-:-:S02]  /*3d00*/  IADD3 R5, PT, PT, R4, -0x1, RZ ;  /* 0xffffffff04057810 */ /* 0x020fc40007ffe0ff */
[----:B------:R-:W-:Y:S02]  /*3d10*/  ISETP.NE.AND P1, PT, R4, 0x1, PT ;  /* 0x000000010400780c */ /* 0x000fe40003f25270 */
[----:B0-----:R-:W-:-:S04]  /*3d20*/  IADD3 R0, PT, PT, R7, -0x1, RZ ;  /* 0xffffffff07007810 */ /* 0x001fc80007ffe0ff */
        /* <DEDUP_REMOVED lines=11> */
.L_x_1187:
[----:B------:R-:W-:Y:S05]  /*3de0*/  BSYNC.RECONVERGENT B0 ;  /* 0x0000000000007941 */ /* 0x000fea0003800200 */
.L_x_1186:
[----:B------:R-:W-:Y:S05]  /*3df0*/  @P0 EXIT ;  /* 0x000000000000094d */ /* 0x000fea0003800000 */
[----:B------:R-:W-:Y:S05]  /*3e00*/  @P2 BRA `(.L_x_1188) ;  /* 0x0000000000202947 */ /* 0x000fea0003800000 */
[----:B------:R-:W-:-:S05]  /*3e10*/  IMAD R0, R4, R7, RZ ;  /* 0x0000000704007224 */ /* 0x000fca00078e02ff */
[----:B------:R-:W-:-:S13]  /*3e20*/  ISETP.NE.AND P0, PT, R0, -0x1, PT ;  /* 0xffffffff0000780c */ /* 0x000fda0003f05270 */
[----:B------:R-:W-:Y:S05]  /*3e30*/  @!P0 BRA `(.L_x_1188) ;  /* 0x0000000000148947 */ /* 0x000fea0003800000 */
.L_x_1189:
[----:B0-----:R-:W4:Y:S04]  /*3e40*/  LDG.E.STRONG.GPU R5, desc[UR16][R2.64] ;  /* 0x0000001002057981 */ /* 0x001f28000c1ef900 */
[----:B----4-:R-:W-:Y:S01]  /*3e50*/  CCTL.IVALL ;  /* 0x00000000ff00798f */ /* 0x010fe20002000000 */
[----:B------:R-:W-:Y:S05]  /*3e60*/  YIELD ;  /* 0x0000000000007946 */ /* 0x000fea0003800000 */
[----:B------:R-:W-:-:S13]  /*3e70*/  ISETP.NE.AND P0, PT, R5, R0, PT ;  /* 0x000000000500720c */ /* 0x000fda0003f05270 */
[----:B------:R-:W-:Y:S05]  /*3e80*/  @P0 BRA `(.L_x_1189) ;  /* 0xfffffffc00ec0947 */ /* 0x000fea000383ffff */
.L_x_1188:
        /* <DEDUP_REMOVED lines=51> */
[----:B------:R-:W4:Y:S01]  /*41c0*/  LDCU.64 UR8, c[0x0][0x390] ;  /* 0x00007200ff0877ac */ /* 0x000f220008000a00 */
[----:B------:R-:W-:Y:S02]  /*41d0*/  LOP3.LUT R9, R9, 0x3, RZ, 0xc0, !PT ;  /* 0x0000000309097812 */ /* 0x000fe400078ec0ff */
[----:B------:R-:W-:Y:S01]  /*41e0*/  MOV R7, R18 ;  /* 0x0000001200077202 */ /* 0x000fe20000000f00 */
[----:B------:R-:W5:Y:S01]  /*41f0*/  LDCU.64 UR10, c[0x0][0x388] ;  /* 0x00007100ff0a77ac */ /* 0x000f620008000a00 */
        /* <DEDUP_REMOVED lines=8> */
[----:B----4-:R-:W-:Y:S02]  /*4280*/  IADD3 R23, P2, PT, R21, UR8, RZ ;  /* 0x0000000815177c10 */ /* 0x010fe4000ff5e0ff */
[----:B------:R-:W-:Y:S01]  /*4290*/  MOV R43, R6 ;  /* 0x00000006002b7202 */ /* 0x000fe20000000f00 */
[----:B------:R-:W-:Y:S01]  /*42a0*/  IMAD.WIDE.U32 R6, R4, 0x4, RZ ;  /* 0x0000000404067825 */ /* 0x000fe200078e00ff */
[----:B------:R-:W-:-:S02]  /*42b0*/  IADD3.X R26, PT, PT, R22, UR7, RZ, P1, !PT ;  /* 0x00000007161a7c10 */ /* 0x000fc40008ffe4ff */
[C---:B------:R-:W-:Y:S02]  /*42c0*/  IADD3.X R24, PT, PT, R22.reuse, UR9, RZ, P2, !PT ;  /* 0x0000000916187c10 */ /* 0x040fe400097fe4ff */
[----:B-----5:R-:W-:Y:S02]  /*42d0*/  IADD3 R21, P1, PT, R21, UR10, RZ ;  /* 0x0000000a15157c10 */ /* 0x020fe4000ff3e0ff */
[----:B------:R-:W-:Y:S02]  /*42e0*/  IADD3 R16, P2, PT, RZ, -R9, RZ ;  /* 0x80000009ff107210 */ /* 0x000fe40007f5e0ff */
[----:B------:R-:W-:Y:S02]  /*42f0*/  IADD3.X R22, PT, PT, R22, UR11, RZ, P1, !PT ;  /* 0x0000000b16167c10 */ /* 0x000fe40008ffe4ff */
[----:B------:R-:W-:Y:S02]  /*4300*/  SHF.L.U64.HI R27, R28, 0x2, R33 ;  /* 0x000000021c1b7819 */ /* 0x000fe40000010221 */
[----:B------:R-:W-:-:S02]  /*4310*/  IADD3 R29, PT, PT, R7, R29, RZ ;  /* 0x0000001d071d7210 */ /* 0x000fc40007ffe0ff */
[----:B------:R-:W-:-:S07]  /*4320*/  IADD3.X R20, PT, PT, RZ, -0x1, RZ, P2, !PT ;  /* 0xffffffffff147810 */ /* 0x000fce00017fe4ff */
.L_x_1192:
[-C--:B0-----:R-:W-:Y:S02]  /*4330*/  LEA R10, P1, R0, R25.reuse, 0x2 ;  /* 0x00000019000a7211 */ /* 0x081fe400078210ff */
[----:B------:R-:W-:Y:S02]  /*4340*/  LEA R14, P3, R28, R25, 0x2 ;  /* 0x000000191c0e7211 */ /* 0x000fe400078610ff */
[----:B------:R-:W-:Y:S02]  /*4350*/  IADD3 R12, P2, PT, R25, R6, RZ ;  /* 0x00000006190c7210 */ /* 0x000fe40007f5e0ff */
[----:B------:R-:W-:Y:S02]  /*4360*/  IADD3.X R11, PT, PT, R26, R31, RZ, P1, !PT ;  /* 0x0000001f1a0b7210 */ /* 0x000fe40000ffe4ff */
[----:B------:R-:W-:Y:S02]  /*4370*/  MOV R8, R25 ;  /* 0x0000001900087202 */ /* 0x000fe40000000f00 */
[----:B------:R-:W-:-:S02]  /*4380*/  MOV R9, R26 ;  /* 0x0000001a00097202 */ /* 0x000fc40000000f00 */
[C---:B------:R-:W-:Y:S01]  /*4390*/  IADD3.X R15, PT, PT, R26.reuse, R27, RZ, P3, !PT ;  /* 0x0000001b1a0f7210 */ /* 0x040fe20001ffe4ff */
[----:B------:R0:W1:Y:S01]  /*43a0*/  LDG.E R11, desc[UR16][R10.64] ;  /* 0x000000100a0b7981 */ /* 0x000062000c1e1900 */
[----:B------:R-:W-:-:S03]  /*43b0*/  IADD3.X R13, PT, PT, R26, R29, RZ, P2, !PT ;  /* 0x0000001d1a0d7210 */ /* 0x000fc600017fe4ff */
[----:B------:R4:W1:Y:S04]  /*43c0*/  LDG.E R2, desc[UR16][R8.64] ;  /* 0x0000001008027981 */ /* 0x000868000c1e1900 */
[----:B------:R-:W2:Y:S04]  /*43d0*/  LDG.E R12, desc[UR16][R12.64] ;  /* 0x000000100c0c7981 */ /* 0x000ea8000c1e1900 */
[----:B------:R-:W2:Y:S01]  /*43e0*/  LDG.E R15, desc[UR16][R14.64] ;  /* 0x000000100e0f7981 */ /* 0x000ea2000c1e1900 */
[----:B0-----:R-:W-:Y:S02]  /*43f0*/  MOV R10, R23 ;  /* 0x00000017000a7202 */ /* 0x001fe40000000f00 */
[----:B----4-:R-:W-:-:S02]  /*4400*/  MOV R8, R21 ;  /* 0x0000001500087202 */ /* 0x010fc40000000f00 */
        /* <DEDUP_REMOVED lines=10> */
[----:B-1----:R-:W-:Y:S02]  /*44b0*/  F2FP.BF16.F32.PACK_AB R17, R11, R2 ;  /* 0x000000020b11723e */ /* 0x002fe400000010ff */
[----:B------:R-:W-:Y:S02]  /*44c0*/  MOV R11, R24 ;  /* 0x00000018000b7202 */ /* 0x000fe40000000f00 */
[----:B--2---:R-:W-:Y:S01]  /*44d0*/  F2FP.BF16.F32.PACK_AB R19, R15, R12 ;  /* 0x0000000c0f13723e */ /* 0x004fe200000010ff */
[----:B------:R0:W-:Y:S04]  /*44e0*/  STG.E desc[UR16][R8.64], R17 ;  /* 0x0000001108007986 */ /* 0x0001e8000c101910 */
[----:B------:R0:W-:Y:S01]  /*44f0*/  STG.E desc[UR16][R10.64], R19 ;  /* 0x000000130a007986 */ /* 0x0001e2000c101910 */
[----:B------:R-:W-:Y:S01]  /*4500*/  IADD3.X R24, PT, PT, RZ, R24, RZ, P3, !PT ;  /* 0x00000018ff187210 */ /* 0x000fe20001ffe4ff */
[----:B------:R-:W-:Y:S06]  /*4510*/  @P1 BRA `(.L_x_1192) ;  /* 0xfffffffc00841947 */ /* 0x000fec000383ffff */
.L_x_1191:
[----:B------:R-:W-:Y:S05]  /*4520*/  BSYNC.RECONVERGENT B0 ;  /* 0x0000000000007941 */ /* 0x000fea0003800200 */
.L_x_1190:
[----:B------:R-:W-:Y:S05]  /*4530*/  @!P0 EXIT ;  /* 0x000000000000894d */ /* 0x000fea0003800000 */
[C---:B------:R-:W-:Y:S01]  /*4540*/  SHF.L.U64.HI R5, R4.reuse, 0x2, R5 ;  /* 0x0000000204057819 */ /* 0x040fe20000010205 */
[----:B------:R-:W4:Y:S01]  /*4550*/  LDCU.64 UR4, c[0x0][0x3d8] ;  /* 0x00007b00ff0477ac */ /* 0x000f220008000a00 */
[----:B------:R-:W-:Y:S02]  /*4560*/  SHF.L.U32 R6, R4, 0x2, RZ ;  /* 0x0000000204067819 */ /* 0x000fe400000006ff */
[C---:B------:R-:W-:Y:S01]  /*4570*/  SHF.L.U64.HI R7, R28.reuse, 0x2, R33 ;  /* 0x000000021c077819 */ /* 0x040fe20000010221 */
[----:B------:R-:W1:Y:S01]  /*4580*/  LDCU.64 UR6, c[0x0][0x388] ;  /* 0x00007100ff0677ac */ /* 0x000e620008000a00 */
[----:B0-----:R-:W-:Y:S02]  /*4590*/  SHF.L.U32 R8, R28, 0x2, RZ ;  /* 0x000000021c087819 */ /* 0x001fe400000006ff */
[C---:B------:R-:W-:Y:S01]  /*45a0*/  SHF.L.U64.HI R2, R0.reuse, 0x2, R3 ;  /* 0x0000000200027819 */ /* 0x040fe20000010203 */
[----:B------:R-:W0:Y:S01]  /*45b0*/  LDCU.64 UR8, c[0x0][0x390] ;  /* 0x00007200ff0877ac */ /* 0x000e220008000a00 */
[----:B------:R-:W-:-:S07]  /*45c0*/  SHF.L.U32 R4, R0, 0x2, RZ ;  /* 0x0000000200047819 */ /* 0x000fce00000006ff */
.L_x_1193:
[C---:B-1----:R-:W-:Y:S02]  /*45d0*/  SHF.L.U32 R9, R43.reuse, 0x2, RZ ;  /* 0x000000022b097819 */ /* 0x042fe400000006ff */
[----:B------:R-:W-:Y:S02]  /*45e0*/  SHF.L.U64.HI R18, R43, 0x2, R18 ;  /* 0x000000022b127819 */ /* 0x000fe40000010212 */
[----:B----4-:R-:W-:-:S04]  /*45f0*/  IADD3 R10, P0, PT, R9, UR4, RZ ;  /* 0x00000004090a7c10 */ /* 0x010fc8000ff1e0ff */
[----:B------:R-:W-:Y:S02]  /*4600*/  IADD3.X R11, PT, PT, R18, UR5, RZ, P0, !PT ;  /* 0x00000005120b7c10 */ /* 0x000fe400087fe4ff */
[C---:B------:R-:W-:Y:S02]  /*4610*/  IADD3 R12, P0, PT, R10.reuse, R4, RZ ;  /* 0x000000040a0c7210 */ /* 0x040fe40007f1e0ff */
[C---:B------:R-:W-:Y:S02]  /*4620*/  IADD3 R16, P2, PT, R10.reuse, R8, RZ ;  /* 0x000000080a107210 */ /* 0x040fe40007f5e0ff */
[C---:B------:R-:W-:Y:S02]  /*4630*/  IADD3.X R13, PT, PT, R11.reuse, R2, RZ, P0, !PT ;  /* 0x000000020b0d7210 */ /* 0x040fe400007fe4ff */
[----:B------:R-:W-:Y:S02]  /*4640*/  IADD3 R14, P1, PT, R10, R6, RZ ;  /* 0x000000060a0e7210 */ /* 0x000fe40007f3e0ff */
[C---:B-1----:R-:W-:Y:S01]  /*4650*/  IADD3.X R17, PT, PT, R11.reuse, R7, RZ, P2, !PT ;  /* 0x000000070b117210 */ /* 0x042fe200017fe4ff */
[----:B------:R1:W2:Y:S01]  /*4660*/  LDG.E R10, desc[UR16][R10.64] ;  /* 0x000000100a0a7981 */ /* 0x0002a2000c1e1900 */
[----:B------:R-:W-:-:S03]  /*4670*/  IADD3.X R15, PT, PT, R11, R5, RZ, P1, !PT ;  /* 0x000000050b0f7210 */ /* 0x000fc60000ffe4ff */
[----:B------:R-:W2:Y:S04]  /*4680*/  LDG.E R13, desc[UR16][R12.64] ;  /* 0x000000100c0d7981 */ /* 0x000ea8000c1e1900 */
[----:B------:R-:W4:Y:S04]  /*4690*/  LDG.E R14, desc[UR16][R14.64] ;  /* 0x000000100e0e7981 */ /* 0x000f28000c1e1900 */
[----:B------:R-:W4:Y:S01]  /*46a0*/  LDG.E R17, desc[UR16][R16.64] ;  /* 0x0000001010117981 */ /* 0x000f22000c1e1900 */
[----:B------:R-:W-:Y:S02]  /*46b0*/  LOP3.LUT R23, R9, 0xfffffffc, RZ, 0xc0, !PT ;  /* 0xfffffffc09177812 */ /* 0x000fe400078ec0ff */
[----:B------:R-:W-:-:S02]  /*46c0*/  LOP3.LUT R24, R18, 0x1, RZ, 0xc0, !PT ;  /* 0x0000000112187812 */ /* 0x000fc400078ec0ff */
[C---:B------:R-:W-:Y:S02]  /*46d0*/  IADD3 R20, P0, PT, R23.reuse, UR6, RZ ;  /* 0x0000000617147c10 */ /* 0x040fe4000ff1e0ff */
        /* <DEDUP_REMOVED lines=18> */
[----:B------:R-:W4:Y:S04]  /*4800*/  LDG.E R28, desc[UR16][R12.64+0x600] ;  /* 0x000600100c1c7981 */ /* 0x000f28000c1e1900 */
[----:B------:R-:W4:Y:S01]  /*4810*/  LDG.E R29, desc[UR16][R14.64+0x600] ;  /* 0x000600100e1d7981 */ /* 0x000f22000c1e1900 */
        /* <DEDUP_REMOVED lines=9> */
[----:B----4-:R-:W-:-:S03]  /*48b0*/  F2FP.BF16.F32.PACK_AB R29, R29, R28 ;  /* 0x0000001c1d1d723e */ /* 0x010fc600000010ff */
[----:B------:R0:W-:Y:S04]  /*48c0*/  STG.E desc[UR16][R20.64], R19 ;  /* 0x0000001314007986 */ /* 0x0001e8000c101910 */
[----:B------:R2:W-:Y:S04]  /*48d0*/  STG.E desc[UR16][R24.64], R29 ;  /* 0x0000001d18007986 */ /* 0x0005e8000c101910 */
[----:B------:R-:W4:Y:S04]  /*48e0*/  LDG.E R26, desc[UR16][R10.64+0xc00] ;  /* 0x000c00100a1a7981 */ /* 0x000f28000c1e1900 */
[----:B-1----:R-:W4:Y:S04]  /*48f0*/  LDG.E R27, desc[UR16][R16.64+0xc00] ;  /* 0x000c0010101b7981 */ /* 0x002f28000c1e1900 */
[----:B------:R-:W5:Y:S04]  /*4900*/  LDG.E R28, desc[UR16][R12.64+0xc00] ;  /* 0x000c00100c1c7981 */ /* 0x000f68000c1e1900 */
[----:B------:R-:W5:Y:S01]  /*4910*/  LDG.E R31, desc[UR16][R14.64+0xc00] ;  /* 0x000c00100e1f7981 */ /* 0x000f62000c1e1900 */
        /* <DEDUP_REMOVED lines=8> */
[----:B----4-:R-:W-:Y:S02]  /*49a0*/  F2FP.BF16.F32.PACK_AB R27, R27, R26 ;  /* 0x0000001a1b1b723e */ /* 0x010fe400000010ff */
[----:B-----5:R-:W-:-:S03]  /*49b0*/  F2FP.BF16.F32.PACK_AB R31, R31, R28 ;  /* 0x0000001c1f1f723e */ /* 0x020fc600000010ff */
        /* <DEDUP_REMOVED lines=24> */
.L_x_1194:
        /* <DEDUP_REMOVED lines=12> */
.L_x_2488:


//--------------------- .text._Z35group_norm_nhwc_bwd_one_pass_kernelI11Fp32IOBf16WLi256ELi12ELi384EEv26Group_norm_nhwc_bwd_params --------------------------
	.section	.text._Z35group_norm_nhwc_bwd_one_pass_kernelI11Fp32IOBf16WLi256ELi12ELi384EEv26Group_norm_nhwc_bwd_params,"ax",@progbits
	.align	128
        .global         _Z35group_norm_nhwc_bwd_one_pass_kernelI11Fp32IOBf16WLi256ELi12ELi384EEv26Group_norm_nhwc_bwd_params
        .type           _Z35group_norm_nhwc_bwd_one_pass_kernelI11Fp32IOBf16WLi256ELi12ELi384EEv26Group_norm_nhwc_bwd_params,@function
        .size           _Z35group_norm_nhwc_bwd_one_pass_kernelI11Fp32IOBf16WLi256ELi12ELi384EEv26Group_norm_nhwc_bwd_params,(.L_x_2489 - _Z35group_norm_nhwc_bwd_one_pass_kernelI11Fp32IOBf16WLi256ELi12ELi384EEv26Group_norm_nhwc_bwd_params)
        .other          _Z35group_norm_nhwc_bwd_one_pass_kernelI11Fp32IOBf16WLi256ELi12ELi384EEv26Group_norm_nhwc_bwd_params,@"STO_CUDA_ENTRY STV_DEFAULT"
_Z35group_norm_nhwc_bwd_one_pass_kernelI11Fp32IOBf16WLi256ELi12ELi384EEv26Group_norm_nhwc_bwd_params:
.text._Z35group_norm_nhwc_bwd_one_pass_kernelI11Fp32IOBf16WLi256ELi12ELi384EEv26Group_norm_nhwc_bwd_params:
        /* <DEDUP_REMOVED lines=30> */
.L_x_1226:
[----:B0-----:R-:W0:Y:S01]  /*01e0*/  LDC R6, c[0x0][0x410] ;  /* 0x00010400ff067b82 */ /* 0x001e220000000800 */
[----:B-1----:R-:W1:Y:S01]  /*01f0*/  LDCU.128 UR16, c[0x0][0x400] ;  /* 0x00008000ff1077ac */ /* 0x002e620008000c00 */
[----:B------:R-:W-:Y:S01]  /*0200*/  ISETP.LE.AND P0, PT, RZ, UR7, PT ;  /* 0x00000007ff007c0c */ /* 0x000fe2000bf03270 */
[----:B--2---:R-:W2:Y:S02]  /*0210*/  LDCU.64 UR4, c[0x0][0x3b8] ;  /* 0x00007700ff0477ac */ /* 0x004ea40008000a00 */
        /* <DEDUP_REMOVED lines=39> */
[C---:B------:R-:W-:Y:S02]  /*0490*/  SEL R48, R3.reuse, R0, !P3 ;  /* 0x0000000003307207 */ /* 0x040fe40005800000 */
[----:B------:R-:W-:Y:S01]  /*04a0*/  SEL R5, R3, R2, !P3 ;  /* 0x0000000203057207 */ /* 0x000fe20005800000 */
[----:B------:R-:W1:Y:S01]  /*04b0*/  @!P1 LDC.64 R8, c[0x0][0x398] ;  /* 0x0000e600ff089b82 */ /* 0x000e620000000a00 */
[----:B------:R-:W-:Y:S01]  /*04c0*/  ISETP.GE.U32.AND P2, PT, R44, UR16, PT ;  /* 0x000000102c007c0c */ /* 0x000fe2000bf46070 */
[----:B------:R-:W-:Y:S01]  /*04d0*/  IMAD R0, R48, 0xc, RZ ;  /* 0x0000000c30007824 */ /* 0x000fe200078e02ff */
[----:B------:R-:W-:Y:S02]  /*04e0*/  ISETP.GE.U32.AND P0, PT, R45, UR16, PT ;  /* 0x000000102d007c0c */ /* 0x000fe4000bf06070 */
[----:B------:R-:W-:-:S02]  /*04f0*/  ISETP.GE.AND.EX P2, PT, R52, UR17, PT, P2 ;  /* 0x0000001134007c0c */ /* 0x000fc4000bf46320 */
[----:B------:R-:W-:Y:S01]  /*0500*/  SHF.R.S32.HI R4, RZ, 0x1f, R5 ;  /* 0x0000001fff047819 */ /* 0x000fe20000011405 */
[----:B------:R-:W3:Y:S01]  /*0510*/  @!P1 LDC.64 R2, c[0x0][0x3f8] ;  /* 0x0000fe00ff029b82 */ /* 0x000ee20000000a00 */
[----:B------:R-:W-:Y:S02]  /*0520*/  IADD3 R32, P3, PT, R0, R49, RZ ;  /* 0x0000003100207210 */ /* 0x000fe40007f7e0ff */
[----:B------:R-:W-:Y:S01]  /*0530*/  ISETP.GE.AND.EX P0, PT, R53, UR17, PT, P0 ;  /* 0x0000001135007c0c */ /* 0x000fe2000bf06300 */
[----:B------:R-:W-:Y:S01]  /*0540*/  IMAD R4, R4, UR18, RZ ;  /* 0x0000001204047c24 */ /* 0x000fe2000f8e02ff */
[----:B------:R-:W-:Y:S02]  /*0550*/  LEA.HI.X.SX32 R33, R0, RZ, 0x1, P3 ;  /* 0x000000ff00217211 */ /* 0x000fe400018f0eff */
[----:B------:R-:W-:Y:S01]  /*0560*/  ISETP.GE.U32.AND P3, PT, R37, UR16, PT ;  /* 0x0000001025007c0c */ /* 0x000fe2000bf66070 */
[C---:B------:R-:W-:Y:S01]  /*0570*/  IMAD R11, R5.reuse, UR19, R4 ;  /* 0x00000013050b7c24 */ /* 0x040fe2000f8e0204 */
[----:B------:R-:W-:Y:S01]  /*0580*/  SHF.R.S32.HI R29, RZ, 0x1f, R37 ;  /* 0x0000001fff1d7819 */ /* 0x000fe20000011425 */
[----:B------:R-:W4:Y:S01]  /*0590*/  @!P2 LDC.64 R30, c[0x0][0x3f8] ;  /* 0x0000fe00ff1eab82 */ /* 0x000f220000000a00 */
[----:B------:R-:W-:-:S02]  /*05a0*/  IMAD.WIDE.U32 R32, R5, UR18, R32 ;  /* 0x0000001205207c25 */ /* 0x000fc4000f8e0020 */
[----:B------:R-:W-:Y:S02]  /*05b0*/  ISETP.GE.AND.EX P3, PT, R29, UR17, PT, P3 ;  /* 0x000000111d007c0c */ /* 0x000fe4000bf66330 */
[----:B------:R-:W-:-:S03]  /*05c0*/  @!P1 MOV R6, R32 ;  /* 0x0000002000069202 */ /* 0x000fc60000000f00 */
[----:B------:R-:W1:Y:S01]  /*05d0*/  @!P0 LDC.64 R24, c[0x0][0x3f8] ;  /* 0x0000fe00ff188b82 */ /* 0x000e620000000a00 */
[----:B---3--:R-:W-:Y:S01]  /*05e0*/  @!P1 IMAD R4, R7, R2, RZ ;  /* 0x0000000207049224 */ /* 0x008fe200078e02ff */
[----:B------:R-:W-:-:S06]  /*05f0*/  IADD3 R7, PT, PT, R33, R11, RZ ;  /* 0x0000000b21077210 */ /* 0x000fcc0007ffe0ff */
[----:B------:R-:W3:Y:S01]  /*0600*/  @!P2 LDC.64 R22, c[0x0][0x3a0] ;  /* 0x0000e800ff16ab82 */ /* 0x000ee20000000a00 */
[C---:B------:R-:W-:Y:S02]  /*0610*/  @!P1 IMAD R5, R13.reuse, R3, R4 ;  /* 0x000000030d059224 */ /* 0x040fe400078e0204 */
[----:B------:R-:W-:Y:S01]  /*0620*/  @!P1 IMAD.WIDE.U32 R2, R13, R2, R6 ;  /* 0x000000020d029225 */ /* 0x000fe200078e0006 */
[----:B------:R-:W-:-:S04]  /*0630*/  ISETP.NE.AND P4, PT, RZ, UR15, PT ;  /* 0x0000000fff007c0c */ /* 0x000fc8000bf85270 */
[----:B------:R-:W3:Y:S01]  /*0640*/  @!P2 LDC.64 R12, c[0x0][0x398] ;  /* 0x0000e600ff0cab82 */ /* 0x000ee20000000a00 */
[----:B------:R-:W-:Y:S02]  /*0650*/  @!P1 IADD3 R5, PT, PT, R3, R5, RZ ;  /* 0x0000000503059210 */ /* 0x000fe40007ffe0ff */
[C---:B------:R-:W-:Y:S02]  /*0660*/  @!P1 SHF.L.U32 R3, R2.reuse, 0x2, RZ ;  /* 0x0000000202039819 */ /* 0x040fe400000006ff */
[----:B------:R-:W-:Y:S01]  /*0670*/  @!P1 SHF.L.U64.HI R18, R2, 0x2, R5 ;  /* 0x0000000202129819 */ /* 0x000fe20000010205 */
[----:B----4-:R-:W-:Y:S01]  /*0680*/  @!P2 IMAD R2, R52, R30, RZ ;  /* 0x0000001e3402a224 */ /* 0x010fe200078e02ff */
[C---:B0-----:R-:W-:Y:S01]  /*0690*/  @!P1 IADD3 R26, P5, PT, R3.reuse, R26, RZ ;  /* 0x0000001a031a9210 */ /* 0x041fe20007fbe0ff */
[----:B------:R-:W0:Y:S01]  /*06a0*/  @!P3 LDC.64 R4, c[0x0][0x3f8] ;  /* 0x0000fe00ff04bb82 */ /* 0x000e220000000a00 */
[----:B-1----:R-:W-:Y:S01]  /*06b0*/  @!P1 IADD3 R8, P6, PT, R3, R8, RZ ;  /* 0x0000000803089210 */ /* 0x002fe20007fde0ff */
[----:B------:R-:W-:Y:S01]  /*06c0*/  @!P2 IMAD R19, R44, R31, R2 ;  /* 0x0000001f2c13a224 */ /* 0x000fe200078e0202 */
[----:B------:R-:W-:-:S02]  /*06d0*/  @!P2 MOV R2, R32 ;  /* 0x000000200002a202 */ /* 0x000fc40000000f00 */
[----:B------:R-:W-:-:S03]  /*06e0*/  @!P2 MOV R3, R7 ;  /* 0x000000070003a202 */ /* 0x000fc60000000f00 */
[----:B------:R-:W1:Y:S01]  /*06f0*/  @!P0 LDC.64 R10, c[0x0][0x3a0] ;  /* 0x0000e800ff0a8b82 */ /* 0x000e620000000a00 */
[----:B------:R-:W-:-:S04]  /*0700*/  @!P2 IMAD.WIDE.U32 R30, R44, R30, R2 ;  /* 0x0000001e2c1ea225 */ /* 0x000fc800078e0002 */
[----:B------:R-:W-:Y:S01]  /*0710*/  @!P0 IMAD R2, R53, R24, RZ ;  /* 0x0000001835028224 */ /* 0x000fe200078e02ff */
[----:B------:R-:W-:Y:S02]  /*0720*/  @!P0 MOV R3, R7 ;  /* 0x0000000700038202 */ /* 0x000fe40000000f00 */
[----:B------:R-:W4:Y:S01]  /*0730*/  @!P0 LDC.64 R16, c[0x0][0x398] ;  /* 0x0000e600ff108b82 */ /* 0x000f220000000a00 */
[----:B------:R-:W-:Y:S01]  /*0740*/  @!P0 IMAD R35, R45, R25, R2 ;  /* 0x000000192d238224 */ /* 0x000fe200078e0202 */
[----:B------:R-:W-:Y:S02]  /*0750*/  @!P0 MOV R2, R32 ;  /* 0x0000002000028202 */ /* 0x000fe40000000f00 */
[----:B------:R-:W-:-:S03]  /*0760*/  @!P2 IADD3 R19, PT, PT, R31, R19, RZ ;  /* 0x000000131f13a210 */ /* 0x000fc60007ffe0ff */
[----:B------:R-:W-:Y:S01]  /*0770*/  @!P0 IMAD.WIDE.U32 R24, R45, R24, R2 ;  /* 0x000000182d188225 */ /* 0x000fe200078e0002 */
[----:B------:R-:W2:Y:S01]  /*0780*/  @!P3 LDC.64 R20, c[0x0][0x398] ;  /* 0x0000e600ff14bb82 */ /* 0x000ea20000000a00 */
[----:B------:R-:W-:Y:S02]  /*0790*/  @!P2 SHF.L.U32 R31, R30, 0x2, RZ ;  /* 0x000000021e1fa819 */ /* 0x000fe400000006ff */
[C---:B------:R-:W-:Y:S02]  /*07a0*/  @!P1 IADD3.X R27, PT, PT, R18.reuse, R27, RZ, P5, !PT ;  /* 0x0000001b121b9210 */ /* 0x040fe40002ffe4ff */
[----:B------:R-:W-:-:S03]  /*07b0*/  @!P1 IADD3.X R9, PT, PT, R18, R9, RZ, P6, !PT ;  /* 0x0000000912099210 */ /* 0x000fc600037fe4ff */
[----:B------:R-:W1:Y:S01]  /*07c0*/  @P4 LDC.64 R2, c[0x0][0x3b0] ;  /* 0x0000ec00ff024b82 */ /* 0x000e620000000a00 */
[----:B------:R-:W-:Y:S02]  /*07d0*/  @!P2 SHF.L.U64.HI R30, R30, 0x2, R19 ;  /* 0x000000021e1ea819 */ /* 0x000fe40000010213 */
[----:B------:R-:W-:-:S05]  /*07e0*/  @!P0 IADD3 R25, PT, PT, R25, R35, RZ ;  /* 0x0000002319198210 */ /* 0x000fca0007ffe0ff */
[----:B------:R-:W2:Y:S01]  /*07f0*/  @!P3 LDC.64 R18, c[0x0][0x3a0] ;  /* 0x0000e800ff12bb82 */ /* 0x000ea20000000a00 */
[C---:B---3--:R-:W-:Y:S02]  /*0800*/  @!P2 IADD3 R22, P5, PT, R31.reuse, R22, RZ ;  /* 0x000000161f16a210 */ /* 0x048fe40007fbe0ff */
[----:B------:R-:W-:Y:S01]  /*0810*/  @!P2 IADD3 R12, P6, PT, R31, R12, RZ ;  /* 0x0000000c1f0ca210 */ /* 0x000fe20007fde0ff */
[----:B0-----:R-:W-:Y:S01]  /*0820*/  @!P3 IMAD R36, R29, R4, RZ ;  /* 0x000000041d24b224 */ /* 0x001fe200078e02ff */
[C---:B------:R-:W-:Y:S02]  /*0830*/  @!P0 SHF.L.U32 R31, R24.reuse, 0x2, RZ ;  /* 0x00000002181f8819 */ /* 0x040fe400000006ff */
[----:B------:R-:W-:Y:S01]  /*0840*/  @!P0 SHF.L.U64.HI R34, R24, 0x2, R25 ;  /* 0x0000000218228819 */ /* 0x000fe20000010219 */
[----:B------:R-:W0:Y:S01]  /*0850*/  LDC.64 R28, c[0x0][0x3a8] ;  /* 0x0000ea00ff1c7b82 */ /* 0x000e220000000a00 */
[----:B------:R-:W-:Y:S02]  /*0860*/  @!P3 MOV R24, R32 ;  /* 0x000000200018b202 */ /* 0x000fe40000000f00 */
[----:B------:R-:W-:Y:S01]  /*0870*/  @!P3 MOV R25, R7 ;  /* 0x000000070019b202 */ /* 0x000fe20000000f00 */
[C---:B------:R-:W-:Y:S01]  /*0880*/  @!P3 IMAD R35, R37.reuse, R5, R36 ;  /* 0x000000052523b224 */ /* 0x040fe200078e0224 */
[----:B------:R-:W-:Y:S01]  /*0890*/  LOP3.LUT R49, R50, 0xffff, RZ, 0xc0, !PT ;  /* 0x0000ffff32317812 */ /* 0x000fe200078ec0ff */
[----:B------:R-:W-:-:S03]  /*08a0*/  @!P3 IMAD.WIDE.U32 R4, R37, R4, R24 ;  /* 0x000000042504b225 */ /* 0x000fc600078e0018 */
[----:B------:R-:W-:Y:S02]  /*08b0*/  IADD3 R25, PT, PT, R0, R49, RZ ;  /* 0x0000003100197210 */ /* 0x000fe40007ffe0ff */
[C---:B------:R-:W-:Y:S02]  /*08c0*/  @!P2 IADD3.X R23, PT, PT, R30.reuse, R23, RZ, P5, !PT ;  /* 0x000000171e17a210 */ /* 0x040fe40002ffe4ff */
[----:B------:R-:W-:Y:S02]  /*08d0*/  @!P2 IADD3.X R13, PT, PT, R30, R13, RZ, P6, !PT ;  /* 0x0000000d1e0da210 */ /* 0x000fe400037fe4ff */
[----:B------:R-:W-:Y:S01]  /*08e0*/  @!P3 IADD3 R35, PT, PT, R5, R35, RZ ;  /* 0x000000230523b210 */ /* 0x000fe20007ffe0ff */
[----:B-1----:R-:W-:Y:S01]  /*08f0*/  @P4 IMAD.WIDE R2, R25, 0x2, R2 ;  /* 0x0000000219024825 */ /* 0x002fe200078e0202 */
[C---:B------:R-:W-:Y:S02]  /*0900*/  @!P0 IADD3 R10, P5, PT, R31.reuse, R10, RZ ;  /* 0x0000000a1f0a8210 */ /* 0x040fe40007fbe0ff */
[----:B----4-:R-:W-:-:S02]  /*0910*/  @!P0 IADD3 R16, P6, PT, R31, R16, RZ ;  /* 0x000000101f108210 */ /* 0x010fc40007fde0ff */
[----:B------:R-:W-:Y:S01]  /*0920*/  @!P3 SHF.L.U32 R5, R4, 0x2, RZ ;  /* 0x000000020405b819 */ /* 0x000fe200000006ff */
[----:B------:R-:W3:Y:S01]  /*0930*/  @P4 LDG.E.U16 R0, desc[UR10][R2.64+0x2] ;  /* 0x0000020a02004981 */ /* 0x000ee2000c1e1500 */
[C---:B------:R-:W-:Y:S02]  /*0940*/  @!P0 IADD3.X R11, PT, PT, R34.reuse, R11, RZ, P5, !PT ;  /* 0x0000000b220b8210 */ /* 0x040fe40002ffe4ff */
[----:B------:R-:W-:Y:S02]  /*0950*/  @!P0 IADD3.X R17, PT, PT, R34, R17, RZ, P6, !PT ;  /* 0x0000001122118210 */ /* 0x000fe400037fe4ff */
[C---:B--2---:R-:W-:Y:S02]  /*0960*/  @!P3 IADD3 R18, P5, PT, R5.reuse, R18, RZ ;  /* 0x000000120512b210 */ /* 0x044fe40007fbe0ff */
[----:B------:R-:W-:Y:S02]  /*0970*/  @!P3 IADD3 R20, P6, PT, R5, R20, RZ ;  /* 0x000000140514b210 */ /* 0x000fe40007fde0ff */
[----:B------:R1:W2:Y:S01]  /*0980*/  @P4 LDG.E.U16 R5, desc[UR10][R2.64] ;  /* 0x0000000a02054981 */ /* 0x0002a2000c1e1500 */
[----:B------:R-:W-:-:S02]  /*0990*/  CS2R R38, SRZ ;  /* 0x0000000000267805 */ /* 0x000fc4000001ff00 */
[----:B------:R-:W-:Y:S02]  /*09a0*/  @!P3 SHF.L.U64.HI R4, R4, 0x2, R35 ;  /* 0x000000020404b819 */ /* 0x000fe40000010223 */
[----:B-1----:R-:W-:Y:S01]  /*09b0*/  MOV R3, RZ ;  /* 0x000000ff00037202 */ /* 0x002fe20000000f00 */
[----:B0-----:R-:W-:Y:S01]  /*09c0*/  IMAD.WIDE R28, R25, 0x2, R28 ;  /* 0x00000002191c7825 */ /* 0x001fe200078e021c */
[----:B------:R-:W-:Y:S01]  /*09d0*/  MOV R2, RZ ;  /* 0x000000ff00027202 */ /* 0x000fe20000000f00 */
[----:B------:R0:W5:Y:S01]  /*09e0*/  @!P0 LDG.E.64 R38, desc[UR10][R10.64] ;  /* 0x0000000a0a268981 */ /* 0x000162000c1e1b00 */
[----:B------:R-:W-:Y:S02]  /*09f0*/  CS2R R36, SRZ ;  /* 0x0000000000247805 */ /* 0x000fe4000001ff00 */
[----:B------:R-:W-:Y:S02]  /*0a00*/  CS2R R34, SRZ ;  /* 0x0000000000227805 */ /* 0x000fe4000001ff00 */
[C---:B------:R-:W-:Y:S01]  /*0a10*/  @!P3 IADD3.X R19, PT, PT, R4.reuse, R19, RZ, P5, !PT ;  /* 0x000000130413b210 */ /* 0x040fe20002ffe4ff */
[----:B------:R-:W4:Y:S04]  /*0a20*/  LDG.E.U16 R24, desc[UR10][R28.64] ;  /* 0x0000000a1c187981 */ /* 0x000f28000c1e1500 */
[----:B------:R1:W5:Y:S01]  /*0a30*/  @!P1 LDG.E.64 R2, desc[UR10][R8.64] ;  /* 0x0000000a08029981 */ /* 0x000362000c1e1b00 */
[----:B------:R-:W-:-:S02]  /*0a40*/  @!P3 IADD3.X R21, PT, PT, R4, R21, RZ, P6, !PT ;  /* 0x000000150415b210 */ /* 0x000fc400037fe4ff */
[----:B0-----:R-:W-:Y:S01]  /*0a50*/  CS2R R10, SRZ ;  /* 0x00000000000a7805 */ /* 0x001fe2000001ff00 */
[----:B------:R-:W4:Y:S04]  /*0a60*/  LDG.E.U16 R4, desc[UR10][R28.64+0x2] ;  /* 0x0000020a1c047981 */ /* 0x000f28000c1e1500 */
[----:B------:R-:W5:Y:S01]  /*0a70*/  @!P2 LDG.E.64 R36, desc[UR10][R22.64] ;  /* 0x0000000a1624a981 */ /* 0x000f62000c1e1b00 */
[----:B-1----:R-:W-:-:S03]  /*0a80*/  CS2R R8, SRZ ;  /* 0x0000000000087805 */ /* 0x002fc6000001ff00 */
[----:B------:R-:W5:Y:S04]  /*0a90*/  @!P0 LDG.E.64 R10, desc[UR10][R16.64] ;  /* 0x0000000a100a8981 */ /* 0x000f68000c1e1b00 */
[----:B------:R0:W5:Y:S04]  /*0aa0*/  @!P2 LDG.E.64 R8, desc[UR10][R12.64] ;  /* 0x0000000a0c08a981 */ /* 0x000168000c1e1b00 */
[----:B------:R1:W5:Y:S01]  /*0ab0*/  @!P3 LDG.E.64 R34, desc[UR10][R18.64] ;  /* 0x0000000a1222b981 */ /* 0x000362000c1e1b00 */
[----:B0-----:R-:W-:-:S06]  /*0ac0*/  CS2R R12, SRZ ;  /* 0x00000000000c7805 */ /* 0x001fcc000001ff00 */
[----:B------:R1:W5:Y:S01]  /*0ad0*/  @!P3 LDG.E.64 R12, desc[UR10][R20.64] ;  /* 0x0000000a140cb981 */ /* 0x000362000c1e1b00 */
[----:B------:R-:W-:Y:S02]  /*0ae0*/  R2UR UR16, R14 ;  /* 0x000000000e1072ca */ /* 0x000fe400000e0000 */
[----:B------:R-:W-:-:S06]  /*0af0*/  CS2R R40, SRZ ;  /* 0x0000000000287805 */ /* 0x000fcc000001ff00 */
[----:B------:R1:W5:Y:S05]  /*0b00*/  @!P1 LDG.E.64 R40, desc[UR10][R26.64] ;  /* 0x0000000a1a289981 */ /* 0x00036a000c1e1b00 */
        /* <DEDUP_REMOVED lines=8> */
[----:B------:R-:W-:Y:S01]  /*0b90*/  UISETP.NE.AND UP1, UPT, UR15, URZ, UPT ;  /* 0x000000ff0f00728c */ /* 0x000fe2000bf25270 */
[----:B------:R-:W-:Y:S01]  /*0ba0*/  CS2R R42, SRZ ;  /* 0x00000000002a7805 */ /* 0x000fe2000001ff00 */
[----:B------:R-:W-:Y:S01]  /*0bb0*/  UMOV UR9, 0x3f800000 ;  /* 0x3f80000000097882 */ /* 0x000fe20000000000 */
[----:B0-----:R-:W-:-:S13]  /*0bc0*/  @P1 R2UR UR4, R14 ;  /* 0x000000000e0412ca */ /* 0x001fda00000e0000 */
[----:B------:R-:W-:Y:S01]  /*0bd0*/  @UP0 UMOV UR9, UR4 ;  /* 0x0000000400090c82 */ /* 0x000fe20008000000 */
[----:B---3--:R-:W-:Y:S02]  /*0be0*/  @P4 SHF.L.U32 R42, R0, 0x10, RZ ;  /* 0x00000010002a4819 */ /* 0x008fe400000006ff */
[----:B--2---:R-:W-:Y:S02]  /*0bf0*/  @P4 SHF.L.U32 R43, R5, 0x10, RZ ;  /* 0x00000010052b4819 */ /* 0x004fe400000006ff */
[----:B----4-:R-:W-:Y:S02]  /*0c00*/  SHF.L.U32 R0, R24, 0x10, RZ ;  /* 0x0000001018007819 */ /* 0x010fe400000006ff */
[----:B------:R-:W-:Y:S01]  /*0c10*/  SHF.L.U32 R4, R4, 0x10, RZ ;  /* 0x0000001004047819 */ /* 0x000fe200000006ff */
[----:B-1----:R-:W-:Y:S06]  /*0c20*/  BRA.U UP1, `(.L_x_1196) ;  /* 0x0000000101e47547 */ /* 0x002fec000b800000 */
[----:B-----5:R-:W-:Y:S01]  /*0c30*/  FADD.FTZ R5, R40, -UR16 ;  /* 0x8000001028057e21 */ /* 0x020fe20008010000 */
[----:B------:R-:W-:Y:S01]  /*0c40*/  FADD.FTZ R14, R41, -UR16 ;  /* 0x80000010290e7e21 */ /* 0x000fe20008010000 */
[----:B------:R-:W-:Y:S01]  /*0c50*/  FMUL.FTZ R16, R2, R0 ;  /* 0x0000000002107220 */ /* 0x000fe20000410000 */
[----:B------:R-:W-:Y:S01]  /*0c60*/  FMUL.FTZ R15, R3, R4 ;  /* 0x00000004030f7220 */ /* 0x000fe20000410000 */
[----:B------:R-:W-:Y:S01]  /*0c70*/  FMUL.FTZ R5, R5, UR9 ;  /* 0x0000000905057c20 */ /* 0x000fe20008410000 */
[----:B------:R-:W-:Y:S01]  /*0c80*/  FMUL.FTZ R14, R14, UR9 ;  /* 0x000000090e0e7c20 */ /* 0x000fe20008410000 */
[----:B------:R-:W-:Y:S01]  /*0c90*/  FADD.FTZ R18, RZ, R16 ;  /* 0x00000010ff127221 */ /* 0x000fe20000010000 */
[----:B------:R-:W-:Y:S01]  /*0ca0*/  FMUL.FTZ R22, R8, R0 ;  /* 0x0000000008167220 */ /* 0x000fe20000410000 */
[----:B------:R-:W-:Y:S01]  /*0cb0*/  FFMA.FTZ R17, R5, R16, RZ ;  /* 0x0000001005117223 */ /* 0x000fe200000100ff */
[----:B------:R-:W-:Y:S01]  /*0cc0*/  FADD.FTZ R16, R38, -UR16 ;  /* 0x8000001026107e21 */ /* 0x000fe20008010000 */
[----:B------:R-:W-:Y:S01]  /*0cd0*/  FADD.FTZ R18, R15, R18 ;  /* 0x000000120f127221 */ /* 0x000fe20000010000 */
[----:B------:R-:W-:Y:S01]  /*0ce0*/  FFMA.FTZ R5, R2, R5, RZ ;  /* 0x0000000502057223 */ /* 0x000fe200000100ff */
        /* <DEDUP_REMOVED lines=9> */
[----:B------:R-:W-:Y:S01]  /*0d80*/  FFMA.FTZ R5, R10, R20, R5 ;  /* 0x000000140a057223 */ /* 0x000fe20000010005 */
[----:B------:R-:W-:Y:S01]  /*0d90*/  FADD.FTZ R20, R36, -UR16 ;  /* 0x8000001024147e21 */ /* 0x000fe20008010000 */
[----:B------:R-:W-:Y:S01]  /*0da0*/  FADD.FTZ R19, R15, R18 ;  /* 0x000000120f137221 */ /* 0x000fe20000010000 */
[----:B------:R-:W-:Y:S01]  /*0db0*/  FFMA.FTZ R18, R16, R15, R17 ;  /* 0x0000000f10127223 */ /* 0x000fe20000010011 */
[----:B------:R-:W-:Y:S01]  /*0dc0*/  FADD.FTZ R17, R37, -UR16 ;  /* 0x8000001025117e21 */ /* 0x000fe20008010000 */
[----:B------:R-:W-:Y:S01]  /*0dd0*/  FMUL.FTZ R15, R20, UR9 ;  /* 0x00000009140f7c20 */ /* 0x000fe20008410000 */
[----:B------:R-:W-:Y:S01]  /*0de0*/  FADD.FTZ R20, R19, R22 ;  /* 0x0000001613147221 */ /* 0x000fe20000010000 */
[----:B------:R-:W-:Y:S01]  /*0df0*/  FMUL.FTZ R19, R9, R4 ;  /* 0x0000000409137220 */ /* 0x000fe20000410000 */
[----:B------:R-:W-:Y:S01]  /*0e00*/  FFMA.FTZ R14, R11, R16, R14 ;  /* 0x000000100b0e7223 */ /* 0x000fe2000001000e */
        /* <DEDUP_REMOVED lines=8> */
[----:B------:R-:W-:Y:S01]  /*0e90*/  FFMA.FTZ R18, R9, R18, R14 ;  /* 0x0000001209127223 */ /* 0x000fe2000001000e */
[----:B------:R-:W-:Y:S01]  /*0ea0*/  FADD.FTZ R15, RZ, R2 ;  /* 0x00000002ff0f7221 */ /* 0x000fe20000010000 */
[----:B------:R-:W-:Y:S01]  /*0eb0*/  FADD.FTZ R14, RZ, R3 ;  /* 0x00000003ff0e7221 */ /* 0x000fe20000010000 */
[----:B------:R-:W-:Y:S01]  /*0ec0*/  FFMA.FTZ R22, R17, R19, R16 ;  /* 0x0000001311167223 */ /* 0x000fe20000010010 */
[----:B------:R-:W-:Y:S01]  /*0ed0*/  FADD.FTZ R16, R35, -UR16 ;  /* 0x8000001023107e21 */ /* 0x000fe20008010000 */
[----:B------:R-:W-:Y:S01]  /*0ee0*/  FADD.FTZ R23, R20, R19 ;  /* 0x0000001314177221 */ /* 0x000fe20000010000 */
[----:B------:R-:W-:Y:S01]  /*0ef0*/  FMUL.FTZ R20, R13, R4 ;  /* 0x000000040d147220 */ /* 0x000fe20000410000 */
[----:B------:R-:W-:Y:S01]  /*0f00*/  FADD.FTZ R19, R10, R15 ;  /* 0x0000000f0a137221 */ /* 0x000fe20000010000 */
[----:B------:R-:W-:Y:S01]  /*0f10*/  FMUL.FTZ R21, R16, UR9 ;  /* 0x0000000910157c20 */ /* 0x000fe20008410000 */
[----:B------:R-:W-:Y:S01]  /*0f20*/  FADD.FTZ R16, R11, R14 ;  /* 0x0000000e0b107221 */ /* 0x000fe20000010000 */
[----:B------:R-:W-:Y:S01]  /*0f30*/  FADD.FTZ R14, R20, R23 ;  /* 0x00000017140e7221 */ /* 0x000fe20000010000 */
[----:B------:R-:W-:Y:S01]  /*0f40*/  FADD.FTZ R19, R8, R19 ;  /* 0x0000001308137221 */ /* 0x000fe20000010000 */
[----:B------:R-:W-:Y:S01]  /*0f50*/  FFMA.FTZ R15, R21, R20, R22 ;  /* 0x00000014150f7223 */ /* 0x000fe20000010016 */
[----:B------:R-:W-:Y:S01]  /*0f60*/  FADD.FTZ R20, R9, R16 ;  /* 0x0000001009147221 */ /* 0x000fe20000010000 */
[C---:B------:R-:W-:Y:S01]  /*0f70*/  FFMA.FTZ R16, R12.reuse, R17, R5 ;  /* 0x000000110c107223 */ /* 0x040fe20000010005 */
[C---:B------:R-:W-:Y:S01]  /*0f80*/  FFMA.FTZ R17, R13.reuse, R21, R18 ;  /* 0x000000150d117223 */ /* 0x040fe20000010012 */
[----:B------:R-:W-:Y:S01]  /*0f90*/  FADD.FTZ R18, R12, R19 ;  /* 0x000000130c127221 */ /* 0x000fe20000010000 */
[----:B------:R-:W-:Y:S01]  /*0fa0*/  FADD.FTZ R19, R13, R20 ;  /* 0x000000140d137221 */ /* 0x000fe20000010000 */
[----:B------:R-:W-:Y:S06]  /*0fb0*/  BRA `(.L_x_1197) ;  /* 0x0000000800007947 */ /* 0x000fec0003800000 */
.L_x_1196:
        /* <DEDUP_REMOVED lines=8> */
[--C-:B------:R-:W-:Y:S01]  /*1040*/  FFMA.FTZ R16, R0, R14, R43.reuse ;  /* 0x0000000e00107223 */ /* 0x100fe2000001002b */
[----:B------:R-:W-:Y:S01]  /*1050*/  FFMA.FTZ R17, R4, R5, R42 ;  /* 0x0000000504117223 */ /* 0x000fe2000001002a */
[----:B------:R-:W-:-:S02]  /*1060*/  FFMA.FTZ R22, R0, R18, R43 ;  /* 0x0000001200167223 */ /* 0x000fc4000001002b */
        /* <DEDUP_REMOVED lines=16> */
[----:B------:R-:W-:Y:S01]  /*1170*/  FADD.FTZ R16, R36, -UR16 ;  /* 0x8000001024107e21 */ /* 0x000fe20008010000 */
[----:B------:R-:W-:Y:S01]  /*1180*/  FMUL.FTZ R25, R2, R19 ;  /* 0x0000001302197220 */ /* 0x000fe20000410000 */
[----:B------:R-:W0:Y:S02]  /*1190*/  MUFU.EX2 R24, R24 ;  /* 0x0000001800187308 */ /* 0x000e240000000800 */
[----:B------:R-:W-:Y:S01]  /*11a0*/  FMUL.FTZ R16, R16, UR9 ;  /* 0x0000000910107c20 */ /* 0x000fe20008410000 */
[----:B------:R-:W-:Y:S01]  /*11b0*/  FMUL.FTZ R25, R25, R28 ;  /* 0x0000001c19197220 */ /* 0x000fe20000410000 */
[----:B-1----:R-:W-:Y:S01]  /*11c0*/  FADD.FTZ R28, -R20, 1 ;  /* 0x3f800000141c7421 */ /* 0x002fe20000010100 */
[----:B------:R-:W-:Y:S01]  /*11d0*/  FMUL.FTZ R20, R3, R20 ;  /* 0x0000001403147220 */ /* 0x000fe20000410000 */
[----:B------:R-:W-:Y:S02]  /*11e0*/  FFMA.FTZ R19, R0, R16, R43 ;  /* 0x0000001000137223 */ /* 0x000fe4000001002b */
[----:B------:R-:W-:Y:S01]  /*11f0*/  FFMA.FTZ R17, R17, R28, 1 ;  /* 0x3f80000011117423 */ /* 0x000fe2000001001c */
[----:B--2---:R-:W-:Y:S01]  /*1200*/  FADD.FTZ R27, -R23, 1 ;  /* 0x3f800000171b7421 */ /* 0x004fe20000010100 */
[----:B------:R-:W-:Y:S01]  /*1210*/  FMUL.FTZ R26, R19, -1.4426950216293334961 ;  /* 0xbfb8aa3b131a7820 */ /* 0x000fe20000410000 */
[----:B------:R-:W-:Y:S01]  /*1220*/  FMUL.FTZ R23, R10, R23 ;  /* 0x000000170a177220 */ /* 0x000fe20000410000 */
[----:B------:R-:W-:Y:S01]  /*1230*/  FMUL.FTZ R20, R20, R17 ;  /* 0x0000001114147220 */ /* 0x000fe20000410000 */
[----:B------:R-:W-:Y:S01]  /*1240*/  FADD.FTZ R17, R37, -UR16 ;  /* 0x8000001025117e21 */ /* 0x000fe20008010000 */
[----:B0-----:R-:W-:Y:S01]  /*1250*/  FADD.FTZ R24, R24, 1 ;  /* 0x3f80000018187421 */ /* 0x001fe20000010000 */
[----:B------:R-:W-:Y:S01]  /*1260*/  FFMA.FTZ R28, R22, R27, 1 ;  /* 0x3f800000161c7423 */ /* 0x000fe2000001001b */
[----:B------:R-:W0:Y:S01]  /*1270*/  MUFU.EX2 R26, R26 ;  /* 0x0000001a001a7308 */ /* 0x000e220000000800 */
[----:B------:R-:W-:-:S02]  /*1280*/  FMUL.FTZ R17, R17, UR9 ;  /* 0x0000000911117c20 */ /* 0x000fc40008410000 */
[----:B------:R-:W-:Y:S01]  /*1290*/  FMUL.FTZ R23, R23, R28 ;  /* 0x0000001c17177220 */ /* 0x000fe20000410000 */
[----:B------:R-:W1:Y:S01]  /*12a0*/  MUFU.RCP R24, R24 ;  /* 0x0000001800187308 */ /* 0x000e620000001000 */
[----:B------:R-:W-:-:S04]  /*12b0*/  FFMA.FTZ R22, R4, R17, R42 ;  /* 0x0000001104167223 */ /* 0x000fc8000001002a */
[----:B------:R-:W-:Y:S01]  /*12c0*/  FMUL.FTZ R29, R22, -1.4426950216293334961 ;  /* 0xbfb8aa3b161d7820 */ /* 0x000fe20000410000 */
[----:B0-----:R-:W-:-:S03]  /*12d0*/  FADD.FTZ R27, R26, 1 ;  /* 0x3f8000001a1b7421 */ /* 0x001fc60000010000 */
[----:B------:R-:W0:Y:S04]  /*12e0*/  MUFU.EX2 R26, R29 ;  /* 0x0000001d001a7308 */ /* 0x000e280000000800 */
[----:B------:R-:W2:Y:S01]  /*12f0*/  MUFU.RCP R27, R27 ;  /* 0x0000001b001b7308 */ /* 0x000ea20000001000 */
[----:B-1----:R-:W-:Y:S01]  /*1300*/  FADD.FTZ R28, -R24, 1 ;  /* 0x3f800000181c7421 */ /* 0x002fe20000010100 */
[----:B------:R-:W-:-:S03]  /*1310*/  FMUL.FTZ R24, R11, R24 ;  /* 0x000000180b187220 */ /* 0x000fc60000410000 */
[----:B------:R-:W-:Y:S01]  /*1320*/  FFMA.FTZ R15, R15, R28, 1 ;  /* 0x3f8000000f0f7423 */ /* 0x000fe2000001001c */
[----:B0-----:R-:W-:-:S06]  /*1330*/  FADD.FTZ R26, R26, 1 ;  /* 0x3f8000001a1a7421 */ /* 0x001fcc0000010000 */
[----:B------:R-:W0:Y:S01]  /*1340*/  MUFU.RCP R26, R26 ;  /* 0x0000001a001a7308 */ /* 0x000e220000001000 */
[----:B--2---:R-:W-:Y:S01]  /*1350*/  FADD.FTZ R28, -R27, 1 ;  /* 0x3f8000001b1c7421 */ /* 0x004fe20000010100 */
[----:B------:R-:W-:-:S03]  /*1360*/  FMUL.FTZ R27, R8, R27 ;  /* 0x0000001b081b7220 */ /* 0x000fc60000410000 */
[----:B------:R-:W-:Y:S01]  /*1370*/  FFMA.FTZ R28, R19, R28, 1 ;  /* 0x3f800000131c7423 */ /* 0x000fe2000001001c */
[----:B------:R-:W-:Y:S01]  /*1380*/  FMUL.FTZ R19, R24, R15 ;  /* 0x0000000f18137220 */ /* 0x000fe20000410000 */
[----:B------:R-:W-:Y:S02]  /*1390*/  FMUL.FTZ R24, R4, R20 ;  /* 0x0000001404187220 */ /* 0x000fe40000410000 */
[----:B------:R-:W-:Y:S01]  /*13a0*/  FMUL.FTZ R15, R27, R28 ;  /* 0x0000001c1b0f7220 */ /* 0x000fe20000410000 */
[----:B------:R-:W-:-:S04]  /*13b0*/  FMUL.FTZ R27, R0, R25 ;  /* 0x00000019001b7220 */ /* 0x000fc80000410000 */
[----:B------:R-:W-:Y:S01]  /*13c0*/  FFMA.FTZ R28, R14, R27, RZ ;  /* 0x0000001b0e1c7223 */ /* 0x000fe200000100ff */
[----:B------:R-:W-:-:S03]  /*13d0*/  FADD.FTZ R29, RZ, R27 ;  /* 0x0000001bff1d7221 */ /* 0x000fc60000010000 */
[----:B------:R-:W-:Y:S01]  /*13e0*/  FFMA.FTZ R27, R5, R24, R28 ;  /* 0x00000018051b7223 */ /* 0x000fe2000001001c */
[----:B------:R-:W-:Y:S01]  /*13f0*/  FADD.FTZ R24, R24, R29 ;  /* 0x0000001d18187221 */ /* 0x000fe20000010000 */
[----:B0-----:R-:W-:Y:S01]  /*1400*/  FADD.FTZ R29, -R26, 1 ;  /* 0x3f8000001a1d7421 */ /* 0x001fe20000010100 */
[----:B------:R-:W-:-:S03]  /*1410*/  FMUL.FTZ R28, R0, R23 ;  /* 0x00000017001c7220 */ /* 0x000fc60000410000 */
[----:B------:R-:W-:Y:S01]  /*1420*/  FFMA.FTZ R31, R22, R29, 1 ;  /* 0x3f800000161f7423 */ /* 0x000fe2000001001d */
[----:B------:R-:W-:Y:S01]  /*1430*/  FFMA.FTZ R29, R14, R25, RZ ;  /* 0x000000190e1d7223 */ /* 0x000fe200000100ff */
[----:B------:R-:W-:Y:S01]  /*1440*/  FMUL.FTZ R22, R9, R26 ;  /* 0x0000001a09167220 */ /* 0x000fe20000410000 */
[----:B------:R-:W-:Y:S01]  /*1450*/  FADD.FTZ R14, RZ, R25 ;  /* 0x00000019ff0e7221 */ /* 0x000fe20000010000 */
[----:B------:R-:W-:Y:S01]  /*1460*/  FADD.FTZ R26, R34, -UR16 ;  /* 0x80000010221a7e21 */ /* 0x000fe20008010000 */
[----:B------:R-:W-:Y:S01]  /*1470*/  FFMA.FTZ R25, R18, R23, R29 ;  /* 0x0000001712197223 */ /* 0x000fe2000001001d */
[----:B------:R-:W-:Y:S01]  /*1480*/  FMUL.FTZ R22, R22, R31 ;  /* 0x0000001f16167220 */ /* 0x000fe20000410000 */
[----:B------:R-:W-:Y:S01]  /*1490*/  FADD.FTZ R14, R14, R23 ;  /* 0x000000170e0e7221 */ /* 0x000fe20000010000 */
[----:B------:R-:W-:Y:S01]  /*14a0*/  FMUL.FTZ R23, R26, UR9 ;  /* 0x000000091a177c20 */ /* 0x000fe20008410000 */
[----:B------:R-:W-:Y:S01]  /*14b0*/  FFMA.FTZ R26, R18, R28, R27 ;  /* 0x0000001c121a7223 */ /* 0x000fe2000001001b */
[----:B------:R-:W-:Y:S01]  /*14c0*/  FADD.FTZ R24, R24, R28 ;  /* 0x0000001c18187221 */ /* 0x000fe20000010000 */
[----:B------:R-:W-:Y:S01]  /*14d0*/  FFMA.FTZ R28, R5, R20, RZ ;  /* 0x00000014051c7223 */ /* 0x000fe200000100ff */
[----:B------:R-:W-:Y:S01]  /*14e0*/  FFMA.FTZ R18, R0, R23, R43 ;  /* 0x0000001700127223 */ /* 0x000fe2000001002b */
[----:B------:R-:W-:Y:S01]  /*14f0*/  FADD.FTZ R20, RZ, R20 ;  /* 0x00000014ff147221 */ /* 0x000fe20000010000 */
[----:B------:R-:W-:-:S02]  /*1500*/  FADD.FTZ R5, R35, -UR16 ;  /* 0x8000001023057e21 */ /* 0x000fc40008010000 */
[----:B------:R-:W-:Y:S02]  /*1510*/  FMUL.FTZ R29, R18, -1.4426950216293334961 ;  /* 0xbfb8aa3b121d7820 */ /* 0x000fe40000410000 */
[----:B------:R-:W-:-:S04]  /*1520*/  FMUL.FTZ R5, R5, UR9 ;  /* 0x0000000905057c20 */ /* 0x000fc80008410000 */
[----:B------:R-:W0:Y:S02]  /*1530*/  MUFU.EX2 R29, R29 ;  /* 0x0000001d001d7308 */ /* 0x000e240000000800 */
[----:B0-----:R-:W-:-:S04]  /*1540*/  FADD.FTZ R30, R29, 1 ;  /* 0x3f8000001d1e7421 */ /* 0x001fc80000010000 */
[----:B------:R-:W0:Y:S02]  /*1550*/  MUFU.RCP R27, R30 ;  /* 0x0000001e001b7308 */ /* 0x000e240000001000 */
[----:B0-----:R-:W-:-:S04]  /*1560*/  FADD.FTZ R31, -R27, 1 ;  /* 0x3f8000001b1f7421 */ /* 0x001fc80000010100 */
[----:B------:R-:W-:Y:S01]  /*1570*/  FFMA.FTZ R31, R18, R31, 1 ;  /* 0x3f800000121f7423 */ /* 0x000fe2000001001f */
[----:B------:R-:W-:Y:S01]  /*1580*/  FMUL.FTZ R18, R12, R27 ;  /* 0x0000001b0c127220 */ /* 0x000fe20000410000 */
[----:B------:R-:W-:Y:S01]  /*1590*/  FADD.FTZ R27, R20, R19 ;  /* 0x00000013141b7221 */ /* 0x000fe20000010000 */
[-C--:B------:R-:W-:Y:S01]  /*15a0*/  FFMA.FTZ R20, R21, R19.reuse, R28 ;  /* 0x0000001315147223 */ /* 0x080fe2000001001c */
[----:B------:R-:W-:Y:S01]  /*15b0*/  FMUL.FTZ R19, R4, R19 ;  /* 0x0000001304137220 */ /* 0x000fe20000410000 */
[----:B------:R-:W-:Y:S02]  /*15c0*/  FMUL.FTZ R18, R18, R31 ;  /* 0x0000001f12127220 */ /* 0x000fe40000410000 */
[----:B------:R-:W-:Y:S01]  /*15d0*/  FFMA.FTZ R20, R17, R22, R20 ;  /* 0x0000001611147223 */ /* 0x000fe20000010014 */
[----:B------:R-:W-:Y:S01]  /*15e0*/  FFMA.FTZ R21, R21, R19, R26 ;  /* 0x0000001315157223 */ /* 0x000fe2000001001a */
[----:B------:R-:W-:Y:S01]  /*15f0*/  FFMA.FTZ R26, R4, R5, R42 ;  /* 0x00000005041a7223 */ /* 0x000fe2000001002a */
[----:B------:R-:W-:-:S03]  /*1600*/  FADD.FTZ R24, R19, R24 ;  /* 0x0000001813187221 */ /* 0x000fc60000010000 */
[----:B------:R-:W-:-:S06]  /*1610*/  FMUL.FTZ R29, R26, -1.4426950216293334961 ;  /* 0xbfb8aa3b1a1d7820 */ /* 0x000fcc0000410000 */
[----:B------:R-:W0:Y:S02]  /*1620*/  MUFU.EX2 R29, R29 ;  /* 0x0000001d001d7308 */ /* 0x000e240000000800 */
[----:B0-----:R-:W-:-:S06]  /*1630*/  FADD.FTZ R30, R29, 1 ;  /* 0x3f8000001d1e7421 */ /* 0x001fcc0000010000 */
[----:B------:R-:W0:Y:S02]  /*1640*/  MUFU.RCP R30, R30 ;  /* 0x0000001e001e7308 */ /* 0x000e240000001000 */
[----:B0-----:R-:W-:Y:S01]  /*1650*/  FADD.FTZ R19, -R30, 1 ;  /* 0x3f8000001e137421 */ /* 0x001fe20000010100 */
[----:B------:R-:W-:-:S03]  /*1660*/  FMUL.FTZ R31, R13, R30 ;  /* 0x0000001e0d1f7220 */ /* 0x000fc60000410000 */
[----:B------:R-:W-:Y:S01]  /*1670*/  FFMA.FTZ R28, R26, R19, 1 ;  /* 0x3f8000001a1c7423 */ /* 0x000fe20000010013 */
[----:B------:R-:W-:Y:S01]  /*1680*/  FADD.FTZ R19, R14, R15 ;  /* 0x0000000f0e137221 */ /* 0x000fe20000010000 */
[-C--:B------:R-:W-:Y:S01]  /*1690*/  FMUL.FTZ R14, R0, R15.reuse ;  /* 0x0000000f000e7220 */ /* 0x080fe20000410000 */
[C---:B------:R-:W-:Y:S01]  /*16a0*/  FFMA.FTZ R26, R16.reuse, R15, R25 ;  /* 0x0000000f101a7223 */ /* 0x040fe20000010019 */
[----:B------:R-:W-:Y:S02]  /*16b0*/  FMUL.FTZ R25, R31, R28 ;  /* 0x0000001c1f197220 */ /* 0x000fe40000410000 */
[----:B------:R-:W-:Y:S01]  /*16c0*/  FFMA.FTZ R16, R16, R14, R21 ;  /* 0x0000000e10107223 */ /* 0x000fe20000010015 */
[----:B------:R-:W-:Y:S01]  /*16d0*/  FADD.FTZ R15, R24, R14 ;  /* 0x0000000e180f7221 */ /* 0x000fe20000010000 */
[----:B------:R-:W-:Y:S01]  /*16e0*/  FMUL.FTZ R14, R4, R22 ;  /* 0x00000016040e7220 */ /* 0x000fe20000410000 */
[----:B------:R-:W-:-:S03]  /*16f0*/  FADD.FTZ R22, R27, R22 ;  /* 0x000000161b167221 */ /* 0x000fc60000010000 */
[----:B------:R-:W-:Y:S01]  /*1700*/  FFMA.FTZ R16, R17, R14, R16 ;  /* 0x0000000e11107223 */ /* 0x000fe20000010010 */
[----:B------:R-:W-:Y:S01]  /*1710*/  FADD.FTZ R15, R14, R15 ;  /* 0x0000000f0e0f7221 */ /* 0x000fe20000010000 */
[----:B------:R-:W-:Y:S01]  /*1720*/  FMUL.FTZ R14, R0, R18 ;  /* 0x00000012000e7220 */ /* 0x000fe20000410000 */
[----:B------:R-:W-:-:S03]  /*1730*/  FFMA.FTZ R17, R5, R25, R20 ;  /* 0x0000001905117223 */ /* 0x000fc60000010014 */
[----:B------:R-:W-:Y:S01]  /*1740*/  FFMA.FTZ R16, R23, R14, R16 ;  /* 0x0000000e17107223 */ /* 0x000fe20000010010 */
[----:B------:R-:W-:Y:S01]  /*1750*/  FADD.FTZ R21, R15, R14 ;  /* 0x0000000e0f157221 */ /* 0x000fe20000010000 */
[----:B------:R-:W-:-:S04]  /*1760*/  FMUL.FTZ R14, R4, R25 ;  /* 0x00000019040e7220 */ /* 0x000fc80000410000 */
[----:B------:R-:W-:Y:S01]  /*1770*/  FFMA.FTZ R15, R5, R14, R16 ;  /* 0x0000000e050f7223 */ /* 0x000fe20000010010 */
[----:B------:R-:W-:Y:S01]  /*1780*/  FFMA.FTZ R16, R23, R18, R26 ;  /* 0x0000001217107223 */ /* 0x000fe2000001001a */
[----:B------:R-:W-:Y:S01]  /*1790*/  FADD.FTZ R18, R19, R18 ;  /* 0x0000001213127221 */ /* 0x000fe20000010000 */
[----:B------:R-:W-:Y:S01]  /*17a0*/  FADD.FTZ R14, R14, R21 ;  /* 0x000000150e0e7221 */ /* 0x000fe20000010000 */
[----:B------:R-:W-:-:S07]  /*17b0*/  FADD.FTZ R19, R22, R25 ;  /* 0x0000001916137221 */ /* 0x000fce0000010000 */
.L_x_1197:
[----:B------:R-:W0:Y:S01]  /*17c0*/  S2R R25, SR_LANEID ;  /* 0x0000000000197919 */ /* 0x000e220000000000 */
[----:B------:R-:W-:Y:S01]  /*17d0*/  MOV R20, R15 ;  /* 0x0000000f00147202 */ /* 0x000fe20000000f00 */
[----:B------:R-:W1:Y:S01]  /*17e0*/  S2UR UR12, SR_CgaCtaId ;  /* 0x00000000000c79c3 */ /* 0x000e620000008800 */
[----:B------:R-:W-:Y:S01]  /*17f0*/  MOV R15, R14 ;  /* 0x0000000e000f7202 */ /* 0x000fe20000000f00 */
[----:B------:R-:W-:Y:S01]  /*1800*/  UMOV UR5, 0x400 ;  /* 0x0000040000057882 */ /* 0x000fe20000000000 */
[----:B------:R-:W-:Y:S01]  /*1810*/  BSSY.RECONVERGENT B0, `(.L_x_1198) ;  /* 0x0000029000007945 */ /* 0x000fe20003800200 */
[----:B------:R-:W2:Y:S01]  /*1820*/  SHFL.DOWN PT, R5, R20, 0x1, 0x1f ;  /* 0x08201f0014057f89 */ /* 0x000ea200000e0000 */
[----:B------:R-:W-:Y:S01]  /*1830*/  UIADD3 UR4, UPT, UPT, UR5, 0x80, URZ ;  /* 0x0000008005047890 */ /* 0x000fe2000fffe0ff */
[C---:B------:R-:W-:Y:S02]  /*1840*/  ISETP.NE.AND P2, PT, R51.reuse, RZ, PT ;  /* 0x000000ff3300720c */ /* 0x040fe40003f45270 */
        /* <DEDUP_REMOVED lines=37> */
.L_x_1199:
[----:B------:R-:W-:Y:S05]  /*1aa0*/  BSYNC.RECONVERGENT B0 ;  /* 0x0000000000007941 */ /* 0x000fea0003800200 */
.L_x_1198:
[----:B------:R-:W-:Y:S06]  /*1ab0*/  BAR.SYNC.DEFER_BLOCKING 0x0 ;  /* 0x0000000000007b1d */ /* 0x000fec0000010000 */
[----:B------:R-:W-:Y:S04]  /*1ac0*/  BSSY.RECONVERGENT B0, `(.L_x_1200) ;  /* 0x000001f000007945 */ /* 0x000fe80003800200 */
[----:B------:R-:W-:Y:S05]  /*1ad0*/  @P2 BRA `(.L_x_1201) ;  /* 0x0000000000742947 */ /* 0x000fea0003800000 */
[----:B------:R-:W-:-:S09]  /*1ae0*/  ULEA UR4, UR12, UR5, 0x18 ;  /* 0x000000050c047291 */ /* 0x000fd2000f8ec0ff */
[----:B-1----:R-:W1:Y:S04]  /*1af0*/  LDS.64 R24, [UR4+0x18] ;  /* 0x00001804ff187984 */ /* 0x002e680008000a00 */
[----:B--23--:R-:W2:Y:S04]  /*1b00*/  LDS.128 R20, [UR4+0x20] ;  /* 0x00002004ff147984 */ /* 0x00cea80008000c00 */
[----:B------:R-:W3:Y:S01]  /*1b10*/  LDS.128 R28, [UR4+0x30] ;  /* 0x00003004ff1c7984 */ /* 0x000ee20008000c00 */
[----:B-1----:R-:W-:Y:S01]  /*1b20*/  FADD.FTZ R27, R14, R24 ;  /* 0x000000180e1b7221 */ /* 0x002fe20000010000 */
[----:B0-----:R-:W-:-:S03]  /*1b30*/  FADD.FTZ R14, R15, R25 ;  /* 0x000000190f0e7221 */ /* 0x001fc60000010000 */
[----:B--2---:R-:W-:Y:S01]  /*1b40*/  FADD.FTZ R27, R27, R20 ;  /* 0x000000141b1b7221 */ /* 0x004fe20000010000 */
[----:B------:R-:W-:-:S03]  /*1b50*/  FADD.FTZ R14, R14, R21 ;  /* 0x000000150e0e7221 */ /* 0x000fc60000010000 */
[----:B------:R-:W-:Y:S01]  /*1b60*/  FADD.FTZ R15, R27, R22 ;  /* 0x000000161b0f7221 */ /* 0x000fe20000010000 */
[----:B------:R-:W-:Y:S01]  /*1b70*/  FADD.FTZ R14, R14, R23 ;  /* 0x000000170e0e7221 */ /* 0x000fe20000010000 */
[----:B------:R-:W0:Y:S02]  /*1b80*/  LDS.128 R24, [UR4+0x40] ;  /* 0x00004004ff187984 */ /* 0x000e240008000c00 */
[----:B---3--:R-:W-:Y:S01]  /*1b90*/  FADD.FTZ R15, R15, R28 ;  /* 0x0000001c0f0f7221 */ /* 0x008fe20000010000 */
[----:B------:R-:W-:Y:S01]  /*1ba0*/  FADD.FTZ R14, R14, R29 ;  /* 0x0000001d0e0e7221 */ /* 0x000fe20000010000 */
[----:B------:R-:W1:Y:S02]  /*1bb0*/  LDS.128 R20, [UR4+0x50] ;  /* 0x00005004ff147984 */ /* 0x000e640008000c00 */
        /* <DEDUP_REMOVED lines=15> */
.L_x_1201:
[----:B------:R-:W-:Y:S05]  /*1cb0*/  BSYNC.RECONVERGENT B0 ;  /* 0x0000000000007941 */ /* 0x000fea0003800200 */
.L_x_1200:
[----:B------:R-:W-:Y:S06]  /*1cc0*/  BAR.SYNC.DEFER_BLOCKING 0x0 ;  /* 0x0000000000007b1d */ /* 0x000fec0000010000 */
[----:B------:R-:W-:Y:S04]  /*1cd0*/  BSSY.RECONVERGENT B0, `(.L_x_1202) ;  /* 0x000013d000007945 */ /* 0x000fe80003800200 */
[----:B------:R-:W-:Y:S05]  /*1ce0*/  @P5 BRA `(.L_x_1203) ;  /* 0x0000001000ec5947 */ /* 0x000fea0003800000 */
[----:B--23--:R-:W2:Y:S04]  /*1cf0*/  LDS.128 R20, [R5+0x60] ;  /* 0x0000600005147984 */ /* 0x00cea80000000c00 */
[----:B-1----:R-:W1:Y:S04]  /*1d00*/  LDS.128 R24, [R5+0xc0] ;  /* 0x0000c00005187984 */ /* 0x002e680000000c00 */
[----:B------:R-:W3:Y:S01]  /*1d10*/  LDS.128 R28, [R5+0x120] ;  /* 0x00012000051c7984 */ /* 0x000ee20000000c00 */
[----:B--2---:R-:W-:Y:S01]  /*1d20*/  FADD.FTZ R20, R16, R20 ;  /* 0x0000001410147221 */ /* 0x004fe20000010000 */
[----:B0-----:R-:W-:Y:S01]  /*1d30*/  FADD.FTZ R16, R17, R21 ;  /* 0x0000001511107221 */ /* 0x001fe20000010000 */
[----:B------:R-:W-:Y:S01]  /*1d40*/  FADD.FTZ R17, R18, R22 ;  /* 0x0000001612117221 */ /* 0x000fe20000010000 */
[----:B------:R-:W-:Y:S01]  /*1d50*/  FADD.FTZ R18, R19, R23 ;  /* 0x0000001713127221 */ /* 0x000fe20000010000 */
[----:B-1----:R-:W-:Y:S01]  /*1d60*/  FADD.FTZ R19, R20, R24 ;  /* 0x0000001814137221 */ /* 0x002fe20000010000 */
        /* <DEDUP_REMOVED lines=307> */
.L_x_1203:
[----:B------:R-:W-:Y:S05]  /*30a0*/  BSYNC.RECONVERGENT B0 ;  /* 0x0000000000007941 */ /* 0x000fea0003800200 */
.L_x_1202:
[----:B------:R-:W-:Y:S04]  /*30b0*/  BSSY.RECONVERGENT B0, `(.L_x_1204) ;  /* 0x000001d000007945 */ /* 0x000fe80003800200 */
[----:B------:R-:W-:Y:S05]  /*30c0*/  @P5 BRA `(.L_x_1205) ;  /* 0x00000000006c5947 */ /* 0x000fea0003800000 */
[----:B---3--:R-:W2:Y:S08]  /*30d0*/  LDC.64 R20, c[0x0][0x3f8] ;  /* 0x0000fe00ff147b82 */ /* 0x008eb00000000a00 */
[----:B------:R-:W3:Y:S01]  /*30e0*/  LDC.64 R26, c[0x0][0x3d8] ;  /* 0x0000f600ff1a7b82 */ /* 0x000ee20000000a00 */
[----:B--2---:R-:W-:Y:S01]  /*30f0*/  IMAD.WIDE.U32 R22, R20, 0x3, RZ ;  /* 0x0000000314167825 */ /* 0x004fe200078e00ff */
[----:B0-----:R-:W-:-:S04]  /*3100*/  LEA R5, R21, R21, 0x1 ;  /* 0x0000001515057211 */ /* 0x001fc800078e08ff */
[----:B------:R-:W-:Y:S01]  /*3110*/  IADD3 R5, PT, PT, R23, R5, RZ ;  /* 0x0000000517057210 */ /* 0x000fe20007ffe0ff */
[----:B------:R-:W-:-:S03]  /*3120*/  IMAD R23, R48, 0x6, R51 ;  /* 0x0000000630177824 */ /* 0x000fc600078e0233 */
[----:B------:R-:W-:Y:S01]  /*3130*/  LEA.HI R22, P1, R5, R22, RZ, 0x1 ;  /* 0x0000001605167211 */ /* 0x000fe200078308ff */
[----:B---3--:R-:W-:-:S03]  /*3140*/  IMAD.WIDE R26, R23, 0x4, R26 ;  /* 0x00000004171a7825 */ /* 0x008fc600078e021a */
[----:B------:R-:W-:Y:S02]  /*3150*/  IADD3.X R5, PT, PT, RZ, R5, RZ, P1, !PT ;  /* 0x00000005ff057210 */ /* 0x000fe40000ffe4ff */
[----:B------:R-:W-:Y:S01]  /*3160*/  LEA.HI R25, P1, R21, R20, RZ, 0x1 ;  /* 0x0000001415197211 */ /* 0x000fe200078308ff */
[----:B------:R4:W-:Y:S01]  /*3170*/  REDG.E.ADD.F32.FTZ.RN.STRONG.GPU desc[UR10][R26.64], R16 ;  /* 0x000000101a0079a6 */ /* 0x0009e2000c12f30a */
[C---:B------:R-:W-:Y:S02]  /*3180*/  SHF.L.U64.HI R5, R22.reuse, 0x1, R5 ;  /* 0x0000000116057819 */ /* 0x040fe40000010205 */
[----:B------:R-:W-:Y:S02]  /*3190*/  SHF.L.U32 R29, R22, 0x1, RZ ;  /* 0x00000001161d7819 */ /* 0x000fe400000006ff */
[----:B------:R-:W-:Y:S02]  /*31a0*/  IADD3.X R22, PT, PT, RZ, R21, RZ, P1, !PT ;  /* 0x00000015ff167210 */ /* 0x000fe40000ffe4ff */
[----:B------:R-:W-:-:S02]  /*31b0*/  SHF.L.U32 R23, R25, 0x1, RZ ;  /* 0x0000000119177819 */ /* 0x000fc400000006ff */
[----:B------:R-:W-:Y:S02]  /*31c0*/  SHF.L.U64.HI R25, R25, 0x1, R22 ;  /* 0x0000000119197819 */ /* 0x000fe40000010216 */
[----:B------:R-:W-:Y:S02]  /*31d0*/  LOP3.LUT R23, R23, 0xfffffffc, RZ, 0xc0, !PT ;  /* 0xfffffffc17177812 */ /* 0x000fe400078ec0ff */
[----:B------:R-:W-:Y:S02]  /*31e0*/  LEA R22, P3, R20, R26, 0x2 ;  /* 0x0000001a14167211 */ /* 0x000fe400078610ff */
[----:B------:R-:W-:Y:S02]  /*31f0*/  LOP3.LUT R29, R29, 0xfffffffc, RZ, 0xc0, !PT ;  /* 0xfffffffc1d1d7812 */ /* 0x000fe400078ec0ff */
[----:B-1----:R-:W-:Y:S02]  /*3200*/  IADD3 R24, P1, PT, R26, R23, RZ ;  /* 0x000000171a187210 */ /* 0x002fe40007f3e0ff */
[----:B------:R-:W-:-:S02]  /*3210*/  LEA.HI.X R23, R20, R27, R21, 0x2, P3 ;  /* 0x0000001b14177211 */ /* 0x000fc400018f1415 */
[----:B------:R-:W-:Y:S02]  /*3220*/  IADD3 R20, P3, PT, R26, R29, RZ ;  /* 0x0000001d1a147210 */ /* 0x000fe40007f7e0ff */
[C---:B------:R-:W-:Y:S02]  /*3230*/  IADD3.X R25, PT, PT, R27.reuse, R25, RZ, P1, !PT ;  /* 0x000000191b197210 */ /* 0x040fe40000ffe4ff */
[----:B------:R-:W-:-:S03]  /*3240*/  IADD3.X R21, PT, PT, R27, R5, RZ, P3, !PT ;  /* 0x000000051b157210 */ /* 0x000fc60001ffe4ff */
[----:B------:R4:W-:Y:S04]  /*3250*/  REDG.E.ADD.F32.FTZ.RN.STRONG.GPU desc[UR10][R24.64], R17 ;  /* 0x00000011180079a6 */ /* 0x0009e8000c12f30a */
[----:B------:R4:W-:Y:S04]  /*3260*/  REDG.E.ADD.F32.FTZ.RN.STRONG.GPU desc[UR10][R22.64], R18 ;  /* 0x00000012160079a6 */ /* 0x0009e8000c12f30a */
[----:B------:R4:W-:Y:S02]  /*3270*/  REDG.E.ADD.F32.FTZ.RN.STRONG.GPU desc[UR10][R20.64], R19 ;  /* 0x00000013140079a6 */ /* 0x0009e4000c12f30a */
.L_x_1205:
[----:B------:R-:W-:Y:S05]  /*3280*/  BSYNC.RECONVERGENT B0 ;  /* 0x0000000000007941 */ /* 0x000fea0003800200 */
.L_x_1204:
[----:B------:R-:W5:Y:S02]  /*3290*/  LDCU UR4, c[0x0][0x370] ;  /* 0x00006e00ff0477ac */ /* 0x000f640008000800 */
[----:B-----5:R-:W-:-:S09]  /*32a0*/  UISETP.GE.U32.AND UP0, UPT, UR4, 0x2, UPT ;  /* 0x000000020400788c */ /* 0x020fd2000bf06070 */
[----:B------:R-:W-:Y:S05]  /*32b0*/  BRA.U !UP0, `(.L_x_1206) ;  /* 0x0000000908c87547 */ /* 0x000fea000b800000 */
[----:B0---4-:R-:W0:Y:S01]  /*32c0*/  LDC R18, c[0x0][0x370] ;  /* 0x0000dc00ff127b82 */ /* 0x011e220000000800 */
[----:B------:R-:W-:-:S05]  /*32d0*/  LOP3.LUT R5, R47, 0x1, RZ, 0xc0, !PT ;  /* 0x000000012f057812 */ /* 0x000fca00078ec0ff */
[----:B------:R-:W-:Y:S02]  /*32e0*/  IMAD R21, R5, UR14, RZ ;  /* 0x0000000e05157c24 */ /* 0x000fe4000f8e02ff */
[----:B------:R-:W4:Y:S02]  /*32f0*/  LDC.64 R16, c[0x0][0x3d0] ;  /* 0x0000f400ff107b82 */ /* 0x000f240000000a00 */
[----:B0-----:R-:W-:-:S05]  /*3300*/  IMAD R5, R21, R18, RZ ;  /* 0x0000001215057224 */ /* 0x001fca00078e02ff */
[----:B------:R-:W-:-:S05]  /*3310*/  SHF.L.U32 R5, R5, 0x1, RZ ;  /* 0x0000000105057819 */ /* 0x000fca00000006ff */
[----:B----4-:R-:W-:Y:S01]  /*3320*/  IMAD.WIDE R16, R5, 0x4, R16 ;  /* 0x0000000405107825 */ /* 0x010fe200078e0210 */
[----:B------:R-:W-:Y:S06]  /*3330*/  @P2 BRA `(.L_x_1207) ;  /* 0x0000000000582947 */ /* 0x000fec0003800000 */
[----:B------:R-:W0:Y:S01]  /*3340*/  LDC.64 R18, c[0x0][0x3c8] ;  /* 0x0000f200ff127b82 */ /* 0x000e220000000a00 */
[----:B------:R-:W-:Y:S01]  /*3350*/  IADD3 R5, PT, PT, R21, UR8, RZ ;  /* 0x0000000815057c10 */ /* 0x000fe2000fffe0ff */
[----:B------:R-:W-:Y:S01]  /*3360*/  UIMAD UR4, UR13, UR14, UR8 ;  /* 0x0000000e0d0472a4 */ /* 0x000fe2000f8e0208 */
[----:B------:R-:W-:-:S05]  /*3370*/  LOP3.LUT P1, R22, R47, 0x2, RZ, 0xc0, !PT ;  /* 0x000000022f167812 */ /* 0x000fca000782c0ff */
[----:B------:R-:W-:-:S05]  /*3380*/  MOV R21, UR4 ;  /* 0x0000000400157c02 */ /* 0x000fca0008000f00 */
[----:B---3--:R-:W-:-:S05]  /*3390*/  IMAD.WIDE.U32 R20, R21, 0x8, R16 ;  /* 0x0000000815147825 */ /* 0x008fca00078e0010 */
[----:B------:R4:W-:Y:S01]  /*33a0*/  STG.E.64 desc[UR10][R20.64], R14 ;  /* 0x0000000e14007986 */ /* 0x0009e2000c101b0a */
[----:B0-----:R-:W-:Y:S01]  /*33b0*/  IMAD.WIDE.U32 R18, R5, 0x4, R18 ;  /* 0x0000000405127825 */ /* 0x001fe200078e0012 */
[----:B------:R-:W-:Y:S02]  /*33c0*/  IADD3 R5, PT, PT, -R22, 0x1, RZ ;  /* 0x0000000116057810 */ /* 0x000fe40007ffe1ff */
[----:B------:R-:W0:Y:S01]  /*33d0*/  LDC R22, c[0x0][0x370] ;  /* 0x0000dc00ff167b82 */ /* 0x000e220000000800 */
[----:B------:R-:W-:Y:S06]  /*33e0*/  MEMBAR.ALL.GPU ;  /* 0x0000000000007992 */ /* 0x000fec000000a000 */
[----:B------:R-:W-:-:S00]  /*33f0*/  ERRBAR ;  /* 0x00000000000079ab */ /* 0x000fc00000000000 */
[----:B------:R-:W-:Y:S06]  /*3400*/  CGAERRBAR ;  /* 0x00000000000075ab */ /* 0x000fec0000000000 */
[----:B------:R4:W-:Y:S01]  /*3410*/  REDG.E.ADD.S32.STRONG.GPU desc[UR10][R18.64], R5 ;  /* 0x000000051200798e */ /* 0x0009e2000c12e30a */
[----:B0-----:R-:W-:-:S04]  /*3420*/  SEL R22, R22, RZ, !P1 ;  /* 0x000000ff16167207 */ /* 0x001fc80004800000 */
[----:B------:R-:W-:-:S13]  /*3430*/  ISETP.NE.AND P1, PT, R22, -0x1, PT ;  /* 0xffffffff1600780c */ /* 0x000fda0003f25270 */
[----:B----4-:R-:W-:Y:S05]  /*3440*/  @!P1 BRA `(.L_x_1207) ;  /* 0x0000000000149947 */ /* 0x010fea0003800000 */
.L_x_1208:
[----:B------:R-:W3:Y:S04]  /*3450*/  LDG.E.STRONG.GPU R5, desc[UR10][R18.64] ;  /* 0x0000000a12057981 */ /* 0x000ee8000c1ef900 */
[----:B---3--:R-:W-:Y:S01]  /*3460*/  CCTL.IVALL ;  /* 0x00000000ff00798f */ /* 0x008fe20002000000 */
[----:B------:R-:W-:Y:S05]  /*3470*/  YIELD ;  /* 0x0000000000007946 */ /* 0x000fea0003800000 */
[----:B------:R-:W-:-:S13]  /*3480*/  ISETP.NE.AND P1, PT, R5, R22, PT ;  /* 0x000000160500720c */ /* 0x000fda0003f25270 */
[----:B------:R-:W-:Y:S05]  /*3490*/  @P1 BRA `(.L_x_1208) ;  /* 0xfffffffc00ec1947 */ /* 0x000fea000383ffff */
.L_x_1207:
[----:B------:R-:W0:Y:S01]  /*34a0*/  LDC R5, c[0x0][0x370] ;  /* 0x0000dc00ff057b82 */ /* 0x000e220000000800 */
[----:B------:R-:W-:Y:S05]  /*34b0*/  WARPSYNC.ALL ;  /* 0x0000000000007948 */ /* 0x000fea0003800000 */
[----:B0-----:R-:W-:Y:S02]  /*34c0*/  ISETP.GE.U32.AND P1, PT, R5, 0x8, PT ;  /* 0x000000080500780c */ /* 0x001fe40003f26070 */
[----:B------:R-:W-:Y:S01]  /*34d0*/  BAR.SYNC.DEFER_BLOCKING 0x0 ;  /* 0x0000000000007b1d */ /* 0x000fe20000010000 */
[----:B------:R-:W-:-:S10]  /*34e0*/  HFMA2 R5, -RZ, RZ, 0, 0 ;  /* 0x00000000ff057431 */ /* 0x000fd400000001ff */
[----:B------:R-:W-:Y:S05]  /*34f0*/  @!P1 BRA `(.L_x_1209) ;  /* 0x0000000400189947 */ /* 0x000fea0003800000 */
[----:B------:R-:W-:-:S07]  /*3500*/  MOV R5, RZ ;  /* 0x000000ff00057202 */ /* 0x000fce0000000f00 */
.L_x_1210:
[C---:B------:R-:W-:Y:S02]  /*3510*/  IADD3 R21, PT, PT, R5.reuse, 0x1, RZ ;  /* 0x0000000105157810 */ /* 0x040fe40007ffe0ff */
[----:B------:R-:W-:Y:S02]  /*3520*/  ISETP.EQ.OR P3, PT, R5, UR13, P2 ;  /* 0x0000000d05007c0c */ /* 0x000fe40009762670 */
[----:B------:R-:W-:Y:S02]  /*3530*/  ISETP.EQ.OR P5, PT, R21, UR13, P2 ;  /* 0x0000000d15007c0c */ /* 0x000fe400097a2670 */
[C---:B------:R-:W-:Y:S02]  /*3540*/  IADD3 R25, PT, PT, R5.reuse, 0x2, RZ ;  /* 0x0000000205197810 */ /* 0x040fe40007ffe0ff */
[----:B------:R-:W-:Y:S02]  /*3550*/  MOV R18, UR14 ;  /* 0x0000000e00127c02 */ /* 0x000fe40008000f00 */
[----:B------:R-:W-:-:S02]  /*3560*/  IADD3 R22, PT, PT, R5, 0x3, RZ ;  /* 0x0000000305167810 */ /* 0x000fc40007ffe0ff */
[----:B------:R-:W-:Y:S02]  /*3570*/  ISETP.EQ.OR P6, PT, R25, UR13, P2 ;  /* 0x0000000d19007c0c */ /* 0x000fe400097c2670 */
[----:B---3--:R-:W-:Y:S01]  /*3580*/  MOV R20, UR14 ;  /* 0x0000000e00147c02 */ /* 0x008fe20008000f00 */
[----:B------:R-:W-:Y:S01]  /*3590*/  @!P3 IMAD R19, R5, R18, UR8 ;  /* 0x000000080513be24 */ /* 0x000fe2000f8e0212 */
[----:B------:R-:W-:Y:S02]  /*35a0*/  ISETP.EQ.OR P1, PT, R22, UR13, P2 ;  /* 0x0000000d16007c0c */ /* 0x000fe40009722670 */
[----:B-1----:R-:W-:Y:S01]  /*35b0*/  MOV R24, UR14 ;  /* 0x0000000e00187c02 */ /* 0x002fe20008000f00 */
[----:B------:R-:W-:Y:S01]  /*35c0*/  @!P5 IMAD R21, R21, R20, UR8 ;  /* 0x000000081515de24 */ /* 0x000fe2000f8e0214 */
[----:B--2---:R-:W-:Y:S01]  /*35d0*/  MOV R23, UR14 ;  /* 0x0000000e00177c02 */ /* 0x004fe20008000f00 */
[----:B------:R-:W-:-:S04]  /*35e0*/  @!P3 IMAD.WIDE.U32 R18, R19, 0x8, R16 ;  /* 0x000000081312b825 */ /* 0x000fc800078e0010 */
[--C-:B------:R-:W-:Y:S02]  /*35f0*/  @!P5 IMAD.WIDE.U32 R20, R21, 0x8, R16.reuse ;  /* 0x000000081514d825 */ /* 0x100fe400078e0010 */
[----:B------:R-:W2:Y:S02]  /*3600*/  @!P3 LDG.E.64 R18, desc[UR10][R18.64] ;  /* 0x0000000a1212b981 */ /* 0x000ea4000c1e1b00 */
[----:B------:R-:W-:Y:S02]  /*3610*/  @!P6 IMAD R25, R25, R24, UR8 ;  /* 0x000000081919ee24 */ /* 0x000fe4000f8e0218 */
[----:B------:R-:W-:Y:S01]  /*3620*/  @!P1 IMAD R23, R22, R23, UR8 ;  /* 0x0000000816179e24 */ /* 0x000fe2000f8e0217 */
[----:B------:R-:W3:Y:S01]  /*3630*/  @!P5 LDG.E.64 R20, desc[UR10][R20.64] ;  /* 0x0000000a1414d981 */ /* 0x000ee2000c1e1b00 */
[----:B------:R-:W-:-:S04]  /*3640*/  @!P6 IMAD.WIDE.U32 R24, R25, 0x8, R16 ;  /* 0x000000081918e825 */ /* 0x000fc800078e0010 */
[----:B------:R-:W-:Y:S02]  /*3650*/  @!P1 IMAD.WIDE.U32 R22, R23, 0x8, R16 ;  /* 0x0000000817169825 */ /* 0x000fe400078e0010 */
[----:B------:R-:W4:Y:S04]  /*3660*/  @!P6 LDG.E.64 R24, desc[UR10][R24.64] ;  /* 0x0000000a1818e981 */ /* 0x000f28000c1e1b00 */
[----:B------:R-:W5:Y:S01]  /*3670*/  @!P1 LDG.E.64 R22, desc[UR10][R22.64] ;  /* 0x0000000a16169981 */ /* 0x000f62000c1e1b00 */
[----:B------:R-:W-:Y:S01]  /*3680*/  IADD3 R26, PT, PT, R5, 0x4, RZ ;  /* 0x00000004051a7810 */ /* 0x000fe20007ffe0ff */
[----:B--2---:R-:W-:Y:S01]  /*3690*/  @!P3 FADD.FTZ R14, R14, R18 ;  /* 0x000000120e0eb221 */ /* 0x004fe20000010000 */
[----:B------:R-:W-:Y:S01]  /*36a0*/  @!P3 FADD.FTZ R15, R15, R19 ;  /* 0x000000130f0fb221 */ /* 0x000fe20000010000 */
[----:B------:R-:W-:-:S02]  /*36b0*/  IADD3 R18, PT, PT, R5, 0x5, RZ ;  /* 0x0000000505127810 */ /* 0x000fc40007ffe0ff */
[----:B------:R-:W-:Y:S01]  /*36c0*/  ISETP.EQ.OR P3, PT, R26, UR13, P2 ;  /* 0x0000000d1a007c0c */ /* 0x000fe20009762670 */
[----:B---3--:R-:W-:Y:S01]  /*36d0*/  @!P5 FADD.FTZ R14, R14, R20 ;  /* 0x000000140e0ed221 */ /* 0x008fe20000010000 */
[----:B------:R-:W-:Y:S01]  /*36e0*/  @!P5 FADD.FTZ R15, R15, R21 ;  /* 0x000000150f0fd221 */ /* 0x000fe20000010000 */
[----:B------:R-:W-:Y:S02]  /*36f0*/  ISETP.EQ.OR P5, PT, R18, UR13, P2 ;  /* 0x0000000d12007c0c */ /* 0x000fe400097a2670 */
[----:B------:R-:W-:Y:S02]  /*3700*/  IADD3 R20, PT, PT, R5, 0x6, RZ ;  /* 0x0000000605147810 */ /* 0x000fe40007ffe0ff */
[----:B------:R-:W-:Y:S01]  /*3710*/  MOV R19, UR14 ;  /* 0x0000000e00137c02 */ /* 0x000fe20008000f00 */
[----:B----4-:R-:W-:Y:S01]  /*3720*/  @!P6 FADD.FTZ R14, R14, R24 ;  /* 0x000000180e0ee221 */ /* 0x010fe20000010000 */
[----:B------:R-:W-:Y:S01]  /*3730*/  @!P6 FADD.FTZ R15, R15, R25 ;  /* 0x000000190f0fe221 */ /* 0x000fe20000010000 */
[----:B------:R-:W-:-:S02]  /*3740*/  ISETP.EQ.OR P6, PT, R20, UR13, P2 ;  /* 0x0000000d14007c0c */ /* 0x000fc400097c2670 */
[----:B-----5:R-:W-:Y:S01]  /*3750*/  @!P1 FADD.FTZ R14, R14, R22 ;  /* 0x000000160e0e9221 */ /* 0x020fe20000010000 */
[----:B------:R-:W-:Y:S01]  /*3760*/  MOV R21, UR14 ;  /* 0x0000000e00157c02 */ /* 0x000fe20008000f00 */
[----:B------:R-:W-:Y:S01]  /*3770*/  @!P3 IMAD R19, R26, R19, UR8 ;  /* 0x000000081a13be24 */ /* 0x000fe2000f8e0213 */
[----:B------:R-:W-:Y:S01]  /*3780*/  IADD3 R22, PT, PT, R5, 0x7, RZ ;  /* 0x0000000705167810 */ /* 0x000fe20007ffe0ff */
[----:B------:R-:W-:Y:S02]  /*3790*/  @!P1 FADD.FTZ R15, R15, R23 ;  /* 0x000000170f0f9221 */ /* 0x000fe40000010000 */
[----:B------:R-:W-:Y:S01]  /*37a0*/  @!P5 IMAD R21, R18, R21, UR8 ;  /* 0x000000081215de24 */ /* 0x000fe2000f8e0215 */
[----:B------:R-:W-:Y:S01]  /*37b0*/  ISETP.EQ.OR P1, PT, R22, UR13, P2 ;  /* 0x0000000d16007c0c */ /* 0x000fe20009722670 */
[----:B------:R-:W-:Y:S01]  /*37c0*/  @!P3 IMAD.WIDE.U32 R18, R19, 0x8, R16 ;  /* 0x000000081312b825 */ /* 0x000fe200078e0010 */
[----:B------:R-:W-:Y:S02]  /*37d0*/  MOV R25, UR14 ;  /* 0x0000000e00197c02 */ /* 0x000fe40008000f00 */
        /* <DEDUP_REMOVED lines=24> */
.L_x_1209:
        /* <DEDUP_REMOVED lines=10> */
[----:B------:R-:W-:Y:S02]  /*3a00*/  IADD3 R25, PT, PT, R5, 0x2, RZ ;  /* 0x0000000205197810 */ /* 0x000fe40007ffe0ff */
[----:B------:R-:W-:Y:S02]  /*3a10*/  ISETP.EQ.OR P3, PT, R21, UR13, P2 ;  /* 0x0000000d15007c0c */ /* 0x000fe40009762670 */
[----:B------:R-:W-:Y:S02]  /*3a20*/  IADD3 R22, PT, PT, R5, 0x3, RZ ;  /* 0x0000000305167810 */ /* 0x000fe40007ffe0ff */
[----:B------:R-:W-:-:S02]  /*3a30*/  ISETP.EQ.OR P5, PT, R25, UR13, P2 ;  /* 0x0000000d19007c0c */ /* 0x000fc400097a2670 */
[----:B------:R-:W-:Y:S02]  /*3a40*/  MOV R18, UR14 ;  /* 0x0000000e00127c02 */ /* 0x000fe40008000f00 */
[----:B---3--:R-:W-:Y:S02]  /*3a50*/  MOV R20, UR14 ;  /* 0x0000000e00147c02 */ /* 0x008fe40008000f00 */
[----:B------:R-:W-:Y:S01]  /*3a60*/  ISETP.EQ.OR P6, PT, R22, UR13, P2 ;  /* 0x0000000d16007c0c */ /* 0x000fe200097c2670 */
[----:B------:R-:W-:Y:S01]  /*3a70*/  @!P1 IMAD R19, R5, R18, UR8 ;  /* 0x0000000805139e24 */ /* 0x000fe2000f8e0212 */
[----:B-1----:R-:W-:Y:S01]  /*3a80*/  MOV R24, UR14 ;  /* 0x0000000e00187c02 */ /* 0x002fe20008000f00 */
        /* <DEDUP_REMOVED lines=21> */
.L_x_1211:
        /* <DEDUP_REMOVED lines=9> */
[----:B---3--:R-:W-:-:S07]  /*3c70*/  MOV R20, UR14 ;  /* 0x0000000e00147c02 */ /* 0x008fce0008000f00 */
        /* <DEDUP_REMOVED lines=11> */
.L_x_1212:
        /* <DEDUP_REMOVED lines=10> */
.L_x_1213:
[----:B------:R-:W-:Y:S05]  /*3dd0*/  BSYNC.RECONVERGENT B0 ;  /* 0x0000000000007941 */ /* 0x000fea0003800200 */
.L_x_1206:
[----:B------:R-:W5:Y:S01]  /*3de0*/  S2UR UR5, SR_CgaCtaId ;  /* 0x00000000000579c3 */ /* 0x000f620000008800 */
[----:B------:R-:W-:Y:S01]  /*3df0*/  UMOV UR4, 0x400 ;  /* 0x0000040000047882 */ /* 0x000fe20000000000 */
[----:B------:R-:W1:Y:S01]  /*3e00*/  LDCU.64 UR18, c[0x0][0x400] ;  /* 0x00008000ff1277ac */ /* 0x000e620008000a00 */
[----:B------:R-:W-:-:S04]  /*3e10*/  FADD.FTZ R40, R40, -UR16 ;  /* 0x8000001028287e21 */ /* 0x000fc80008010000 */
[----:B------:R-:W-:Y:S01]  /*3e20*/  FMUL.FTZ R40, R40, UR9 ;  /* 0x0000000928287c20 */ /* 0x000fe20008410000 */
[----:B0-----:R-:W0:Y:S01]  /*3e30*/  LDC R5, c[0x0][0x41c] ;  /* 0x00010700ff057b82 */ /* 0x001e220000000800 */
[----:B-----5:R-:W-:Y:S01]  /*3e40*/  ULEA UR4, UR5, UR4, 0x18 ;  /* 0x0000000405047291 */ /* 0x020fe2000f8ec0ff */
[----:B0-----:R-:W-:-:S08]  /*3e50*/  IMAD R5, R5, UR13, R46 ;  /* 0x0000000d05057c24 */ /* 0x001fd0000f8e022e */
[----:B------:R0:W-:Y:S01]  /*3e60*/  @!P2 STS.64 [UR4+0x78], R14 ;  /* 0x0000780eff00a988 */ /* 0x0001e20008000a04 */
[----:B------:R-:W-:Y:S01]  /*3e70*/  BAR.SYNC.DEFER_BLOCKING 0x0 ;  /* 0x0000000000007b1d */ /* 0x000fe20000010000 */
[----:B-1----:R-:W-:Y:S02]  /*3e80*/  ISETP.GE.U32.AND P1, PT, R5, UR18, PT ;  /* 0x0000001205007c0c */ /* 0x002fe4000bf26070 */
[----:B---34-:R-:W-:Y:S01]  /*3e90*/  SHF.R.S32.HI R20, RZ, 0x1f, R5 ;  /* 0x0000001fff147819 */ /* 0x018fe20000011405 */
[----:B0-----:R-:W-:-:S03]  /*3ea0*/  FADD.FTZ R15, R41, -UR16 ;  /* 0x80000010290f7e21 */ /* 0x001fc60008010000 */
[----:B------:R-:W-:Y:S01]  /*3eb0*/  ISETP.GE.AND.EX P1, PT, R20, UR19, PT, P1 ;  /* 0x0000001314007c0c */ /* 0x000fe2000bf26310 */
[----:B------:R-:W-:Y:S01]  /*3ec0*/  FMUL.FTZ R15, R15, UR9 ;  /* 0x000000090f0f7c20 */ /* 0x000fe20008410000 */
[----:B------:R-:W0:Y:S01]  /*3ed0*/  LDS.64 R16, [UR4+0x78] ;  /* 0x00007804ff107984 */ /* 0x000e220008000a00 */
[----:B------:R-:W0:Y:S02]  /*3ee0*/  LDCU UR4, c[0x0][0x42c] ;  /* 0x00008580ff0477ac */ /* 0x000e240008000800 */
[----:B0-----:R-:W-:Y:S01]  /*3ef0*/  FMUL.FTZ R18, R16, UR4 ;  /* 0x0000000410127c20 */ /* 0x001fe20008410000 */
[----:B------:R-:W-:-:S04]  /*3f00*/  FMUL.FTZ R19, R17, UR4 ;  /* 0x0000000411137c20 */ /* 0x000fc80008410000 */
        /* <DEDUP_REMOVED lines=10> */
[----:B--2---:R-:W0:Y:S08]  /*3fb0*/  MUFU.RCP R23, R22 ;  /* 0x0000001600177308 */ /* 0x004e300000001000 */
        /* <DEDUP_REMOVED lines=9> */
.L_x_1214:
[----:B------:R-:W-:Y:S01]  /*4050*/  FFMA.FTZ R15, R18, R15, R19 ;  /* 0x0000000f120f7223 */ /* 0x000fe20000010013 */
[----:B------:R-:W-:Y:S01]  /*4060*/  BSSY.RECONVERGENT B0, `(.L_x_1215) ;  /* 0x0000013000007945 */ /* 0x000fe20003800200 */
[----:B------:R-:W-:Y:S01]  /*4070*/  FFMA.FTZ R16, R0, R2, -R17 ;  /* 0x0000000200107223 */ /* 0x000fe20000010811 */
[----:B------:R-:W-:Y:S01]  /*4080*/  FADD.FTZ R38, R38, -UR16 ;  /* 0x8000001026267e21 */ /* 0x000fe20008010000 */
[----:B------:R-:W-:Y:S01]  /*4090*/  FADD.FTZ R39, R39, -UR16 ;  /* 0x8000001027277e21 */ /* 0x000fe20008010000 */
        /* <DEDUP_REMOVED lines=15> */
.L_x_1216:
[----:B------:R-:W-:Y:S05]  /*4190*/  BSYNC.RECONVERGENT B0 ;  /* 0x0000000000007941 */ /* 0x000fea0003800200 */
.L_x_1215:
        /* <DEDUP_REMOVED lines=13> */
[----:B------:R-:W2:Y:S08]  /*4270*/  MUFU.RCP R17, R16 ;  /* 0x0000001000117308 */ /* 0x000eb00000001000 */
[----:B------:R-:W0:Y:S01]  /*4280*/  MUFU.RCP R22, R21 ;  /* 0x0000001500167308 */ /* 0x000e220000001000 */
[----:B--2---:R-:W-:Y:S01]  /*4290*/  FADD.FTZ R23, -R17, 1 ;  /* 0x3f80000011177421 */ /* 0x004fe20000010100 */
[----:B------:R-:W-:-:S03]  /*42a0*/  FMUL.FTZ R10, R10, R17 ;  /* 0x000000110a0a7220 */ /* 0x000fc60000410000 */
[----:B------:R-:W-:Y:S01]  /*42b0*/  FFMA.FTZ R23, R2, R23, 1 ;  /* 0x3f80000002177423 */ /* 0x000fe20000010017 */
[----:B0-----:R-:W-:Y:S01]  /*42c0*/  FADD.FTZ R24, -R22, 1 ;  /* 0x3f80000016187421 */ /* 0x001fe20000010100 */
[----:B------:R-:W-:Y:S02]  /*42d0*/  FMUL.FTZ R11, R11, R22 ;  /* 0x000000160b0b7220 */ /* 0x000fe40000410000 */
[----:B------:R-:W-:Y:S01]  /*42e0*/  FMUL.FTZ R10, R10, R23 ;  /* 0x000000170a0a7220 */ /* 0x000fe20000410000 */
[----:B------:R-:W-:-:S04]  /*42f0*/  FFMA.FTZ R24, R3, R24, 1 ;  /* 0x3f80000003187423 */ /* 0x000fc80000010018 */
[----:B------:R-:W-:-:S07]  /*4300*/  FMUL.FTZ R11, R11, R24 ;  /* 0x000000180b0b7220 */ /* 0x000fce0000410000 */
.L_x_1217:
[----:B------:R-:W-:Y:S04]  /*4310*/  BSSY.RECONVERGENT B0, `(.L_x_1218) ;  /* 0x0000013000007945 */ /* 0x000fe80003800200 */
[----:B------:R-:W-:Y:S05]  /*4320*/  @P0 BRA `(.L_x_1219) ;  /* 0x0000000000440947 */ /* 0x000fea0003800000 */
[----:B------:R-:W0:Y:S01]  /*4330*/  LDCU.64 UR4, c[0x0][0x3f8] ;  /* 0x00007f00ff0477ac */ /* 0x000e220008000a00 */
[----:B------:R-:W-:Y:S01]  /*4340*/  MOV R2, R32 ;  /* 0x0000002000027202 */ /* 0x000fe20000000f00 */
[C-C-:B------:R-:W-:Y:S01]  /*4350*/  FFMA.FTZ R17, R18.reuse, R38, R19.reuse ;  /* 0x0000002612117223 */ /* 0x140fe20000010013 */
[----:B------:R-:W-:Y:S01]  /*4360*/  MOV R3, R7 ;  /* 0x0000000700037202 */ /* 0x000fe20000000f00 */
[----:B------:R-:W1:Y:S01]  /*4370*/  LDCU.64 UR20, c[0x0][0x380] ;  /* 0x00007000ff1477ac */ /* 0x000e620008000a00 */
[----:B------:R-:W-:-:S04]  /*4380*/  FFMA.FTZ R15, R18, R15, R19 ;  /* 0x0000000f120f7223 */ /* 0x000fc80000010013 */
[----:B------:R-:W-:-:S04]  /*4390*/  FFMA.FTZ R15, R4, R11, -R15 ;  /* 0x0000000b040f7223 */ /* 0x000fc8000001080f */
[----:B------:R-:W-:Y:S01]  /*43a0*/  FMUL.FTZ R15, R15, UR9 ;  /* 0x000000090f0f7c20 */ /* 0x000fe20008410000 */
[----:B0-----:R-:W-:Y:S02]  /*43b0*/  IMAD R14, R53, UR4, RZ ;  /* 0x00000004350e7c24 */ /* 0x001fe4000f8e02ff */
[----:B------:R-:W-:-:S04]  /*43c0*/  IMAD.WIDE.U32 R2, R45, UR4, R2 ;  /* 0x000000042d027c25 */ /* 0x000fc8000f8e0002 */
[----:B------:R-:W-:Y:S02]  /*43d0*/  IMAD R21, R45, UR5, R14 ;  /* 0x000000052d157c24 */ /* 0x000fe4000f8e020e */
[----:B------:R-:W-:Y:S01]  /*43e0*/  FFMA.FTZ R14, R0, R10, -R17 ;  /* 0x0000000a000e7223 */ /* 0x000fe20000010811 */
[----:B-1----:R-:W-:Y:S02]  /*43f0*/  LEA R10, P0, R2, UR20, 0x2 ;  /* 0x00000014020a7c11 */ /* 0x002fe4000f8010ff */
[----:B------:R-:W-:Y:S01]  /*4400*/  IADD3 R21, PT, PT, R3, R21, RZ ;  /* 0x0000001503157210 */ /* 0x000fe20007ffe0ff */
[----:B------:R-:W-:-:S03]  /*4410*/  FMUL.FTZ R14, R14, UR9 ;  /* 0x000000090e0e7c20 */ /* 0x000fc60008410000 */
[----:B------:R-:W-:-:S05]  /*4420*/  LEA.HI.X R11, R2, UR21, R21, 0x2, P0 ;  /* 0x00000015020b7c11 */ /* 0x000fca00080f1415 */
[----:B------:R0:W-:Y:S02]  /*4430*/  STG.E.64 desc[UR10][R10.64], R14 ;  /* 0x0000000e0a007986 */ /* 0x0001e4000c101b0a */
.L_x_1219:
[----:B------:R-:W-:Y:S05]  /*4440*/  BSYNC.RECONVERGENT B0 ;  /* 0x0000000000007941 */ /* 0x000fea0003800200 */
.L_x_1218:
[----:B------:R-:W-:Y:S01]  /*4450*/  UISETP.NE.AND UP0, UPT, UR15, URZ, UPT ;  /* 0x000000ff0f00728c */ /* 0x000fe2000bf05270 */
[----:B------:R-:W-:Y:S01]  /*4460*/  FADD.FTZ R2, R34, -UR16 ;  /* 0x8000001022027e21 */ /* 0x000fe20008010000 */
[----:B------:R-:W-:Y:S01]  /*4470*/  FADD.FTZ R3, R35, -UR16 ;  /* 0x8000001023037e21 */ /* 0x000fe20008010000 */
[----:B------:R-:W-:Y:S01]  /*4480*/  FMUL.FTZ R36, R36, UR9 ;  /* 0x0000000924247c20 */ /* 0x000fe20008410000 */
[----:B------:R-:W-:Y:S01]  /*4490*/  FMUL.FTZ R37, R37, UR9 ;  /* 0x0000000925257c20 */ /* 0x000fe20008410000 */
[----:B------:R-:W-:Y:S01]  /*44a0*/  FMUL.FTZ R2, R2, UR9 ;  /* 0x0000000902027c20 */ /* 0x000fe20008410000 */
[----:B------:R-:W-:Y:S01]  /*44b0*/  ISETP.GE.U32.AND P0, PT, R44, UR18, PT ;  /* 0x000000122c007c0c */ /* 0x000fe2000bf06070 */
[----:B------:R-:W-:Y:S01]  /*44c0*/  FMUL.FTZ R3, R3, UR9 ;  /* 0x0000000903037c20 */ /* 0x000fe20008410000 */
[----:B------:R-:W-:Y:S01]  /*44d0*/  IADD3 R5, PT, PT, R5, 0xc0, RZ ;  /* 0x000000c005057810 */ /* 0x000fe20007ffe0ff */
[C-C-:B------:R-:W-:Y:S01]  /*44e0*/  FFMA.FTZ R25, R18.reuse, R36, R19.reuse ;  /* 0x0000002412197223 */ /* 0x140fe20000010013 */
[C-C-:B------:R-:W-:Y:S01]  /*44f0*/  FFMA.FTZ R27, R18.reuse, R37, R19.reuse ;  /* 0x00000025121b7223 */ /* 0x140fe20000010013 */
[--C-:B0-----:R-:W-:Y:S01]  /*4500*/  FFMA.FTZ R11, R18, R2, R19.reuse ;  /* 0x00000002120b7223 */ /* 0x101fe20000010013 */
        /* <DEDUP_REMOVED lines=22> */
.L_x_1220:
        /* <DEDUP_REMOVED lines=18> */
.L_x_1222:
[----:B------:R-:W-:Y:S05]  /*4790*/  BSYNC.RECONVERGENT B0 ;  /* 0x0000000000007941 */ /* 0x000fea0003800200 */
.L_x_1221:
        /* <DEDUP_REMOVED lines=19> */
.L_x_1223:
        /* <DEDUP_REMOVED lines=9> */
[----:B------:R-:W3:Y:S01]  /*4960*/  LDCU.64 UR16, c[0x0][0x380] ;  /* 0x00007000ff1077ac */ /* 0x000ee20008000a00 */
[----:B-1----:R-:W-:-:S03]  /*4970*/  IMAD R10, R10, UR4, RZ ;  /* 0x000000040a0a7c24 */ /* 0x002fc6000f8e02ff */
[----:B------:R-:W-:-:S04]  /*4980*/  IMAD.WIDE.U32 R6, R5, UR4, R6 ;  /* 0x0000000405067c25 */ /* 0x000fc8000f8e0006 */
[----:B------:R-:W-:Y:S01]  /*4990*/  IMAD R5, R5, UR5, R10 ;  /* 0x0000000505057c24 */ /* 0x000fe2000f8e020a */
[----:B---3--:R-:W-:-:S04]  /*49a0*/  LEA R2, P0, R6, UR16, 0x2 ;  /* 0x0000001006027c11 */ /* 0x008fc8000f8010ff */
[----:B------:R-:W-:-:S04]  /*49b0*/  IADD3 R5, PT, PT, R7, R5, RZ ;  /* 0x0000000507057210 */ /* 0x000fc80007ffe0ff */
[----:B------:R-:W-:-:S05]  /*49c0*/  LEA.HI.X R3, R6, UR17, R5, 0x2, P0 ;  /* 0x0000001106037c11 */ /* 0x000fca00080f1405 */
[----:B------:R1:W-:Y:S02]  /*49d0*/  STG.E.64 desc[UR10][R2.64], R18 ;  /* 0x0000001202007986 */ /* 0x0003e4000c101b0a */
.L_x_1225:
[----:B------:R-:W-:Y:S05]  /*49e0*/  BSYNC.RECONVERGENT B0 ;  /* 0x0000000000007941 */ /* 0x000fea0003800200 */
.L_x_1224:
[----:B------:R-:W-:Y:S01]  /*49f0*/  UIADD3 UR7, UPT, UPT, UR14, UR7, URZ ;  /* 0x000000070e077290 */ /* 0x000fe2000fffe0ff */
[----:B------:R-:W-:-:S03]  /*4a00*/  IADD3 R47, PT, PT, R47, 0x1, RZ ;  /* 0x000000012f2f7810 */ /* 0x000fc60007ffe0ff */
[----:B------:R-:W-:-:S09]  /*4a10*/  UISETP.GE.AND UP0, UPT, UR7, UR6, UPT ;  /* 0x000000060700728c */ /* 0x000fd2000bf06270 */
[----:B------:R-:W-:Y:S05]  /*4a20*/  BRA.U !UP0, `(.L_x_1226) ;  /* 0xffffffb508ec7547 */ /* 0x000fea000b83ffff */
.L_x_1195:
[----:B------:R-:W3:Y:S01]  /*4a30*/  LDC R4, c[0x0][0x370] ;  /* 0x0000dc00ff047b82 */ /* 0x000ee20000000800 */
[----:B------:R-:W-:Y:S01]  /*4a40*/  ISETP.NE.AND P2, PT, R51, RZ, PT ;  /* 0x000000ff3300720c */ /* 0x000fe20003f45270 */
[----:B------:R-:W-:Y:S06]  /*4a50*/  BSSY.RECONVERGENT B0, `(.L_x_1227) ;  /* 0x0000011000007945 */ /* 0x000fec0003800200 */
[----:B------:R-:W4:Y:S08]  /*4a60*/  LDC R7, c[0x0][0x374] ;  /* 0x0000dd00ff077b82 */ /* 0x000f300000000800 */
[----:B-1----:R-:W1:Y:S01]  /*4a70*/  LDC.64 R2, c[0x0][0x3c8] ;  /* 0x0000f200ff027b82 */ /* 0x002e620000000a00 */
[----:B---3--:R-:W-:-:S02]  /*4a80*/  IADD3 R5, PT, PT, R4, -0x1, RZ ;  /* 0xffffffff04057810 */ /* 0x008fc40007ffe0ff */
[----:B------:R-:W-:Y:S02]  /*4a90*/  ISETP.NE.AND P1, PT, R4, 0x1, PT ;  /* 0x000000010400780c */ /* 0x000fe40003f25270 */
[----:B----4-:R-:W-:-:S04]  /*4aa0*/  IADD3 R0, PT, PT, R7, -0x1, RZ ;  /* 0xffffffff07007810 */ /* 0x010fc80007ffe0ff */
        /* <DEDUP_REMOVED lines=11> */
.L_x_1228:
[----:B------:R-:W-:Y:S05]  /*4b60*/  BSYNC.RECONVERGENT B0 ;  /* 0x0000000000007941 */ /* 0x000fea0003800200 */
.L_x_1227:
[----:B------:R-:W-:Y:S05]  /*4b70*/  @P0 EXIT ;  /* 0x000000000000094d */ /* 0x000fea0003800000 */
[----:B------:R-:W-:Y:S05]  /*4b80*/  @P2 BRA `(.L_x_1229) ;  /* 0x0000000000202947 */ /* 0x000fea0003800000 */
[----:B------:R-:W-:-:S05]  /*4b90*/  IMAD R0, R4, R7, RZ ;  /* 0x0000000704007224 */ /* 0x000fca00078e02ff */
[----:B------:R-:W-:-:S13]  /*4ba0*/  ISETP.NE.AND P0, PT, R0, -0x1, PT ;  /* 0xffffffff0000780c */ /* 0x000fda0003f05270 */
[----:B------:R-:W-:Y:S05]  /*4bb0*/  @!P0 BRA `(.L_x_1229) ;  /* 0x0000000000148947 */ /* 0x000fea0003800000 */
.L_x_1230:
[----:B-1----:R-:W3:Y:S04]  /*4bc0*/  LDG.E.STRONG.GPU R5, desc[UR10][R2.64] ;  /* 0x0000000a02057981 */ /* 0x002ee8000c1ef900 */
[----:B---3--:R-:W-:Y:S01]  /*4bd0*/  CCTL.IVALL ;  /* 0x00000000ff00798f */ /* 0x008fe20002000000 */
[----:B------:R-:W-:Y:S05]  /*4be0*/  YIELD ;  /* 0x0000000000007946 */ /* 0x000fea0003800000 */
[----:B------:R-:W-:-:S13]  /*4bf0*/  ISETP.NE.AND P0, PT, R5, R0, PT ;  /* 0x000000000500720c */ /* 0x000fda0003f05270 */
[----:B------:R-:W-:Y:S05]  /*4c00*/  @P0 BRA `(.L_x_1230) ;  /* 0xfffffffc00ec0947 */ /* 0x000fea000383ffff */
.L_x_1229:
        /* <DEDUP_REMOVED lines=61> */
[----:B-1----:R-:W-:Y:S02]  /*4fe0*/  IADD3 R25, P1, PT, R21, UR6, RZ ;  /* 0x0000000615197c10 */ /* 0x002fe4000ff3e0ff */
[----:B------:R-:W-:Y:S02]  /*4ff0*/  IADD3 R18, PT, PT, R7, UR4, RZ ;  /* 0x0000000407127c10 */ /* 0x000fe4000fffe0ff */
[----:B--2---:R-:W-:Y:S02]  /*5000*/  IADD3 R23, P2, PT, R21, UR8, RZ ;  /* 0x0000000815177c10 */ /* 0x004fe4000ff5e0ff */
[----:B------:R-:W-:Y:S01]  /*5010*/  MOV R51, R6 ;  /* 0x0000000600337202 */ /* 0x000fe20000000f00 */
[----:B------:R-:W-:Y:S01]  /*5020*/  IMAD.WIDE.U32 R6, R4, 0x4, RZ ;  /* 0x0000000404067825 */ /* 0x000fe200078e00ff */
[----:B------:R-:W-:-:S02]  /*5030*/  IADD3.X R26, PT, PT, R22, UR7, RZ, P1, !PT ;  /* 0x00000007161a7c10 */ /* 0x000fc40008ffe4ff */
[C---:B------:R-:W-:Y:S02]  /*5040*/  IADD3.X R24, PT, PT, R22.reuse, UR9, RZ, P2, !PT ;  /* 0x0000000916187c10 */ /* 0x040fe400097fe4ff */
[----:B---3--:R-:W-:Y:S02]  /*5050*/  IADD3 R21, P1, PT, R21, UR12, RZ ;  /* 0x0000000c15157c10 */ /* 0x008fe4000ff3e0ff */
[----:B0-----:R-:W-:Y:S02]  /*5060*/  IADD3 R16, P2, PT, RZ, -R9, RZ ;  /* 0x80000009ff107210 */ /* 0x001fe40007f5e0ff */
[----:B------:R-:W-:Y:S02]  /*5070*/  IADD3.X R22, PT, PT, R22, UR13, RZ, P1, !PT ;  /* 0x0000000d16167c10 */ /* 0x000fe40008ffe4ff */
[----:B------:R-:W-:Y:S02]  /*5080*/  SHF.L.U64.HI R27, R28, 0x2, R33 ;  /* 0x000000021c1b7819 */ /* 0x000fe40000010221 */
[----:B------:R-:W-:-:S02]  /*5090*/  IADD3 R29, PT, PT, R7, R29, RZ ;  /* 0x0000001d071d7210 */ /* 0x000fc40007ffe0ff */
[----:B------:R-:W-:-:S07]  /*50a0*/  IADD3.X R20, PT, PT, RZ, -0x1, RZ, P2, !PT ;  /* 0xffffffffff147810 */ /* 0x000fce00017fe4ff */
.L_x_1233:
[-C--:B-1----:R-:W-:Y:S02]  /*50b0*/  LEA R10, P1, R0, R25.reuse, 0x2 ;  /* 0x00000019000a7211 */ /* 0x082fe400078210ff */
        /* <DEDUP_REMOVED lines=30> */
.L_x_1232:
[----:B------:R-:W-:Y:S05]  /*52a0*/  BSYNC.RECONVERGENT B0 ;  /* 0x0000000000007941 */ /* 0x000fea0003800200 */
.L_x_1231:
[----:B------:R-:W-:Y:S05]  /*52b0*/  @!P0 EXIT ;  /* 0x000000000000894d */ /* 0x000fea0003800000 */
[C---:B------:R-:W-:Y:S01]  /*52c0*/  SHF.L.U64.HI R5, R4.reuse, 0x2, R5 ;  /* 0x0000000204057819 */ /* 0x040fe20000010205 */
[----:B------:R-:W3:Y:S01]  /*52d0*/  LDCU.64 UR4, c[0x0][0x3d8] ;  /* 0x00007b00ff0477ac */ /* 0x000ee20008000a00 */
[----:B------:R-:W-:Y:S02]  /*52e0*/  SHF.L.U32 R6, R4, 0x2, RZ ;  /* 0x0000000204067819 */ /* 0x000fe400000006ff */
[C---:B------:R-:W-:Y:S01]  /*52f0*/  SHF.L.U64.HI R7, R28.reuse, 0x2, R33 ;  /* 0x000000021c077819 */ /* 0x040fe20000010221 */
[----:B------:R-:W4:Y:S01]  /*5300*/  LDCU.64 UR6, c[0x0][0x388] ;  /* 0x00007100ff0677ac */ /* 0x000f220008000a00 */
[----:B-1----:R-:W-:Y:S02]  /*5310*/  SHF.L.U32 R8, R28, 0x2, RZ ;  /* 0x000000021c087819 */ /* 0x002fe400000006ff */
[C---:B------:R-:W-:Y:S01]  /*5320*/  SHF.L.U64.HI R2, R0.reuse, 0x2, R3 ;  /* 0x0000000200027819 */ /* 0x040fe20000010203 */
[----:B------:R-:W1:Y:S01]  /*5330*/  LDCU.64 UR8, c[0x0][0x390] ;  /* 0x00007200ff0877ac */ /* 0x000e620008000a00 */
[----:B------:R-:W-:-:S07]  /*5340*/  SHF.L.U32 R4, R0, 0x2, RZ ;  /* 0x0000000200047819 */ /* 0x000fce00000006ff */
.L_x_1234:
[C---:B-1----:R-:W-:Y:S02]  /*5350*/  SHF.L.U32 R9, R51.reuse, 0x2, RZ ;  /* 0x0000000233097819 */ /* 0x042fe400000006ff */
[----:B------:R-:W-:Y:S02]  /*5360*/  SHF.L.U64.HI R18, R51, 0x2, R18 ;  /* 0x0000000233127819 */ /* 0x000fe40000010212 */
[----:B---3--:R-:W-:-:S04]  /*5370*/  IADD3 R10, P0, PT, R9, UR4, RZ ;  /* 0x00000004090a7c10 */ /* 0x008fc8000ff1e0ff */
[----:B------:R-:W-:Y:S02]  /*5380*/  IADD3.X R11, PT, PT, R18, UR5, RZ, P0, !PT ;  /* 0x00000005120b7c10 */ /* 0x000fe400087fe4ff */
[C---:B------:R-:W-:Y:S02]  /*5390*/  IADD3 R12, P0, PT, R10.reuse, R4, RZ ;  /* 0x000000040a0c7210 */ /* 0x040fe40007f1e0ff */
[C---:B0-----:R-:W-:Y:S02]  /*53a0*/  IADD3 R16, P2, PT, R10.reuse, R8, RZ ;  /* 0x000000080a107210 */ /* 0x041fe40007f5e0ff */
[C---:B------:R-:W-:Y:S02]  /*53b0*/  IADD3.X R13, PT, PT, R11.reuse, R2, RZ, P0, !PT ;  /* 0x000000020b0d7210 */ /* 0x040fe400007fe4ff */
[----:B------:R-:W-:Y:S02]  /*53c0*/  IADD3 R14, P1, PT, R10, R6, RZ ;  /* 0x000000060a0e7210 */ /* 0x000fe40007f3e0ff */
[C---:B------:R-:W-:Y:S01]  /*53d0*/  IADD3.X R17, PT, PT, R11.reuse, R7, RZ, P2, !PT ;  /* 0x000000070b117210 */ /* 0x040fe200017fe4ff */
[----:B------:R0:W3:Y:S01]  /*53e0*/  LDG.E R10, desc[UR10][R10.64] ;  /* 0x0000000a0a0a7981 */ /* 0x0000e2000c1e1900 */
[----:B------:R-:W-:-:S03]  /*53f0*/  IADD3.X R15, PT, PT, R11, R5, RZ, P1, !PT ;  /* 0x000000050b0f7210 */ /* 0x000fc60000ffe4ff */
[----:B------:R-:W3:Y:S04]  /*5400*/  LDG.E R13, desc[UR10][R12.64] ;  /* 0x0000000a0c0d7981 */ /* 0x000ee8000c1e1900 */
[----:B------:R-:W5:Y:S04]  /*5410*/  LDG.E R14, desc[UR10][R14.64] ;  /* 0x0000000a0e0e7981 */ /* 0x000f68000c1e1900 */
[----:B------:R-:W5:Y:S01]  /*5420*/  LDG.E R17, desc[UR10][R16.64] ;  /* 0x0000000a10117981 */ /* 0x000f62000c1e1900 */
[----:B--2---:R-:W-:Y:S02]  /*5430*/  LOP3.LUT R23, R9, 0xfffffffc, RZ, 0xc0, !PT ;  /* 0xfffffffc09177812 */ /* 0x004fe400078ec0ff */
[----:B------:R-:W-:-:S02]  /*5440*/  LOP3.LUT R24, R18, 0x1, RZ, 0xc0, !PT ;  /* 0x0000000112187812 */ /* 0x000fc400078ec0ff */
[C---:B----4-:R-:W-:Y:S02]  /*5450*/  IADD3 R20, P0, PT, R23.reuse, UR6, RZ ;  /* 0x0000000617147c10 */ /* 0x050fe4000ff1e0ff */
[----:B0-----:R-:W-:Y:S02]  /*5460*/  LOP3.LUT R11, R18, 0x3, RZ, 0xc0, !PT ;  /* 0x00000003120b7812 */ /* 0x001fe400078ec0ff */
[----:B------:R-:W-:Y:S02]  /*5470*/  IADD3.X R21, PT, PT, R24, UR7, RZ, P0, !PT ;  /* 0x0000000718157c10 */ /* 0x000fe400087fe4ff */
[----:B-1----:R-:W-:Y:S02]  /*5480*/  IADD3 R22, P0, PT, R23, UR8, RZ ;  /* 0x0000000817167c10 */ /* 0x002fe4000ff1e0ff */
[----:B---3--:R-:W-:Y:S02]  /*5490*/  F2FP.BF16.F32.PACK_AB R19, R13, R10 ;  /* 0x0000000a0d13723e */ /* 0x008fe400000010ff */
[----:B------:R-:W-:-:S02]  /*54a0*/  IADD3 R10, P1, PT, R23, UR4, RZ ;  /* 0x00000004170a7c10 */ /* 0x000fc4000ff3e0ff */
[----:B------:R-:W-:Y:S02]  /*54b0*/  IADD3.X R23, PT, PT, R24, UR9, RZ, P0, !PT ;  /* 0x0000000918177c10 */ /* 0x000fe400087fe4ff */
[----:B------:R-:W-:Y:S02]  /*54c0*/  IADD3.X R11, PT, PT, R11, UR5, RZ, P1, !PT ;  /* 0x000000050b0b7c10 */ /* 0x000fe40008ffe4ff */
[----:B-----5:R-:W-:Y:S02]  /*54d0*/  F2FP.BF16.F32.PACK_AB R27, R17, R14 ;  /* 0x0000000e111b723e */ /* 0x020fe400000010ff */
        /* <DEDUP_REMOVED lines=57> */
[----:B----4-:R-:W-:-:S03]  /*5870*/  F2FP.BF16.F32.PACK_AB R9, R15, R12 ;  /* 0x0000000c0f09723e */ /* 0x010fc600000010ff */
[----:B------:R1:W-:Y:S04]  /*5880*/  STG.E desc[UR10][R24.64], R17 ;  /* 0x0000001118007986 */ /* 0x0003e8000c10190a */
[----:B------:R1:W-:Y:S02]  /*5890*/  STG.E desc[UR10][R22.64], R9 ;  /* 0x0000000916007986 */ /* 0x0003e4000c10190a */
[----:B------:R-:W-:Y:S05]  /*58a0*/  @P0 BRA `(.L_x_1234) ;  /* 0xfffffff800a80947 */ /* 0x000fea000383ffff */
[----:B------:R-:W-:Y:S05]  /*58b0*/  EXIT ;  /* 0x000000000000794d */ /* 0x000fea0003800000 */
.L_x_1235:
        /* <DEDUP_REMOVED lines=12> */
.L_x_2489:


//--------------------- .text._Z35group_norm_nhwc_bwd_one_pass_kernelI11Fp32IOBf16WLi512ELi12ELi384EEv26Group_norm_nhwc_bwd_params --------------------------
	.section	.text._Z35group_norm_nhwc_bwd_one_pass_kernelI11Fp32IOBf16WLi512ELi12ELi384EEv26Group_norm_nhwc_bwd_params,"ax",@progbits
	.align	128
        .global         _Z35group_norm_nhwc_bwd_one_pass_kernelI11Fp32IOBf16WLi512ELi12ELi384EEv26Group_norm_nhwc_bwd_params
        .type           _Z35group_norm_nhwc_bwd_one_pass_kernelI11Fp32IOBf16WLi512ELi12ELi384EEv26Group_norm_nhwc_bwd_params,@function
        .size           _Z35group_norm_nhwc_bwd_one_pass_kernelI11Fp32IOBf16WLi512ELi12ELi384EEv26Group_norm_nhwc_bwd_params,(.L_x_2490 - _Z35group_norm_nhwc_bwd_one_pass_kernelI11Fp32IOBf16WLi512ELi12ELi384EEv26Group_norm_nhwc_bwd_params)
        .other          _Z35group_norm_nhwc_bwd_one_pass_kernelI11Fp32IOBf16WLi512ELi12ELi384EEv26Group_norm_nhwc_bwd_params,@"STO_CUDA_ENTRY STV_DEFAULT"
_Z35group_norm_nhwc_bwd_one_pass_kernelI11Fp32IOBf16WLi512ELi12ELi384EEv26Group_norm_nhwc_bwd_params:
.text._Z35group_norm_nhwc_bwd_one_pass_kernelI11Fp32IOBf16WLi512ELi12ELi384EEv26Group_norm_nhwc_bwd_params:
        /* <DEDUP_REMOVED lines=33> */
.L_x_1279:
[----:B0-----:R-:W0:Y:S01]  /*0210*/  LDC R8, c[0x0][0x410] ;  /* 0x00010400ff087b82 */ /* 0x001e220000000800 */
[----:B-1----:R-:W1:Y:S01]  /*0220*/  LDCU.128 UR12, c[0x0][0x400] ;  /* 0x00008000ff0c77ac */ /* 0x002e620008000c00 */
[----:B------:R-:W-:Y:S02]  /*0230*/  ISETP.GE.AND P2, PT, R59, RZ, PT ;  /* 0x000000ff3b00720c */ /* 0x000fe40003f46270 */
[----:B------:R-:W-:Y:S02]  /*0240*/  SHF.R.S32.HI R21, RZ, 0x1f, R64 ;  /* 0x0000001fff157819 */ /* 0x000fe40000011440 */
[----:B------:R-:W-:Y:S02]  /*0250*/  LOP3.LUT R44, R60, 0xffff, RZ, 0xc0, !PT ;  /* 0x0000ffff3c2c7812 */ /* 0x000fe400078ec0ff */
[----:B------:R-:W-:Y:S01]  /*0260*/  SHF.R.S32.HI R23, RZ, 0x1f, R63 ;  /* 0x0000001fff177819 */ /* 0x000fe2000001143f */
[----:B------:R-:W2:Y:S01]  /*0270*/  LDC R28, c[0x0][0x41c] ;  /* 0x00010700ff1c7b82 */ /* 0x000ea20000000800 */
[----:B-1----:R-:W-:-:S02]  /*0280*/  ISETP.GE.U32.AND P0, PT, R65, UR12, PT ;  /* 0x0000000c41007c0c */ /* 0x002fc4000bf06070 */
[----:B------:R-:W-:Y:S02]  /*0290*/  ISETP.GE.U32.AND P5, PT, R64, UR12, PT ;  /* 0x0000000c40007c0c */ /* 0x000fe4000bfa6070 */
[----:B0-----:R-:W-:Y:S02]  /*02a0*/  IABS R5, R8 ;  /* 0x0000000800057213 */ /* 0x001fe40000000000 */
[----:B------:R-:W-:Y:S02]  /*02b0*/  ISETP.GE.AND.EX P5, PT, R21, UR13, PT, P5 ;  /* 0x0000000d15007c0c */ /* 0x000fe4000bfa6350 */
[----:B------:R-:W0:Y:S01]  /*02c0*/  I2F.RP R4, R5 ;  /* 0x0000000500047306 */ /* 0x000e220000209400 */
[----:B--2---:R-:W-:-:S05]  /*02d0*/  IMAD R28, R28, UR10, R67 ;  /* 0x0000000a1c1c7c24 */ /* 0x004fca000f8e0243 */
[----:B------:R-:W-:-:S05]  /*02e0*/  SHF.R.S32.HI R29, RZ, 0x1f, R28 ;  /* 0x0000001fff1d7819 */ /* 0x000fca000001141c */
[----:B------:R-:W1:Y:S01]  /*02f0*/  @!P5 LDC.64 R16, c[0x0][0x3a0] ;  /* 0x0000e800ff10db82 */ /* 0x000e620000000a00 */
[----:B------:R-:W-:Y:S01]  /*0300*/  IADD3 R34, PT, PT, R28, 0x100, RZ ;  /* 0x000001001c227810 */ /* 0x000fe20007ffe0ff */
[----:B0-----:R-:W0:Y:S03]  /*0310*/  MUFU.RCP R4, R4 ;  /* 0x0000000400047308 */ /* 0x001e260000001000 */
[----:B------:R-:W-:-:S03]  /*0320*/  SHF.R.S32.HI R37, RZ, 0x1f, R34 ;  /* 0x0000001fff257819 */ /* 0x000fc60000011422 */
[----:B------:R-:W2:Y:S01]  /*0330*/  @!P5 LDC.64 R12, c[0x0][0x398] ;  /* 0x0000e600ff0cdb82 */ /* 0x000ea20000000a00 */
[----:B0-----:R-:W-:-:S04]  /*0340*/  IADD3 R2, PT, PT, R4, 0xffffffe, RZ ;  /* 0x0ffffffe04027810 */ /* 0x001fc80007ffe0ff */
[----:B------:R0:W3:Y:S02]  /*0350*/  F2I.FTZ.U32.TRUNC.NTZ R3, R2 ;  /* 0x0000000200037305 */ /* 0x0000e4000021f000 */
[----:B0-----:R-:W-:Y:S02]  /*0360*/  MOV R2, RZ ;  /* 0x000000ff00027202 */ /* 0x001fe40000000f00 */
[----:B---3--:R-:W-:-:S05]  /*0370*/  IADD3 R6, PT, PT, RZ, -R3, RZ ;  /* 0x80000003ff067210 */ /* 0x008fca0007ffe0ff */
[----:B------:R-:W-:Y:S01]  /*0380*/  IMAD R7, R6, R5, RZ ;  /* 0x0000000506077224 */ /* 0x000fe200078e02ff */
[----:B------:R-:W-:-:S03]  /*0390*/  IABS R6, R59 ;  /* 0x0000003b00067213 */ /* 0x000fc60000000000 */
[----:B------:R-:W-:Y:S01]  /*03a0*/  IMAD.HI.U32 R3, R3, R7, R2 ;  /* 0x0000000703037227 */ /* 0x000fe200078e0002 */
[----:B------:R-:W-:Y:S02]  /*03b0*/  SHF.R.S32.HI R7, RZ, 0x1f, R65 ;  /* 0x0000001fff077819 */ /* 0x000fe40000011441 */
[----:B------:R-:W-:Y:S02]  /*03c0*/  LOP3.LUT R2, R59, R8, RZ, 0x3c, !PT ;  /* 0x000000083b027212 */ /* 0x000fe400078e3cff */
[----:B------:R-:W-:Y:S01]  /*03d0*/  ISETP.GE.AND.EX P0, PT, R7, UR13, PT, P0 ;  /* 0x0000000d07007c0c */ /* 0x000fe2000bf06300 */
[----:B------:R-:W-:Y:S01]  /*03e0*/  IMAD.HI.U32 R3, R3, R6, RZ ;  /* 0x0000000603037227 */ /* 0x000fe200078e00ff */
[----:B------:R-:W-:-:S04]  /*03f0*/  ISETP.GE.AND P1, PT, R2, RZ, PT ;  /* 0x000000ff0200720c */ /* 0x000fc80003f26270 */
[----:B------:R-:W-:-:S05]  /*0400*/  IADD3 R4, PT, PT, -R3, RZ, RZ ;  /* 0x000000ff03047210 */ /* 0x000fca0007ffe1ff */
[C---:B------:R-:W-:Y:S02]  /*0410*/  IMAD R4, R5.reuse, R4, R6 ;  /* 0x0000000405047224 */ /* 0x040fe400078e0206 */
[----:B------:R-:W0:Y:S03]  /*0420*/  @!P0 LDC.64 R10, c[0x0][0x3f8] ;  /* 0x0000fe00ff0a8b82 */ /* 0x000e260000000a00 */
[----:B------:R-:W-:-:S05]  /*0430*/  ISETP.GT.U32.AND P4, PT, R5, R4, PT ;  /* 0x000000040500720c */ /* 0x000fca0003f84070 */
[----:B------:R-:W3:Y:S08]  /*0440*/  @!P0 LDC.64 R18, c[0x0][0x3a0] ;  /* 0x0000e800ff128b82 */ /* 0x000ef00000000a00 */
[----:B------:R-:W-:Y:S01]  /*0450*/  @!P4 IADD3 R4, PT, PT, R4, -R5, RZ ;  /* 0x800000050404c210 */ /* 0x000fe20007ffe0ff */
[----:B------:R-:W4:Y:S01]  /*0460*/  @!P0 LDC.64 R14, c[0x0][0x398] ;  /* 0x0000e600ff0e8b82 */ /* 0x000f220000000a00 */
[----:B------:R-:W-:-:S02]  /*0470*/  @!P4 IADD3 R3, PT, PT, R3, 0x1, RZ ;  /* 0x000000010303c810 */ /* 0x000fc40007ffe0ff */
        /* <DEDUP_REMOVED lines=10> */
[----:B------:R-:W-:Y:S02]  /*0520*/  SEL R5, R5, R3, !P3 ;  /* 0x0000000305057207 */ /* 0x000fe40005800000 */
[----:B------:R-:W-:Y:S01]  /*0530*/  ISETP.GE.U32.AND P4, PT, R63, UR12, PT ;  /* 0x0000000c3f007c0c */ /* 0x000fe2000bf86070 */
[----:B------:R-:W-:Y:S01]  /*0540*/  IMAD R45, R73, 0xc, RZ ;  /* 0x0000000c492d7824 */ /* 0x000fe200078e02ff */
[----:B------:R-:W-:Y:S02]  /*0550*/  SHF.R.S32.HI R2, RZ, 0x1f, R5 ;  /* 0x0000001fff027819 */ /* 0x000fe40000011405 */
[----:B------:R-:W-:Y:S02]  /*0560*/  ISETP.GE.AND.EX P4, PT, R23, UR13, PT, P4 ;  /* 0x0000000d17007c0c */ /* 0x000fe4000bf86340 */
[----:B------:R-:W-:Y:S01]  /*0570*/  IADD3 R76, P1, PT, R45, R44, RZ ;  /* 0x0000002c2d4c7210 */ /* 0x000fe20007f3e0ff */
[----:B------:R-:W-:-:S02]  /*0580*/  IMAD R4, R2, UR14, RZ ;  /* 0x0000000e02047c24 */ /* 0x000fc4000f8e02ff */
[----:B------:R-:W1:Y:S01]  /*0590*/  @!P5 LDC.64 R2, c[0x0][0x3f8] ;  /* 0x0000fe00ff02db82 */ /* 0x000e620000000a00 */
[----:B------:R-:W-:Y:S01]  /*05a0*/  LEA.HI.X.SX32 R77, R45, RZ, 0x1, P1 ;  /* 0x000000ff2d4d7211 */ /* 0x000fe200008f0eff */
[----:B------:R-:W-:Y:S01]  /*05b0*/  IMAD R75, R5, UR15, R4 ;  /* 0x0000000f054b7c24 */ /* 0x000fe2000f8e0204 */
[----:B------:R-:W-:Y:S01]  /*05c0*/  ISETP.GE.U32.AND P1, PT, R62, UR12, PT ;  /* 0x0000000c3e007c0c */ /* 0x000fe2000bf26070 */
[----:B0-----:R-:W-:Y:S01]  /*05d0*/  @!P0 IMAD R4, R7, R10, RZ ;  /* 0x0000000a07048224 */ /* 0x001fe200078e02ff */
[----:B------:R-:W-:Y:S01]  /*05e0*/  SHF.R.S32.HI R7, RZ, 0x1f, R62 ;  /* 0x0000001fff077819 */ /* 0x000fe2000001143e */
[----:B------:R-:W-:Y:S02]  /*05f0*/  IMAD.WIDE.U32 R76, R5, UR14, R76 ;  /* 0x0000000e054c7c25 */ /* 0x000fe4000f8e004c */
[----:B------:R-:W0:Y:S01]  /*0600*/  @!P4 LDC.64 R32, c[0x0][0x3a0] ;  /* 0x0000e800ff20cb82 */ /* 0x000e220000000a00 */
[----:B------:R-:W-:Y:S01]  /*0610*/  ISETP.GE.AND.EX P1, PT, R7, UR13, PT, P1 ;  /* 0x0000000d07007c0c */ /* 0x000fe2000bf26310 */
[----:B------:R-:W-:Y:S01]  /*0620*/  @!P0 IMAD R11, R65, R11, R4 ;  /* 0x0000000b410b8224 */ /* 0x000fe200078e0204 */
[----:B------:R-:W-:-:S02]  /*0630*/  IADD3 R75, PT, PT, R77, R75, RZ ;  /* 0x0000004b4d4b7210 */ /* 0x000fc40007ffe0ff */
[----:B------:R-:W-:-:S03]  /*0640*/  @!P0 MOV R74, R76 ;  /* 0x0000004c004a8202 */ /* 0x000fc60000000f00 */
[----:B------:R-:W2:Y:S02]  /*0650*/  @!P4 LDC.64 R4, c[0x0][0x3f8] ;  /* 0x0000fe00ff04cb82 */ /* 0x000ea40000000a00 */
[----:B------:R-:W-:-:S05]  /*0660*/  @!P0 IMAD.WIDE.U32 R8, R65, R10, R74 ;  /* 0x0000000a41088225 */ /* 0x000fca00078e004a */
[----:B------:R-:W-:Y:S01]  /*0670*/  @!P0 IADD3 R9, PT, PT, R9, R11, RZ ;  /* 0x0000000b09098210 */ /* 0x000fe20007ffe0ff */
[----:B-1----:R-:W-:Y:S01]  /*0680*/  @!P5 IMAD R10, R21, R2, RZ ;  /* 0x00000002150ad224 */ /* 0x002fe200078e02ff */
[C---:B------:R-:W-:Y:S01]  /*0690*/  @!P0 SHF.L.U32 R11, R8.reuse, 0x2, RZ ;  /* 0x00000002080b8819 */ /* 0x040fe200000006ff */
[----:B------:R-:W1:Y:S01]  /*06a0*/  @!P4 LDC.64 R24, c[0x0][0x398] ;  /* 0x0000e600ff18cb82 */ /* 0x000e620000000a00 */
[----:B------:R-:W-:Y:S01]  /*06b0*/  @!P0 SHF.L.U64.HI R6, R8, 0x2, R9 ;  /* 0x0000000208068819 */ /* 0x000fe20000010209 */
[C---:B------:R-:W-:Y:S01]  /*06c0*/  @!P5 IMAD R21, R64.reuse, R3, R10 ;  /* 0x000000034015d224 */ /* 0x040fe200078e020a */
[----:B------:R-:W-:Y:S02]  /*06d0*/  @!P5 MOV R8, R76 ;  /* 0x0000004c0008d202 */ /* 0x000fe40000000f00 */
[----:B------:R-:W-:Y:S02]  /*06e0*/  @!P5 MOV R9, R75 ;  /* 0x0000004b0009d202 */ /* 0x000fe40000000f00 */
[C---:B---3--:R-:W-:Y:S01]  /*06f0*/  @!P0 IADD3 R18, P2, PT, R11.reuse, R18, RZ ;  /* 0x000000120b128210 */ /* 0x048fe20007f5e0ff */
[----:B------:R-:W3:Y:S01]  /*0700*/  @!P1 LDC.64 R26, c[0x0][0x398] ;  /* 0x0000e600ff1a9b82 */ /* 0x000ee20000000a00 */
[----:B----4-:R-:W-:Y:S01]  /*0710*/  @!P0 IADD3 R14, P3, PT, R11, R14, RZ ;  /* 0x0000000e0b0e8210 */ /* 0x010fe20007f7e0ff */
[----:B------:R-:W-:Y:S01]  /*0720*/  @!P5 IMAD.WIDE.U32 R8, R64, R2, R8 ;  /* 0x000000024008d225 */ /* 0x000fe200078e0008 */
[----:B------:R-:W-:-:S02]  /*0730*/  @!P0 IADD3.X R19, PT, PT, R6, R19, RZ, P2, !PT ;  /* 0x0000001306138210 */ /* 0x000fc400017fe4ff */
[----:B------:R-:W-:Y:S02]  /*0740*/  @!P0 IADD3.X R15, PT, PT, R6, R15, RZ, P3, !PT ;  /* 0x0000000f060f8210 */ /* 0x000fe40001ffe4ff */
[----:B------:R-:W-:Y:S01]  /*0750*/  @!P5 IADD3 R11, PT, PT, R9, R21, RZ ;  /* 0x00000015090bd210 */ /* 0x000fe20007ffe0ff */
[----:B------:R-:W4:Y:S01]  /*0760*/  @!P1 LDC.64 R2, c[0x0][0x3f8] ;  /* 0x0000fe00ff029b82 */ /* 0x000f220000000a00 */
[C---:B------:R-:W-:Y:S02]  /*0770*/  @!P5 SHF.L.U32 R9, R8.reuse, 0x2, RZ ;  /* 0x000000020809d819 */ /* 0x040fe400000006ff */
[----:B------:R-:W-:Y:S01]  /*0780*/  @!P5 SHF.L.U64.HI R6, R8, 0x2, R11 ;  /* 0x000000020806d819 */ /* 0x000fe2000001020b */
[----:B--2---:R-:W-:Y:S01]  /*0790*/  @!P4 IMAD R8, R23, R4, RZ ;  /* 0x000000041708c224 */ /* 0x004fe200078e02ff */
[C---:B------:R-:W-:Y:S02]  /*07a0*/  @!P5 IADD3 R16, P2, PT, R9.reuse, R16, RZ ;  /* 0x000000100910d210 */ /* 0x040fe40007f5e0ff */
[----:B------:R-:W-:Y:S01]  /*07b0*/  @!P5 IADD3 R12, P6, PT, R9, R12, RZ ;  /* 0x0000000c090cd210 */ /* 0x000fe20007fde0ff */
[----:B------:R-:W-:Y:S01]  /*07c0*/  @!P4 IMAD R11, R63, R5, R8 ;  /* 0x000000053f0bc224 */ /* 0x000fe200078e0208 */
[----:B------:R-:W-:Y:S01]  /*07d0*/  @!P4 MOV R8, R76 ;  /* 0x0000004c0008c202 */ /* 0x000fe20000000f00 */
[----:B------:R-:W2:Y:S01]  /*07e0*/  @!P1 LDC.64 R22, c[0x0][0x3a0] ;  /* 0x0000e800ff169b82 */ /* 0x000ea20000000a00 */
[----:B------:R-:W-:-:S02]  /*07f0*/  @!P4 MOV R9, R75 ;  /* 0x0000004b0009c202 */ /* 0x000fc40000000f00 */
[----:B------:R-:W-:Y:S02]  /*0800*/  ISETP.GE.U32.AND P3, PT, R28, UR12, PT ;  /* 0x0000000c1c007c0c */ /* 0x000fe4000bf66070 */
[C---:B------:R-:W-:Y:S01]  /*0810*/  @!P5 IADD3.X R17, PT, PT, R6.reuse, R17, RZ, P2, !PT ;  /* 0x000000110611d210 */ /* 0x040fe200017fe4ff */
[----:B------:R-:W-:Y:S01]  /*0820*/  @!P4 IMAD.WIDE.U32 R4, R63, R4, R8 ;  /* 0x000000043f04c225 */ /* 0x000fe200078e0008 */
[----:B------:R-:W-:Y:S02]  /*0830*/  ISETP.GE.AND.EX P3, PT, R29, UR13, PT, P3 ;  /* 0x0000000d1d007c0c */ /* 0x000fe4000bf66330 */
[----:B------:R-:W-:Y:S02]  /*0840*/  @!P5 IADD3.X R13, PT, PT, R6, R13, RZ, P6, !PT ;  /* 0x0000000d060dd210 */ /* 0x000fe400037fe4ff */
[----:B------:R-:W-:Y:S02]  /*0850*/  @!P4 IADD3 R9, PT, PT, R5, R11, RZ ;  /* 0x0000000b0509c210 */ /* 0x000fe40007ffe0ff */
[C---:B------:R-:W-:Y:S01]  /*0860*/  @!P4 SHF.L.U32 R5, R4.reuse, 0x2, RZ ;  /* 0x000000020405c819 */ /* 0x040fe200000006ff */
[----:B----4-:R-:W-:Y:S01]  /*0870*/  @!P1 IMAD R7, R7, R2, RZ ;  /* 0x0000000207079224 */ /* 0x010fe200078e02ff */
[----:B------:R-:W-:-:S02]  /*0880*/  @!P4 SHF.L.U64.HI R6, R4, 0x2, R9 ;  /* 0x000000020406c819 */ /* 0x000fc40000010209 */
[C---:B0-----:R-:W-:Y:S01]  /*0890*/  @!P4 IADD3 R32, P2, PT, R5.reuse, R32, RZ ;  /* 0x000000200520c210 */ /* 0x041fe20007f5e0ff */
[----:B------:R-:W-:Y:S01]  /*08a0*/  @!P1 IMAD R7, R62, R3, R7 ;  /* 0x000000033e079224 */ /* 0x000fe200078e0207 */
[----:B-1----:R-:W-:Y:S01]  /*08b0*/  @!P4 IADD3 R24, P6, PT, R5, R24, RZ ;  /* 0x000000180518c210 */ /* 0x002fe20007fde0ff */
[----:B------:R-:W0:Y:S01]  /*08c0*/  @!P3 LDC.64 R10, c[0x0][0x3f8] ;  /* 0x0000fe00ff0abb82 */ /* 0x000e220000000a00 */
[----:B------:R-:W-:Y:S02]  /*08d0*/  @!P1 MOV R4, R76 ;  /* 0x0000004c00049202 */ /* 0x000fe40000000f00 */
[----:B------:R-:W-:Y:S02]  /*08e0*/  @!P1 MOV R5, R75 ;  /* 0x0000004b00059202 */ /* 0x000fe40000000f00 */
[----:B------:R-:W-:Y:S02]  /*08f0*/  @!P4 IADD3.X R33, PT, PT, R6, R33, RZ, P2, !PT ;  /* 0x000000210621c210 */ /* 0x000fe400017fe4ff */
[----:B------:R-:W-:Y:S01]  /*0900*/  ISETP.GE.U32.AND P2, PT, R34, UR12, PT ;  /* 0x0000000c22007c0c */ /* 0x000fe2000bf46070 */
[----:B------:R-:W-:Y:S01]  /*0910*/  @!P1 IMAD.WIDE.U32 R4, R62, R2, R4 ;  /* 0x000000023e049225 */ /* 0x000fe200078e0004 */
[----:B------:R-:W-:-:S02]  /*0920*/  MOV R3, RZ ;  /* 0x000000ff00037202 */ /* 0x000fc40000000f00 */
[----:B------:R-:W-:Y:S02]  /*0930*/  ISETP.GE.AND.EX P2, PT, R37, UR13, PT, P2 ;  /* 0x0000000d25007c0c */ /* 0x000fe4000bf46320 */
[----:B------:R-:W-:Y:S02]  /*0940*/  @!P1 IADD3 R5, PT, PT, R5, R7, RZ ;  /* 0x0000000705059210 */ /* 0x000fe40007ffe0ff */
[C---:B------:R-:W-:Y:S02]  /*0950*/  @!P1 SHF.L.U32 R31, R4.reuse, 0x2, RZ ;  /* 0x00000002041f9819 */ /* 0x040fe400000006ff */
[----:B------:R-:W-:Y:S02]  /*0960*/  @!P1 SHF.L.U64.HI R36, R4, 0x2, R5 ;  /* 0x0000000204249819 */ /* 0x000fe40000010205 */
[----:B------:R-:W-:Y:S02]  /*0970*/  CS2R R4, SRZ ;  /* 0x0000000000047805 */ /* 0x000fe4000001ff00 */
[----:B------:R-:W-:-:S02]  /*0980*/  MOV R2, RZ ;  /* 0x000000ff00027202 */ /* 0x000fc40000000f00 */
[----:B------:R-:W-:Y:S02]  /*0990*/  CS2R R8, SRZ ;  /* 0x0000000000087805 */ /* 0x000fe4000001ff00 */
[----:B------:R-:W-:Y:S01]  /*09a0*/  @!P4 IADD3.X R25, PT, PT, R6, R25, RZ, P6, !PT ;  /* 0x000000190619c210 */ /* 0x000fe200037fe4ff */
[----:B------:R-:W1:Y:S01]  /*09b0*/  @!P2 LDC.64 R20, c[0x0][0x3f8] ;  /* 0x0000fe00ff14ab82 */ /* 0x000e620000000a00 */
[----:B------:R-:W5:Y:S01]  /*09c0*/  @!P0 LDG.E.64 R2, desc[UR8][R18.64] ;  /* 0x0000000812028981 */ /* 0x000f62000c1e1b00 */
[----:B------:R-:W-:Y:S02]  /*09d0*/  CS2R R6, SRZ ;  /* 0x0000000000067805 */ /* 0x000fe4000001ff00 */
[----:B------:R-:W-:Y:S01]  /*09e0*/  SHF.R.S32.HI R35, RZ, 0x1f, R66 ;  /* 0x0000001fff237819 */ /* 0x000fe20000011442 */
[----:B------:R4:W5:Y:S01]  /*09f0*/  @!P0 LDG.E.64 R4, desc[UR8][R14.64] ;  /* 0x000000080e048981 */ /* 0x000962000c1e1b00 */
[----:B------:R-:W-:Y:S01]  /*0a00*/  ISETP.GE.U32.AND P0, PT, R66, UR12, PT ;  /* 0x0000000c42007c0c */ /* 0x000fe2000bf06070 */
[----:B0-----:R-:W-:Y:S01]  /*0a10*/  @!P3 IMAD R29, R29, R10, RZ ;  /* 0x0000000a1d1db224 */ /* 0x001fe200078e02ff */
[----:B------:R-:W0:Y:S01]  /*0a20*/  @!P2 LDC.64 R42, c[0x0][0x3a0] ;  /* 0x0000e800ff2aab82 */ /* 0x000e220000000a00 */
[----:B------:R3:W5:Y:S01]  /*0a30*/  @!P5 LDG.E.64 R8, desc[UR8][R12.64] ;  /* 0x000000080c08d981 */ /* 0x000762000c1e1b00 */
[----:B------:R-:W-:-:S03]  /*0a40*/  ISETP.GE.AND.EX P0, PT, R35, UR13, PT, P0 ;  /* 0x0000000d23007c0c */ /* 0x000fc6000bf06300 */
[----:B------:R1:W5:Y:S03]  /*0a50*/  @!P5 LDG.E.64 R6, desc[UR8][R16.64] ;  /* 0x000000081006d981 */ /* 0x000366000c1e1b00 */
[----:B----4-:R-:W4:Y:S01]  /*0a60*/  LDC.64 R14, c[0x0][0x3b8] ;  /* 0x0000ee00ff0e7b82 */ /* 0x010f220000000a00 */
[C---:B--2---:R-:W-:Y:S02]  /*0a70*/  @!P1 IADD3 R22, P5, PT, R31.reuse, R22, RZ ;  /* 0x000000161f169210 */ /* 0x044fe40007fbe0ff */
[----:B---3--:R-:W-:Y:S02]  /*0a80*/  @!P3 MOV R12, R76 ;  /* 0x0000004c000cb202 */ /* 0x008fe40000000f00 */
[----:B------:R-:W-:Y:S01]  /*0a90*/  @!P3 MOV R13, R75 ;  /* 0x0000004b000db202 */ /* 0x000fe20000000f00 */
[----:B------:R-:W-:Y:S01]  /*0aa0*/  @!P3 IMAD R19, R28, R11, R29 ;  /* 0x0000000b1c13b224 */ /* 0x000fe200078e021d */
[----:B------:R-:W-:Y:S01]  /*0ab0*/  @!P1 IADD3 R26, P6, PT, R31, R26, RZ ;  /* 0x0000001a1f1a9210 */ /* 0x000fe20007fde0ff */
[----:B------:R-:W2:Y:S01]  /*0ac0*/  @!P2 LDC.64 R40, c[0x0][0x398] ;  /* 0x0000e600ff28ab82 */ /* 0x000ea20000000a00 */
[----:B------:R-:W-:Y:S01]  /*0ad0*/  @!P1 IADD3.X R23, PT, PT, R36, R23, RZ, P5, !PT ;  /* 0x0000001724179210 */ /* 0x000fe20002ffe4ff */
[----:B------:R-:W-:Y:S01]  /*0ae0*/  @!P3 IMAD.WIDE.U32 R10, R28, R10, R12 ;  /* 0x0000000a1c0ab225 */ /* 0x000fe200078e000c */
[----:B------:R-:W-:-:S05]  /*0af0*/  ISETP.GE.U32.AND P5, PT, R61, UR12, PT ;  /* 0x0000000c3d007c0c */ /* 0x000fca000bfa6070 */
[----:B------:R-:W3:Y:S01]  /*0b00*/  @!P3 LDC.64 R30, c[0x0][0x3a0] ;  /* 0x0000e800ff1ebb82 */ /* 0x000ee20000000a00 */
[----:B------:R-:W-:-:S07]  /*0b10*/  ISETP.GE.AND.EX P5, PT, R55, UR13, PT, P5 ;  /* 0x0000000d37007c0c */ /* 0x000fce000bfa6350 */
[----:B------:R-:W0:Y:S01]  /*0b20*/  @!P3 LDC.64 R28, c[0x0][0x398] ;  /* 0x0000e600ff1cbb82 */ /* 0x000e220000000a00 */
[----:B-1----:R-:W-:Y:S01]  /*0b30*/  @!P2 IMAD R37, R37, R20, RZ ;  /* 0x000000142525a224 */ /* 0x002fe200078e02ff */
[----:B------:R-:W-:Y:S02]  /*0b40*/  @!P2 MOV R12, R76 ;  /* 0x0000004c000ca202 */ /* 0x000fe40000000f00 */
[----:B------:R-:W-:-:S04]  /*0b50*/  @!P2 MOV R13, R75 ;  /* 0x0000004b000da202 */ /* 0x000fc80000000f00 */
[----:B------:R-:W1:Y:S01]  /*0b60*/  @!P0 LDC.64 R16, c[0x0][0x3f8] ;  /* 0x0000fe00ff108b82 */ /* 0x000e620000000a00 */
[----:B------:R-:W-:Y:S01]  /*0b70*/  @!P3 IADD3 R11, PT, PT, R11, R19, RZ ;  /* 0x000000130b0bb210 */ /* 0x000fe20007ffe0ff */
[----:B------:R-:W-:Y:S01]  /*0b80*/  @!P2 IMAD R37, R34, R21, R37 ;  /* 0x000000152225a224 */ /* 0x000fe200078e0225 */
[----:B------:R-:W-:Y:S01]  /*0b90*/  @!P1 IADD3.X R27, PT, PT, R36, R27, RZ, P6, !PT ;  /* 0x0000001b241b9210 */ /* 0x000fe200037fe4ff */
[----:B------:R-:W-:Y:S01]  /*0ba0*/  @!P2 IMAD.WIDE.U32 R20, R34, R20, R12 ;  /* 0x000000142214a225 */ /* 0x000fe200078e000c */
[C---:B------:R-:W-:Y:S02]  /*0bb0*/  @!P3 SHF.L.U32 R39, R10.reuse, 0x2, RZ ;  /* 0x000000020a27b819 */ /* 0x040fe400000006ff */
[----:B------:R-:W-:Y:S02]  /*0bc0*/  CS2R R12, SRZ ;  /* 0x00000000000c7805 */ /* 0x000fe4000001ff00 */
[----:B------:R-:W-:Y:S02]  /*0bd0*/  @!P3 SHF.L.U64.HI R36, R10, 0x2, R11 ;  /* 0x000000020a24b819 */ /* 0x000fe4000001020b */
[----:B------:R-:W-:Y:S01]  /*0be0*/  CS2R R10, SRZ ;  /* 0x00000000000a7805 */ /* 0x000fe2000001ff00 */
[----:B----4-:R-:W-:Y:S01]  /*0bf0*/  IMAD.WIDE R14, R59, 0x8, R14 ;  /* 0x000000083b0e7825 */ /* 0x010fe200078e020e */
[----:B------:R-:W4:Y:S01]  /*0c00*/  @!P5 LDC.64 R18, c[0x0][0x3f8] ;  /* 0x0000fe00ff12db82 */ /* 0x000f220000000a00 */
[----:B------:R-:W-:Y:S01]  /*0c10*/  @!P2 IADD3 R37, PT, PT, R21, R37, RZ ;  /* 0x000000251525a210 */ /* 0x000fe20007ffe0ff */
[----:B------:R-:W5:Y:S01]  /*0c20*/  @!P4 LDG.E.64 R12, desc[UR8][R24.64] ;  /* 0x00000008180cc981 */ /* 0x000f62000c1e1b00 */
[----:B------:R-:W-:-:S03]  /*0c30*/  @!P2 SHF.L.U32 R21, R20, 0x2, RZ ;  /* 0x000000021415a819 */ /* 0x000fc600000006ff */
[----:B------:R2:W5:Y:S01]  /*0c40*/  @!P4 LDG.E.64 R10, desc[UR8][R32.64] ;  /* 0x00000008200ac981 */ /* 0x000562000c1e1b00 */
[----:B---3--:R-:W-:-:S03]  /*0c50*/  @!P3 IADD3 R30, P4, PT, R39, R30, RZ ;  /* 0x0000001e271eb210 */ /* 0x008fc60007f9e0ff */
[----:B------:R-:W3:Y:S01]  /*0c60*/  LDG.E.64 R14, desc[UR8][R14.64] ;  /* 0x000000080e0e7981 */ /* 0x000ee2000c1e1b00 */
[----:B0-----:R-:W-:Y:S02]  /*0c70*/  @!P3 IADD3 R28, P6, PT, R39, R28, RZ ;  /* 0x0000001c271cb210 */ /* 0x001fe40007fde0ff */
[----:B------:R-:W-:Y:S01]  /*0c80*/  @!P3 IADD3.X R31, PT, PT, R36, R31, RZ, P4, !PT ;  /* 0x0000001f241fb210 */ /* 0x000fe200027fe4ff */
[----:B------:R-:W0:Y:S01]  /*0c90*/  @!P0 LDC.64 R38, c[0x0][0x3a0] ;  /* 0x0000e800ff268b82 */ /* 0x000e220000000a00 */
[----:B------:R-:W-:Y:S02]  /*0ca0*/  @!P2 SHF.L.U64.HI R46, R20, 0x2, R37 ;  /* 0x00000002142ea819 */ /* 0x000fe40000010225 */
[----:B------:R-:W-:Y:S02]  /*0cb0*/  @!P2 IADD3 R42, P4, PT, R21, R42, RZ ;  /* 0x0000002a152aa210 */ /* 0x000fe40007f9e0ff */
[----:B------:R-:W-:Y:S01]  /*0cc0*/  @!P3 IADD3.X R29, PT, PT, R36, R29, RZ, P6, !PT ;  /* 0x0000001d241db210 */ /* 0x000fe200037fe4ff */
[----:B-1----:R-:W-:Y:S01]  /*0cd0*/  @!P0 IMAD R35, R35, R16, RZ ;  /* 0x0000001023238224 */ /* 0x002fe200078e02ff */
[----:B--2---:R-:W-:Y:S01]  /*0ce0*/  @!P2 IADD3 R40, P6, PT, R21, R40, RZ ;  /* 0x000000281528a210 */ /* 0x004fe20007fde0ff */
[----:B------:R-:W1:Y:S01]  /*0cf0*/  @!P0 LDC.64 R32, c[0x0][0x398] ;  /* 0x0000e600ff208b82 */ /* 0x000e620000000a00 */
[----:B------:R-:W-:-:S02]  /*0d00*/  @!P0 MOV R20, R76 ;  /* 0x0000004c00148202 */ /* 0x000fc40000000f00 */
[----:B------:R-:W-:Y:S02]  /*0d10*/  @!P0 MOV R21, R75 ;  /* 0x0000004b00158202 */ /* 0x000fe40000000f00 */
[----:B------:R-:W-:Y:S01]  /*0d20*/  @!P2 IADD3.X R43, PT, PT, R46, R43, RZ, P4, !PT ;  /* 0x0000002b2e2ba210 */ /* 0x000fe200027fe4ff */
[C---:B------:R-:W-:Y:S01]  /*0d30*/  @!P0 IMAD R25, R66.reuse, R17, R35 ;  /* 0x0000001142198224 */ /* 0x040fe200078e0223 */
[----:B------:R-:W-:Y:S01]  /*0d40*/  ISETP.NE.AND P4, PT, RZ, UR11, PT ;  /* 0x0000000bff007c0c */ /* 0x000fe2000bf85270 */
[----:B------:R-:W-:Y:S01]  /*0d50*/  @!P0 IMAD.WIDE.U32 R16, R66, R16, R20 ;  /* 0x0000001042108225 */ /* 0x000fe200078e0014 */
[----:B------:R-:W2:Y:S04]  /*0d60*/  @!P5 LDC.64 R34, c[0x0][0x3a0] ;  /* 0x0000e800ff22db82 */ /* 0x000ea80000000a00 */
[----:B------:R-:W-:Y:S01]  /*0d70*/  @!P0 IADD3 R17, PT, PT, R17, R25, RZ ;  /* 0x0000001911118210 */ /* 0x000fe20007ffe0ff */
[----:B----4-:R-:W-:Y:S01]  /*0d80*/  @!P5 IMAD R20, R55, R18, RZ ;  /* 0x000000123714d224 */ /* 0x010fe200078e02ff */
[----:B------:R-:W-:-:S02]  /*0d90*/  @!P2 IADD3.X R41, PT, PT, R46, R41, RZ, P6, !PT ;  /* 0x000000292e29a210 */ /* 0x000fc400037fe4ff */
[----:B------:R-:W4:Y:S01]  /*0da0*/  @!P5 LDC.64 R36, c[0x0][0x398] ;  /* 0x0000e600ff24db82 */ /* 0x000f220000000a00 */
[C---:B------:R-:W-:Y:S02]  /*0db0*/  @!P0 SHF.L.U32 R47, R16.reuse, 0x2, RZ ;  /* 0x00000002102f8819 */ /* 0x040fe400000006ff */
[----:B------:R-:W-:Y:S01]  /*0dc0*/  @!P0 SHF.L.U64.HI R46, R16, 0x2, R17 ;  /* 0x00000002102e8819 */ /* 0x000fe20000010211 */
[----:B------:R-:W-:Y:S01]  /*0dd0*/  @!P5 IMAD R19, R61, R19, R20 ;  /* 0x000000133d13d224 */ /* 0x000fe200078e0214 */
[----:B------:R-:W-:Y:S02]  /*0de0*/  @!P5 MOV R24, R76 ;  /* 0x0000004c0018d202 */ /* 0x000fe40000000f00 */
[----:B------:R-:W-:Y:S01]  /*0df0*/  @!P5 MOV R25, R75 ;  /* 0x0000004b0019d202 */ /* 0x000fe20000000f00 */
[----:B------:R-:W4:Y:S01]  /*0e00*/  @P4 LDC.64 R16, c[0x0][0x3b0] ;  /* 0x0000ec00ff104b82 */ /* 0x000f220000000a00 */
[----:B0-----:R-:W-:Y:S01]  /*0e10*/  @!P0 IADD3 R38, P6, PT, R47, R38, RZ ;  /* 0x000000262f268210 */ /* 0x001fe20007fde0ff */
[----:B------:R-:W-:-:S06]  /*0e20*/  @!P5 IMAD.WIDE.U32 R24, R61, R18, R24 ;  /* 0x000000123d18d225 */ /* 0x000fcc00078e0018 */
[----:B------:R-:W0:Y:S01]  /*0e30*/  LDC.64 R20, c[0x0][0x3a8] ;  /* 0x0000ea00ff147b82 */ /* 0x000e220000000a00 */
[----:B------:R-:W-:Y:S02]  /*0e40*/  @!P0 IADD3.X R39, PT, PT, R46, R39, RZ, P6, !PT ;  /* 0x000000272e278210 */ /* 0x000fe400037fe4ff */
[----:B-1----:R-:W-:Y:S02]  /*0e50*/  @!P0 IADD3 R32, P6, PT, R47, R32, RZ ;  /* 0x000000202f208210 */ /* 0x002fe40007fde0ff */
[----:B------:R-:W-:Y:S02]  /*0e60*/  @!P5 IADD3 R25, PT, PT, R25, R19, RZ ;  /* 0x000000131919d210 */ /* 0x000fe40007ffe0ff */
[----:B------:R-:W-:Y:S02]  /*0e70*/  @!P5 SHF.L.U32 R19, R24, 0x2, RZ ;  /* 0x000000021813d819 */ /* 0x000fe400000006ff */
[----:B------:R-:W-:Y:S02]  /*0e80*/  @!P0 IADD3.X R33, PT, PT, R46, R33, RZ, P6, !PT ;  /* 0x000000212e218210 */ /* 0x000fe400037fe4ff */
[----:B------:R-:W-:-:S02]  /*0e90*/  @!P5 SHF.L.U64.HI R18, R24, 0x2, R25 ;  /* 0x000000021812d819 */ /* 0x000fc40000010219 */
[----:B--2---:R-:W-:Y:S02]  /*0ea0*/  @!P5 IADD3 R34, P6, PT, R19, R34, RZ ;  /* 0x000000221322d210 */ /* 0x004fe40007fde0ff */
[----:B------:R-:W-:Y:S02]  /*0eb0*/  IADD3 R45, PT, PT, R45, R44, RZ ;  /* 0x0000002c2d2d7210 */ /* 0x000fe40007ffe0ff */
[----:B------:R-:W-:Y:S02]  /*0ec0*/  @!P5 IADD3.X R35, PT, PT, R18, R35, RZ, P6, !PT ;  /* 0x000000231223d210 */ /* 0x000fe400037fe4ff */
[----:B----4-:R-:W-:Y:S01]  /*0ed0*/  @!P5 IADD3 R36, P6, PT, R19, R36, RZ ;  /* 0x000000241324d210 */ /* 0x010fe20007fde0ff */
[----:B------:R-:W-:Y:S01]  /*0ee0*/  @P4 IMAD.WIDE R24, R45, 0x2, R16 ;  /* 0x000000022d184825 */ /* 0x000fe200078e0210 */
[----:B------:R-:W-:Y:S02]  /*0ef0*/  CS2R R16, SRZ ;  /* 0x0000000000107805 */ /* 0x000fe4000001ff00 */
[----:B------:R-:W-:-:S02]  /*0f00*/  CS2R R50, SRZ ;  /* 0x0000000000327805 */ /* 0x000fc4000001ff00 */
[----:B------:R-:W-:Y:S02]  /*0f10*/  @!P5 IADD3.X R37, PT, PT, R18, R37, RZ, P6, !PT ;  /* 0x000000251225d210 */ /* 0x000fe400037fe4ff */
[----:B------:R-:W-:Y:S02]  /*0f20*/  CS2R R18, SRZ ;  /* 0x0000000000127805 */ /* 0x000fe4000001ff00 */
[----:B------:R-:W-:Y:S01]  /*0f30*/  CS2R R48, SRZ ;  /* 0x0000000000307805 */ /* 0x000fe2000001ff00 */
[----:B0-----:R-:W-:Y:S01]  /*0f40*/  IMAD.WIDE R20, R45, 0x2, R20 ;  /* 0x000000022d147825 */ /* 0x001fe200078e0214 */
[----:B------:R0:W5:Y:S04]  /*0f50*/  @!P1 LDG.E.64 R16, desc[UR8][R22.64] ;  /* 0x0000000816109981 */ /* 0x000168000c1e1b00 */
[----:B------:R-:W2:Y:S04]  /*0f60*/  LDG.E.U16 R46, desc[UR8][R20.64] ;  /* 0x00000008142e7981 */ /* 0x000ea8000c1e1500 */
[----:B------:R1:W4:Y:S01]  /*0f70*/  LDG.E.U16 R68, desc[UR8][R20.64+0x2] ;  /* 0x0000020814447981 */ /* 0x000322000c1e1500 */
[----:B0-----:R-:W-:-:S03]  /*0f80*/  CS2R R22, SRZ ;  /* 0x0000000000167805 */ /* 0x001fc6000001ff00 */
[----:B------:R0:W5:Y:S04]  /*0f90*/  @!P1 LDG.E.64 R18, desc[UR8][R26.64] ;  /* 0x000000081a129981 */ /* 0x000168000c1e1b00 */
[----:B------:R0:W5:Y:S01]  /*0fa0*/  @!P3 LDG.E.64 R50, desc[UR8][R30.64] ;  /* 0x000000081e32b981 */ /* 0x000162000c1e1b00 */
[----:B-1----:R-:W-:-:S03]  /*0fb0*/  CS2R R20, SRZ ;  /* 0x0000000000147805 */ /* 0x002fc6000001ff00 */
[----:B------:R1:W5:Y:S01]  /*0fc0*/  @!P3 LDG.E.64 R48, desc[UR8][R28.64] ;  /* 0x000000081c30b981 */ /* 0x000362000c1e1b00 */
[----:B0-----:R-:W-:-:S03]  /*0fd0*/  CS2R R26, SRZ ;  /* 0x00000000001a7805 */ /* 0x001fc6000001ff00 */
[----:B------:R-:W4:Y:S01]  /*0fe0*/  @P4 LDG.E.U16 R44, desc[UR8][R24.64] ;  /* 0x00000008182c4981 */ /* 0x000f22000c1e1500 */
[----:B------:R-:W-:-:S03]  /*0ff0*/  CS2R R30, SRZ ;  /* 0x00000000001e7805 */ /* 0x000fc6000001ff00 */
[----:B------:R0:W4:Y:S01]  /*1000*/  @P4 LDG.E.U16 R45, desc[UR8][R24.64+0x2] ;  /* 0x00000208182d4981 */ /* 0x000122000c1e1500 */
[----:B-1----:R-:W-:-:S03]  /*1010*/  CS2R R28, SRZ ;  /* 0x00000000001c7805 */ /* 0x002fc6000001ff00 */
[----:B------:R-:W5:Y:S04]  /*1020*/  @!P2 LDG.E.64 R20, desc[UR8][R42.64] ;  /* 0x000000082a14a981 */ /* 0x000f68000c1e1b00 */
[----:B------:R-:W5:Y:S04]  /*1030*/  @!P2 LDG.E.64 R22, desc[UR8][R40.64] ;  /* 0x000000082816a981 */ /* 0x000f68000c1e1b00 */
[----:B------:R-:W5:Y:S04]  /*1040*/  @!P0 LDG.E.64 R26, desc[UR8][R32.64] ;  /* 0x00000008201a8981 */ /* 0x000f68000c1e1b00 */
[----:B------:R-:W5:Y:S04]  /*1050*/  @!P5 LDG.E.64 R28, desc[UR8][R34.64] ;  /* 0x00000008221cd981 */ /* 0x000f68000c1e1b00 */
[----:B------:R-:W5:Y:S01]  /*1060*/  @!P5 LDG.E.64 R30, desc[UR8][R36.64] ;  /* 0x00000008241ed981 */ /* 0x000f62000c1e1b00 */
[----:B0-----:R-:W-:-:S06]  /*1070*/  CS2R R24, SRZ ;  /* 0x0000000000187805 */ /* 0x001fcc000001ff00 */
[----:B------:R0:W5:Y:S01]  /*1080*/  @!P0 LDG.E.64 R24, desc[UR8][R38.64] ;  /* 0x0000000826188981 */ /* 0x000162000c1e1b00 */
[----:B------:R-:W-:Y:S01]  /*1090*/  MOV R71, 0x3f800000 ;  /* 0x3f80000000477802 */ /* 0x000fe20000000f00 */
[----:B------:R-:W-:Y:S01]  /*10a0*/  UISETP.NE.AND UP0, UPT, UR11, URZ, UPT ;  /* 0x000000ff0b00728c */ /* 0x000fe2000bf05270 */
[----:B------:R-:W-:Y:S02]  /*10b0*/  MOV R70, RZ ;  /* 0x000000ff00467202 */ /* 0x000fe40000000f00 */
[----:B------:R-:W-:Y:S01]  /*10c0*/  MOV R69, RZ ;  /* 0x000000ff00457202 */ /* 0x000fe20000000f00 */
[----:B---3--:R-:W-:-:S05]  /*10d0*/  FFMA.FTZ R15, -R14, R14, R15 ;  /* 0x0000000e0e0f7223 */ /* 0x008fca000001010f */
[----:B------:R-:W-:-:S13]  /*10e0*/  FSETP.GTU.FTZ.AND P1, PT, R15, RZ, PT ;  /* 0x000000ff0f00720b */ /* 0x000fda0003f3c000 */
[----:B0-----:R-:W0:Y:S02]  /*10f0*/  @P1 LDC R38, c[0x0][0x3c0] ;  /* 0x0000f000ff261b82 */ /* 0x001e240000000800 */
[----:B0-----:R-:W-:-:S04]  /*1100*/  @P1 FADD.FTZ R38, R15, R38 ;  /* 0x000000260f261221 */ /* 0x001fc80000010000 */
[----:B------:R0:W1:Y:S01]  /*1110*/  @P1 MUFU.RSQ R71, R38 ;  /* 0x0000002600471308 */ /* 0x0000620000001400 */
[----:B--2---:R-:W-:Y:S02]  /*1120*/  SHF.L.U32 R15, R46, 0x10, RZ ;  /* 0x000000102e0f7819 */ /* 0x004fe400000006ff */
[----:B----4-:R-:W-:Y:S02]  /*1130*/  SHF.L.U32 R68, R68, 0x10, RZ ;  /* 0x0000001044447819 */ /* 0x010fe400000006ff */
[----:B------:R-:W-:Y:S02]  /*1140*/  @P4 SHF.L.U32 R70, R44, 0x10, RZ ;  /* 0x000000102c464819 */ /* 0x000fe400000006ff */
[----:B------:R-:W-:Y:S01]  /*1150*/  @P4 SHF.L.U32 R69, R45, 0x10, RZ ;  /* 0x000000102d454819 */ /* 0x000fe200000006ff */
[----:B01----:R-:W-:Y:S06]  /*1160*/  BRA.U UP0, `(.L_x_1237) ;  /* 0x0000000500c47547 */ /* 0x003fec000b800000 */
[----:B-----5:R-:W-:Y:S01]  /*1170*/  FADD.FTZ R32, -R14, R50 ;  /* 0x000000320e207221 */ /* 0x020fe20000010100 */
[----:B------:R-:W-:Y:S01]  /*1180*/  FMUL.FTZ R36, R48, R15 ;  /* 0x0000000f30247220 */ /* 0x000fe20000410000 */
[----:B------:R-:W-:Y:S01]  /*1190*/  FADD.FTZ R34, -R14, R51 ;  /* 0x000000330e227221 */ /* 0x000fe20000010100 */
[----:B------:R-:W-:Y:S01]  /*11a0*/  FMUL.FTZ R35, R49, R68 ;  /* 0x0000004431237220 */ /* 0x000fe20000410000 */
[-C--:B------:R-:W-:Y:S01]  /*11b0*/  FMUL.FTZ R33, R32, R71.reuse ;  /* 0x0000004720217220 */ /* 0x080fe20000410000 */
[----:B------:R-:W-:Y:S01]  /*11c0*/  FADD.FTZ R38, -R14, R24 ;  /* 0x000000180e267221 */ /* 0x000fe20000010100 */
[----:B------:R-:W-:Y:S01]  /*11d0*/  FMUL.FTZ R34, R34, R71 ;  /* 0x0000004722227220 */ /* 0x000fe20000410000 */
        /* <DEDUP_REMOVED lines=57> */
[----:B------:R-:W-:Y:S01]  /*1570*/  FMUL.FTZ R35, R13, R68 ;  /* 0x000000440d237220 */ /* 0x000fe20000410000 */
[----:B------:R-:W-:Y:S01]  /*1580*/  FADD.FTZ R40, R40, R39 ;  /* 0x0000002728287221 */ /* 0x000fe20000010000 */
[----:B------:R-:W-:Y:S01]  /*1590*/  FFMA.FTZ R37, R38, R39, R37 ;  /* 0x0000002726257223 */ /* 0x000fe20000010025 */
[----:B------:R-:W-:Y:S01]  /*15a0*/  FMUL.FTZ R34, R34, R71 ;  /* 0x0000004722227220 */ /* 0x000fe20000410000 */
[----:B------:R-:W-:Y:S01]  /*15b0*/  FADD.FTZ R36, -R14, R16 ;  /* 0x000000100e247221 */ /* 0x000fe20000010100 */
[----:B------:R-:W-:Y:S01]  /*15c0*/  FADD.FTZ R40, R35, R40 ;  /* 0x0000002823287221 */ /* 0x000fe20000010000 */
[----:B------:R-:W-:Y:S01]  /*15d0*/  FFMA.FTZ R33, R12, R38, R33 ;  /* 0x000000260c217223 */ /* 0x000fe20000010021 */
[----:B------:R-:W-:Y:S01]  /*15e0*/  FFMA.FTZ R37, R34, R35, R37 ;  /* 0x0000002322257223 */ /* 0x000fe20000010025 */
[----:B------:R-:W-:Y:S01]  /*15f0*/  FMUL.FTZ R39, R18, R15 ;  /* 0x0000000f12277220 */ /* 0x000fe20000410000 */
[----:B------:R-:W-:Y:S01]  /*1600*/  FFMA.FTZ R32, R13, R34, R32 ;  /* 0x000000220d207223 */ /* 0x000fe20000010020 */
[----:B------:R-:W-:Y:S01]  /*1610*/  FADD.FTZ R35, RZ, R48 ;  /* 0x00000030ff237221 */ /* 0x000fe20000010000 */
[----:B------:R-:W-:Y:S01]  /*1620*/  FMUL.FTZ R38, R36, R71 ;  /* 0x0000004724267220 */ /* 0x000fe20000410000 */
[----:B------:R-:W-:Y:S01]  /*1630*/  FADD.FTZ R34, RZ, R49 ;  /* 0x00000031ff227221 */ /* 0x000fe20000010000 */
[----:B------:R-:W-:Y:S01]  /*1640*/  FADD.FTZ R36, -R14, R17 ;  /* 0x000000110e247221 */ /* 0x000fe20000010100 */
[----:B------:R-:W-:Y:S01]  /*1650*/  FADD.FTZ R40, R40, R39 ;  /* 0x0000002728287221 */ /* 0x000fe20000010000 */
[----:B------:R-:W-:Y:S01]  /*1660*/  FADD.FTZ R35, R26, R35 ;  /* 0x000000231a237221 */ /* 0x000fe20000010000 */
[----:B------:R-:W-:Y:S01]  /*1670*/  FFMA.FTZ R39, R38, R39, R37 ;  /* 0x0000002726277223 */ /* 0x000fe20000010025 */
        /* <DEDUP_REMOVED lines=11> */
[----:B------:R-:W-:Y:S01]  /*1730*/  FFMA.FTZ R33, R18, R38, R33 ;  /* 0x0000002612217223 */ /* 0x000fe20000010021 */
[----:B------:R-:W-:Y:S01]  /*1740*/  FMUL.FTZ R37, R30, R15 ;  /* 0x0000000f1e257220 */ /* 0x000fe20000410000 */
        /* <DEDUP_REMOVED lines=19> */
.L_x_1237:
[C---:B-----5:R-:W-:Y:S01]  /*1880*/  FADD.FTZ R32, -R14.reuse, R50 ;  /* 0x000000320e207221 */ /* 0x060fe20000010100 */
[C---:B------:R-:W-:Y:S01]  /*1890*/  FADD.FTZ R38, -R14.reuse, R24 ;  /* 0x000000180e267221 */ /* 0x040fe20000010100 */
[----:B------:R-:W-:Y:S02]  /*18a0*/  FADD.FTZ R44, -R14, R25 ;  /* 0x000000190e2c7221 */ /* 0x000fe40000010100 */
[-C--:B------:R-:W-:Y:S01]  /*18b0*/  FMUL.FTZ R33, R32, R71.reuse ;  /* 0x0000004720217220 */ /* 0x080fe20000410000 */
[----:B------:R-:W-:Y:S01]  /*18c0*/  FADD.FTZ R32, -R14, R51 ;  /* 0x000000330e207221 */ /* 0x000fe20000010100 */
[-C--:B------:R-:W-:Y:S01]  /*18d0*/  FMUL.FTZ R38, R38, R71.reuse ;  /* 0x0000004726267220 */ /* 0x080fe20000410000 */
[----:B------:R-:W-:Y:S01]  /*18e0*/  FMUL.FTZ R39, R44, R71 ;  /* 0x000000472c277220 */ /* 0x000fe20000410000 */
[C-C-:B------:R-:W-:Y:S01]  /*18f0*/  FFMA.FTZ R36, R15.reuse, R33, R70.reuse ;  /* 0x000000210f247223 */ /* 0x140fe20000010046 */
[----:B------:R-:W-:Y:S01]  /*1900*/  FMUL.FTZ R32, R32, R71 ;  /* 0x0000004720207220 */ /* 0x000fe20000410000 */
[----:B------:R-:W-:-:S02]  /*1910*/  FFMA.FTZ R35, R15, R38, R70 ;  /* 0x000000260f237223 */ /* 0x000fc40000010046 */
[----:B------:R-:W-:Y:S01]  /*1920*/  FMUL.FTZ R37, R36, -1.4426950216293334961 ;  /* 0xbfb8aa3b24257820 */ /* 0x000fe20000410000 */
[----:B------:R-:W-:-:S04]  /*1930*/  FFMA.FTZ R34, R68, R32, R69 ;  /* 0x0000002044227223 */ /* 0x000fc80000010045 */
[----:B------:R-:W-:Y:S01]  /*1940*/  FMUL.FTZ R42, R34, -1.4426950216293334961 ;  /* 0xbfb8aa3b222a7820 */ /* 0x000fe20000410000 */
[----:B------:R-:W0:Y:S05]  /*1950*/  MUFU.EX2 R37, R37 ;  /* 0x0000002500257308 */ /* 0x000e2a0000000800 */
[----:B------:R-:W1:Y:S01]  /*1960*/  MUFU.EX2 R42, R42 ;  /* 0x0000002a002a7308 */ /* 0x000e620000000800 */
[----:B0-----:R-:W-:Y:S01]  /*1970*/  FADD.FTZ R40, R37, 1 ;  /* 0x3f80000025287421 */ /* 0x001fe20000010000 */
[----:B------:R-:W-:-:S03]  /*1980*/  FMUL.FTZ R37, R35, -1.4426950216293334961 ;  /* 0xbfb8aa3b23257820 */ /* 0x000fc60000410000 */
[----:B------:R0:W2:Y:S01]  /*1990*/  MUFU.RCP R41, R40 ;  /* 0x0000002800297308 */ /* 0x0000a20000001000 */
[----:B-1----:R-:W-:-:S07]  /*19a0*/  FADD.FTZ R46, R42, 1 ;  /* 0x3f8000002a2e7421 */ /* 0x002fce0000010000 */
[----:B------:R-:W1:Y:S01]  /*19b0*/  MUFU.EX2 R37, R37 ;  /* 0x0000002500257308 */ /* 0x000e620000000800 */
[----:B0-----:R-:W-:-:S03]  /*19c0*/  FFMA.FTZ R40, R68, R39, R69 ;  /* 0x0000002744287223 */ /* 0x001fc60000010045 */
[----:B------:R-:W0:Y:S01]  /*19d0*/  MUFU.RCP R46, R46 ;  /* 0x0000002e002e7308 */ /* 0x000e220000001000 */
[----:B------:R-:W-:Y:S01]  /*19e0*/  FMUL.FTZ R47, R40, -1.4426950216293334961 ;  /* 0xbfb8aa3b282f7820 */ /* 0x000fe20000410000 */
[----:B--2---:R-:W-:Y:S01]  /*19f0*/  FADD.FTZ R43, -R41, 1 ;  /* 0x3f800000292b7421 */ /* 0x004fe20000010100 */
[----:B------:R-:W-:Y:S01]  /*1a00*/  FMUL.FTZ R44, R48, R41 ;  /* 0x00000029302c7220 */ /* 0x000fe20000410000 */
[----:B-1----:R-:W-:Y:S02]  /*1a10*/  FADD.FTZ R41, R37, 1 ;  /* 0x3f80000025297421 */ /* 0x002fe40000010000 */
        /* <DEDUP_REMOVED lines=8> */
[----:B------:R-:W-:Y:S01]  /*1aa0*/  FFMA.FTZ R45, R34, R45, 1 ;  /* 0x3f800000222d7423 */ /* 0x000fe2000001002d */
[----:B------:R-:W-:Y:S01]  /*1ab0*/  FADD.FTZ R34, -R14, R3 ;  /* 0x000000030e227221 */ /* 0x000fe20000010100 */
[----:B------:R-:W0:Y:S01]  /*1ac0*/  MUFU.EX2 R43, R47 ;  /* 0x0000002f002b7308 */ /* 0x000e220000000800 */
[----:B------:R-:W-:-:S02]  /*1ad0*/  FMUL.FTZ R42, R37, -1.4426950216293334961 ;  /* 0xbfb8aa3b252a7820 */ /* 0x000fc40000410000 */
[----:B------:R-:W-:-:S04]  /*1ae0*/  FMUL.FTZ R34, R34, R71 ;  /* 0x0000004722227220 */ /* 0x000fc80000410000 */
[----:B------:R-:W2:Y:S01]  /*1af0*/  MUFU.EX2 R42, R42 ;  /* 0x0000002a002a7308 */ /* 0x000ea20000000800 */
[----:B-1----:R-:W-:Y:S01]  /*1b00*/  FADD.FTZ R52, -R41, 1 ;  /* 0x3f80000029347421 */ /* 0x002fe20000010100 */
[----:B------:R-:W-:-:S03]  /*1b10*/  FMUL.FTZ R41, R26, R41 ;  /* 0x000000291a297220 */ /* 0x000fc60000410000 */
[----:B------:R-:W-:Y:S01]  /*1b20*/  FFMA.FTZ R52, R35, R52, 1 ;  /* 0x3f80000023347423 */ /* 0x000fe20000010034 */
[----:B------:R-:W-:Y:S01]  /*1b30*/  FFMA.FTZ R35, R68, R34, R69 ;  /* 0x0000002244237223 */ /* 0x000fe20000010045 */
[----:B0-----:R-:W-:Y:S01]  /*1b40*/  FADD.FTZ R53, R43, 1 ;  /* 0x3f8000002b357421 */ /* 0x001fe20000010000 */
[----:B------:R-:W-:Y:S02]  /*1b50*/  FMUL.FTZ R43, R46, R45 ;  /* 0x0000002d2e2b7220 */ /* 0x000fe40000410000 */
[----:B------:R-:W-:Y:S01]  /*1b60*/  FMUL.FTZ R47, R35, -1.4426950216293334961 ;  /* 0xbfb8aa3b232f7820 */ /* 0x000fe20000410000 */
[----:B------:R-:W0:Y:S01]  /*1b70*/  MUFU.RCP R46, R53 ;  /* 0x00000035002e7308 */ /* 0x000e220000001000 */
[----:B--2---:R-:W-:Y:S01]  /*1b80*/  FADD.FTZ R45, R42, 1 ;  /* 0x3f8000002a2d7421 */ /* 0x004fe20000010000 */
[----:B------:R-:W-:-:S06]  /*1b90*/  FMUL.FTZ R42, R41, R52 ;  /* 0x00000034292a7220 */ /* 0x000fcc0000410000 */
[----:B------:R-:W1:Y:S04]  /*1ba0*/  MUFU.EX2 R47, R47 ;  /* 0x0000002f002f7308 */ /* 0x000e680000000800 */
[----:B------:R-:W2:Y:S01]  /*1bb0*/  MUFU.RCP R45, R45 ;  /* 0x0000002d002d7308 */ /* 0x000ea20000001000 */
[----:B0-----:R-:W-:Y:S01]  /*1bc0*/  FADD.FTZ R41, -R46, 1 ;  /* 0x3f8000002e297421 */ /* 0x001fe20000010100 */
[----:B-1----:R-:W-:-:S03]  /*1bd0*/  FADD.FTZ R52, R47, 1 ;  /* 0x3f8000002f347421 */ /* 0x002fc60000010000 */
[----:B------:R-:W-:Y:S01]  /*1be0*/  FFMA.FTZ R40, R40, R41, 1 ;  /* 0x3f80000028287423 */ /* 0x000fe20000010029 */
[----:B------:R-:W-:Y:S02]  /*1bf0*/  FFMA.FTZ R41, R33, R44, RZ ;  /* 0x0000002c21297223 */ /* 0x000fe400000100ff */
[----:B------:R-:W0:Y:S02]  /*1c00*/  MUFU.RCP R52, R52 ;  /* 0x0000003400347308 */ /* 0x000e240000001000 */
[----:B------:R-:W-:Y:S01]  /*1c10*/  FFMA.FTZ R41, R38, R42, R41 ;  /* 0x0000002a26297223 */ /* 0x000fe20000010029 */
[----:B--2---:R-:W-:Y:S01]  /*1c20*/  FADD.FTZ R72, -R45, 1 ;  /* 0x3f8000002d487421 */ /* 0x004fe20000010100 */
[----:B------:R-:W-:-:S03]  /*1c30*/  FMUL.FTZ R45, R4, R45 ;  /* 0x0000002d042d7220 */ /* 0x000fc60000410000 */
[----:B------:R-:W-:Y:S01]  /*1c40*/  FFMA.FTZ R72, R37, R72, 1 ;  /* 0x3f80000025487423 */ /* 0x000fe20000010048 */
[----:B------:R-:W-:Y:S01]  /*1c50*/  FMUL.FTZ R37, R27, R46 ;  /* 0x0000002e1b257220 */ /* 0x000fe20000410000 */
[----:B------:R-:W-:-:S03]  /*1c60*/  FMUL.FTZ R46, R15, R44 ;  /* 0x0000002c0f2e7220 */ /* 0x000fc60000410000 */
[----:B------:R-:W-:Y:S01]  /*1c70*/  FMUL.FTZ R40, R37, R40 ;  /* 0x0000002825287220 */ /* 0x000fe20000410000 */
[----:B------:R-:W-:Y:S01]  /*1c80*/  FMUL.FTZ R37, R45, R72 ;  /* 0x000000482d257220 */ /* 0x000fe20000410000 */
[----:B------:R-:W-:Y:S01]  /*1c90*/  FFMA.FTZ R47, R33, R46, RZ ;  /* 0x0000002e212f7223 */ /* 0x000fe200000100ff */
[----:B------:R-:W-:Y:S01]  /*1ca0*/  FMUL.FTZ R45, R68, R43 ;  /* 0x0000002b442d7220 */ /* 0x000fe20000410000 */
[----:B------:R-:W-:Y:S01]  /*1cb0*/  FADD.FTZ R46, RZ, R46 ;  /* 0x0000002eff2e7221 */ /* 0x000fe20000010000 */
[----:B------:R-:W-:Y:S01]  /*1cc0*/  FADD.FTZ R33, RZ, R44 ;  /* 0x0000002cff217221 */ /* 0x000fe20000010000 */
[----:B------:R-:W-:Y:S01]  /*1cd0*/  FADD.FTZ R72, -R14, R7 ;  /* 0x000000070e487221 */ /* 0x000fe20000010100 */
[----:B------:R-:W-:Y:S01]  /*1ce0*/  FFMA.FTZ R47, R32, R45, R47 ;  /* 0x0000002d202f7223 */ /* 0x000fe2000001002f */
[----:B------:R-:W-:Y:S01]  /*1cf0*/  FADD.FTZ R45, R45, R46 ;  /* 0x0000002e2d2d7221 */ /* 0x000fe20000010000 */
[----:B0-----:R-:W-:Y:S01]  /*1d00*/  FADD.FTZ R46, -R52, 1 ;  /* 0x3f800000342e7421 */ /* 0x001fe20000010100 */
[----:B------:R-:W-:Y:S01]  /*1d10*/  FADD.FTZ R44, R33, R42 ;  /* 0x0000002a212c7221 */ /* 0x000fe20000010000 */
[----:B------:R-:W-:Y:S01]  /*1d20*/  FMUL.FTZ R42, R15, R42 ;  /* 0x0000002a0f2a7220 */ /* 0x000fe20000410000 */
[----:B------:R-:W-:Y:S01]  /*1d30*/  FFMA.FTZ R32, R32, R43, RZ ;  /* 0x0000002b20207223 */ /* 0x000fe200000100ff */
[----:B------:R-:W-:Y:S01]  /*1d40*/  FFMA.FTZ R46, R35, R46, 1 ;  /* 0x3f800000232e7423 */ /* 0x000fe2000001002e */
[----:B------:R-:W-:Y:S01]  /*1d50*/  FMUL.FTZ R35, R5, R52 ;  /* 0x0000003405237220 */ /* 0x000fe20000410000 */
[----:B------:R-:W-:Y:S01]  /*1d60*/  FADD.FTZ R45, R45, R42 ;  /* 0x0000002a2d2d7221 */ /* 0x000fe20000010000 */
[----:B------:R-:W-:-:S02]  /*1d70*/  FADD.FTZ R43, RZ, R43 ;  /* 0x0000002bff2b7221 */ /* 0x000fc40000010000 */
[----:B------:R-:W-:Y:S01]  /*1d80*/  FMUL.FTZ R35, R35, R46 ;  /* 0x0000002e23237220 */ /* 0x000fe20000410000 */
[----:B------:R-:W-:-:S04]  /*1d90*/  FADD.FTZ R46, -R14, R6 ;  /* 0x000000060e2e7221 */ /* 0x000fc80000010100 */
[----:B------:R-:W-:Y:S01]  /*1da0*/  FMUL.FTZ R33, R46, R71 ;  /* 0x000000472e217220 */ /* 0x000fe20000410000 */
[----:B------:R-:W-:-:S03]  /*1db0*/  FFMA.FTZ R46, R38, R42, R47 ;  /* 0x0000002a262e7223 */ /* 0x000fc6000001002f */
        /* <DEDUP_REMOVED lines=8> */
[----:B------:R-:W-:-:S03]  /*1e40*/  FMUL.FTZ R53, R68, R40 ;  /* 0x0000002844357220 */ /* 0x000fc60000410000 */
[----:B------:R-:W-:Y:S01]  /*1e50*/  FMUL.FTZ R38, R38, R42 ;  /* 0x0000002a26267220 */ /* 0x000fe20000410000 */
[----:B------:R-:W-:Y:S01]  /*1e60*/  FADD.FTZ R42, R43, R40 ;  /* 0x000000282b2a7221 */ /* 0x000fe20000010000 */
[C---:B------:R-:W-:Y:S01]  /*1e70*/  FFMA.FTZ R43, R39.reuse, R40, R32 ;  /* 0x00000028272b7223 */ /* 0x040fe20000010020 */
[----:B------:R-:W-:Y:S01]  /*1e80*/  FMUL.FTZ R32, R72, R71 ;  /* 0x0000004748207220 */ /* 0x000fe20000410000 */
[----:B------:R-:W-:Y:S01]  /*1e90*/  FFMA.FTZ R47, R39, R53, R46 ;  /* 0x00000035272f7223 */ /* 0x000fe2000001002e */
[----:B------:R-:W-:Y:S01]  /*1ea0*/  FADD.FTZ R46, R53, R45 ;  /* 0x0000002d352e7221 */ /* 0x000fe20000010000 */
[----:B------:R-:W-:Y:S01]  /*1eb0*/  FADD.FTZ R53, -R14, R20 ;  /* 0x000000140e357221 */ /* 0x000fe20000010100 */
[----:B------:R-:W-:Y:S01]  /*1ec0*/  FFMA.FTZ R39, R68, R32, R69 ;  /* 0x0000002044277223 */ /* 0x000fe20000010045 */
[----:B------:R-:W-:Y:S01]  /*1ed0*/  FADD.FTZ R45, R44, R37 ;  /* 0x000000252c2d7221 */ /* 0x000fe20000010000 */
[----:B------:R-:W-:Y:S01]  /*1ee0*/  FMUL.FTZ R44, R15, R37 ;  /* 0x000000250f2c7220 */ /* 0x000fe20000410000 */
[----:B------:R-:W-:Y:S01]  /*1ef0*/  FADD.FTZ R42, R42, R35 ;  /* 0x000000232a2a7221 */ /* 0x000fe20000010000 */
[----:B------:R-:W-:Y:S01]  /*1f00*/  FMUL.FTZ R52, R39, -1.4426950216293334961 ;  /* 0xbfb8aa3b27347820 */ /* 0x000fe20000410000 */
[----:B------:R-:W-:Y:S01]  /*1f10*/  FFMA.FTZ R43, R34, R35, R43 ;  /* 0x00000023222b7223 */ /* 0x000fe2000001002b */
[----:B------:R-:W-:Y:S01]  /*1f20*/  FFMA.FTZ R47, R36, R44, R47 ;  /* 0x0000002c242f7223 */ /* 0x000fe2000001002f */
[----:B------:R-:W-:Y:S01]  /*1f30*/  FADD.FTZ R46, R46, R44 ;  /* 0x0000002c2e2e7221 */ /* 0x000fe20000010000 */
[----:B------:R-:W-:-:S02]  /*1f40*/  FADD.FTZ R45, R45, R38 ;  /* 0x000000262d2d7221 */ /* 0x000fc40000010000 */
[----:B------:R-:W0:Y:S02]  /*1f50*/  MUFU.EX2 R52, R52 ;  /* 0x0000003400347308 */ /* 0x000e240000000800 */
[----:B0-----:R-:W-:Y:S01]  /*1f60*/  FADD.FTZ R72, R52, 1 ;  /* 0x3f80000034487421 */ /* 0x001fe20000010000 */
[----:B------:R-:W-:-:S04]  /*1f70*/  FMUL.FTZ R52, R68, R35 ;  /* 0x0000002344347220 */ /* 0x000fc80000410000 */
[----:B------:R-:W-:Y:S01]  /*1f80*/  FADD.FTZ R46, R52, R46 ;  /* 0x0000002e342e7221 */ /* 0x000fe20000010000 */
[----:B------:R-:W0:Y:S02]  /*1f90*/  MUFU.RCP R72, R72 ;  /* 0x0000004800487308 */ /* 0x000e240000001000 */
[----:B0-----:R-:W-:-:S04]  /*1fa0*/  FADD.FTZ R40, -R72, 1 ;  /* 0x3f80000048287421 */ /* 0x001fc80000010100 */
[----:B------:R-:W-:Y:S01]  /*1fb0*/  FFMA.FTZ R40, R39, R40, 1 ;  /* 0x3f80000027287423 */ /* 0x000fe20000010028 */
[----:B------:R-:W-:-:S04]  /*1fc0*/  FMUL.FTZ R39, R9, R72 ;  /* 0x0000004809277220 */ /* 0x000fc80000410000 */
[----:B------:R-:W-:Y:S01]  /*1fd0*/  FMUL.FTZ R39, R39, R40 ;  /* 0x0000002827277220 */ /* 0x000fe20000410000 */
[----:B------:R-:W-:Y:S01]  /*1fe0*/  FFMA.FTZ R40, R36, R37, R41 ;  /* 0x0000002524287223 */ /* 0x000fe20000010029 */
[----:B------:R-:W-:-:S03]  /*1ff0*/  FMUL.FTZ R37, R53, R71 ;  /* 0x0000004735257220 */ /* 0x000fc60000410000 */
[----:B------:R-:W-:Y:S01]  /*2000*/  FFMA.FTZ R40, R33, R38, R40 ;  /* 0x0000002621287223 */ /* 0x000fe20000010028 */
        /* <DEDUP_REMOVED lines=9> */
[----:B------:R-:W-:-:S04]  /*20a0*/  FADD.FTZ R44, -R14, R21 ;  /* 0x000000150e2c7221 */ /* 0x000fc80000010100 */
[----:B------:R-:W-:Y:S01]  /*20b0*/  FMUL.FTZ R35, R44, R71 ;  /* 0x000000472c237220 */ /* 0x000fe20000410000 */
[----:B------:R-:W-:Y:S01]  /*20c0*/  FFMA.FTZ R44, R34, R52, R47 ;  /* 0x00000034222c7223 */ /* 0x000fe2000001002f */
[----:B------:R-:W-:Y:S02]  /*20d0*/  FADD.FTZ R52, -R14, R10 ;  /* 0x0000000a0e347221 */ /* 0x000fe40000010100 */
[----:B------:R-:W-:-:S04]  /*20e0*/  FFMA.FTZ R34, R68, R35, R69 ;  /* 0x0000002344227223 */ /* 0x000fc80000010045 */
[----:B------:R-:W-:-:S06]  /*20f0*/  FMUL.FTZ R41, R34, -1.4426950216293334961 ;  /* 0xbfb8aa3b22297820 */ /* 0x000fcc0000410000 */
[----:B------:R-:W0:Y:S02]  /*2100*/  MUFU.EX2 R41, R41 ;  /* 0x0000002900297308 */ /* 0x000e240000000800 */
[----:B0-----:R-:W-:Y:S01]  /*2110*/  FADD.FTZ R47, R41, 1 ;  /* 0x3f800000292f7421 */ /* 0x001fe20000010000 */
[----:B------:R-:W-:Y:S01]  /*2120*/  FMUL.FTZ R41, R15, R38 ;  /* 0x000000260f297220 */ /* 0x000fe20000410000 */
[----:B------:R-:W-:Y:S02]  /*2130*/  FMUL.FTZ R38, R52, R71 ;  /* 0x0000004734267220 */ /* 0x000fe40000410000 */
[----:B------:R0:W1:Y:S01]  /*2140*/  MUFU.RCP R72, R47 ;  /* 0x0000002f00487308 */ /* 0x0000620000001000 */
[----:B------:R-:W-:Y:S01]  /*2150*/  FADD.FTZ R46, R46, R41 ;  /* 0x000000292e2e7221 */ /* 0x000fe20000010000 */
[----:B0-----:R-:W-:Y:S01]  /*2160*/  FFMA.FTZ R47, R33, R41, R44 ;  /* 0x00000029212f7223 */ /* 0x001fe2000001002c */
[----:B------:R-:W-:Y:S01]  /*2170*/  FFMA.FTZ R33, R15, R38, R70 ;  /* 0x000000260f217223 */ /* 0x000fe20000010046 */
[----:B------:R-:W-:Y:S01]  /*2180*/  FADD.FTZ R41, R42, R39 ;  /* 0x000000272a297221 */ /* 0x000fe20000010000 */
[----:B------:R-:W-:-:S02]  /*2190*/  FFMA.FTZ R42, R32, R39, R43 ;  /* 0x00000027202a7223 */ /* 0x000fc4000001002b */
[----:B------:R-:W-:Y:S01]  /*21a0*/  FMUL.FTZ R44, R33, -1.4426950216293334961 ;  /* 0xbfb8aa3b212c7820 */ /* 0x000fe20000410000 */
[----:B-1----:R-:W-:-:S05]  /*21b0*/  FADD.FTZ R53, -R72, 1 ;  /* 0x3f80000048357421 */ /* 0x002fca0000010100 */
[----:B------:R-:W0:Y:S01]  /*21c0*/  MUFU.EX2 R44, R44 ;  /* 0x0000002c002c7308 */ /* 0x000e220000000800 */
[----:B------:R-:W-:Y:S01]  /*21d0*/  FFMA.FTZ R53, R34, R53, 1 ;  /* 0x3f80000022357423 */ /* 0x000fe20000010035 */
[----:B------:R-:W-:-:S04]  /*21e0*/  FMUL.FTZ R34, R23, R72 ;  /* 0x0000004817227220 */ /* 0x000fc80000410000 */
[----:B------:R-:W-:-:S04]  /*21f0*/  FMUL.FTZ R34, R34, R53 ;  /* 0x0000003522227220 */ /* 0x000fc80000410000 */
[----:B------:R-:W-:Y:S01]  /*2200*/  FADD.FTZ R41, R41, R34 ;  /* 0x0000002229297221 */ /* 0x000fe20000010000 */
[----:B------:R-:W-:Y:S01]  /*2210*/  FFMA.FTZ R42, R35, R34, R42 ;  /* 0x00000022232a7223 */ /* 0x000fe2000001002a */
[----:B0-----:R-:W-:Y:S01]  /*2220*/  FADD.FTZ R52, R44, 1 ;  /* 0x3f8000002c347421 */ /* 0x001fe20000010000 */
[----:B------:R-:W-:-:S03]  /*2230*/  FMUL.FTZ R44, R68, R39 ;  /* 0x00000027442c7220 */ /* 0x000fc60000410000 */
[----:B------:R0:W1:Y:S01]  /*2240*/  MUFU.RCP R53, R52 ;  /* 0x0000003400357308 */ /* 0x0000620000001000 */
[----:B------:R-:W-:Y:S01]  /*2250*/  FADD.FTZ R46, R44, R46 ;  /* 0x0000002e2c2e7221 */ /* 0x000fe20000010000 */
[----:B0-----:R-:W-:Y:S01]  /*2260*/  FFMA.FTZ R52, R32, R44, R47 ;  /* 0x0000002c20347223 */ /* 0x001fe2000001002f */
[----:B------:R-:W-:Y:S01]  /*2270*/  FADD.FTZ R44, R45, R36 ;  /* 0x000000242d2c7221 */ /* 0x000fe20000010000 */
[----:B------:R-:W-:-:S04]  /*2280*/  FMUL.FTZ R45, R15, R36 ;  /* 0x000000240f2d7220 */ /* 0x000fc80000410000 */
[----:B------:R-:W-:Y:S01]  /*2290*/  FFMA.FTZ R52, R37, R45, R52 ;  /* 0x0000002d25347223 */ /* 0x000fe20000010034 */
[----:B------:R-:W-:Y:S01]  /*22a0*/  FADD.FTZ R46, R46, R45 ;  /* 0x0000002d2e2e7221 */ /* 0x000fe20000010000 */
[----:B-1----:R-:W-:-:S04]  /*22b0*/  FADD.FTZ R72, -R53, 1 ;  /* 0x3f80000035487421 */ /* 0x002fc80000010100 */
[----:B------:R-:W-:Y:S01]  /*22c0*/  FFMA.FTZ R72, R33, R72, 1 ;  /* 0x3f80000021487423 */ /* 0x000fe20000010048 */
[----:B------:R-:W-:-:S04]  /*22d0*/  FMUL.FTZ R33, R12, R53 ;  /* 0x000000350c217220 */ /* 0x000fc80000410000 */
[----:B------:R-:W-:Y:S01]  /*22e0*/  FMUL.FTZ R33, R33, R72 ;  /* 0x0000004821217220 */ /* 0x000fe20000410000 */
[----:B------:R-:W-:-:S03]  /*22f0*/  FADD.FTZ R72, -R14, R11 ;  /* 0x0000000b0e487221 */ /* 0x000fc60000010100 */
[----:B------:R-:W-:Y:S01]  /*2300*/  FADD.FTZ R44, R44, R33 ;  /* 0x000000212c2c7221 */ /* 0x000fe20000010000 */
[----:B------:R-:W-:-:S04]  /*2310*/  FMUL.FTZ R39, R72, R71 ;  /* 0x0000004748277220 */ /* 0x000fc80000410000 */
[----:B------:R-:W-:-:S04]  /*2320*/  FFMA.FTZ R32, R68, R39, R69 ;  /* 0x0000002744207223 */ /* 0x000fc80000010045 */
[----:B------:R-:W-:-:S06]  /*2330*/  FMUL.FTZ R47, R32, -1.4426950216293334961 ;  /* 0xbfb8aa3b202f7820 */ /* 0x000fcc0000410000 */
[----:B------:R-:W0:Y:S02]  /*2340*/  MUFU.EX2 R47, R47 ;  /* 0x0000002f002f7308 */ /* 0x000e240000000800 */
[----:B0-----:R-:W-:Y:S01]  /*2350*/  FADD.FTZ R53, R47, 1 ;  /* 0x3f8000002f357421 */ /* 0x001fe20000010000 */
[----:B------:R-:W-:-:S03]  /*2360*/  FMUL.FTZ R47, R68, R34 ;  /* 0x00000022442f7220 */ /* 0x000fc60000410000 */
[----:B------:R-:W0:Y:S01]  /*2370*/  MUFU.RCP R72, R53 ;  /* 0x0000003500487308 */ /* 0x000e220000001000 */
[----:B------:R-:W-:Y:S01]  /*2380*/  FFMA.FTZ R45, R35, R47, R52 ;  /* 0x0000002f232d7223 */ /* 0x000fe20000010034 */
[----:B------:R-:W-:Y:S01]  /*2390*/  FADD.FTZ R46, R47, R46 ;  /* 0x0000002e2f2e7221 */ /* 0x000fe20000010000 */
[----:B0-----:R-:W-:-:S04]  /*23a0*/  FADD.FTZ R43, -R72, 1 ;  /* 0x3f800000482b7421 */ /* 0x001fc80000010100 */
[----:B------:R-:W-:Y:S01]  /*23b0*/  FFMA.FTZ R43, R32, R43, 1 ;  /* 0x3f800000202b7423 */ /* 0x000fe2000001002b */
[----:B------:R-:W-:Y:S01]  /*23c0*/  FMUL.FTZ R32, R13, R72 ;  /* 0x000000480d207220 */ /* 0x000fe20000410000 */
[----:B------:R-:W-:-:S03]  /*23d0*/  FADD.FTZ R72, -R14, R16 ;  /* 0x000000100e487221 */ /* 0x000fc60000010100 */
        /* <DEDUP_REMOVED lines=14> */
[----:B------:R-:W-:-:S04]  /*24c0*/  FMUL.FTZ R34, R72, R71 ;  /* 0x0000004748227220 */ /* 0x000fc80000410000 */
[----:B------:R-:W-:-:S04]  /*24d0*/  FFMA.FTZ R35, R68, R34, R69 ;  /* 0x0000002244237223 */ /* 0x000fc80000010045 */
        /* <DEDUP_REMOVED lines=11> */
[----:B------:R-:W-:Y:S01]  /*2590*/  FFMA.FTZ R41, R39, R32, R42 ;  /* 0x0000002027297223 */ /* 0x000fe2000001002a */
[----:B------:R-:W-:Y:S01]  /*25a0*/  FMUL.FTZ R35, R35, R72 ;  /* 0x0000004823237220 */ /* 0x000fe20000410000 */
[----:B------:R-:W-:-:S03]  /*25b0*/  FADD.FTZ R72, -R14, R28 ;  /* 0x0000001c0e487221 */ /* 0x000fc60000010100 */
[----:B------:R-:W-:Y:S01]  /*25c0*/  FFMA.FTZ R41, R34, R35, R41 ;  /* 0x0000002322297223 */ /* 0x000fe20000010029 */
[----:B------:R-:W-:Y:S01]  /*25d0*/  FMUL.FTZ R33, R72, R71 ;  /* 0x0000004748217220 */ /* 0x000fe20000410000 */
[----:B------:R-:W-:Y:S01]  /*25e0*/  FADD.FTZ R72, -R14, R29 ;  /* 0x0000001d0e487221 */ /* 0x000fe20000010100 */
[----:B------:R-:W-:Y:S02]  /*25f0*/  FADD.FTZ R40, R40, R35 ;  /* 0x0000002328287221 */ /* 0x000fe40000010000 */
[----:B------:R-:W-:-:S04]  /*2600*/  FFMA.FTZ R38, R15, R33, R70 ;  /* 0x000000210f267223 */ /* 0x000fc80000010046 */
[----:B------:R-:W-:-:S06]  /*2610*/  FMUL.FTZ R45, R38, -1.4426950216293334961 ;  /* 0xbfb8aa3b262d7820 */ /* 0x000fcc0000410000 */
[----:B------:R-:W0:Y:S02]  /*2620*/  MUFU.EX2 R45, R45 ;  /* 0x0000002d002d7308 */ /* 0x000e240000000800 */
[----:B0-----:R-:W-:Y:S01]  /*2630*/  FADD.FTZ R47, R45, 1 ;  /* 0x3f8000002d2f7421 */ /* 0x001fe20000010000 */
[----:B------:R-:W-:Y:S01]  /*2640*/  FMUL.FTZ R45, R68, R32 ;  /* 0x00000020442d7220 */ /* 0x000fe20000410000 */
[----:B------:R-:W-:-:S03]  /*2650*/  FMUL.FTZ R32, R72, R71 ;  /* 0x0000004748207220 */ /* 0x000fc60000410000 */
[----:B------:R-:W-:Y:S01]  /*2660*/  FADD.FTZ R46, R45, R46 ;  /* 0x0000002e2d2e7221 */ /* 0x000fe20000010000 */
[----:B------:R-:W0:Y:S02]  /*2670*/  MUFU.RCP R47, R47 ;  /* 0x0000002f002f7308 */ /* 0x000e240000001000 */
[----:B0-----:R-:W-:-:S04]  /*2680*/  FADD.FTZ R53, -R47, 1 ;  /* 0x3f8000002f357421 */ /* 0x001fc80000010100 */
[----:B------:R-:W-:Y:S01]  /*2690*/  FFMA.FTZ R53, R38, R53, 1 ;  /* 0x3f80000026357423 */ /* 0x000fe20000010035 */
[----:B------:R-:W-:Y:S01]  /*26a0*/  FMUL.FTZ R38, R30, R47 ;  /* 0x0000002f1e267220 */ /* 0x000fe20000410000 */
[----:B------:R-:W-:Y:S01]  /*26b0*/  FFMA.FTZ R47, R39, R45, R52 ;  /* 0x0000002d272f7223 */ /* 0x000fe20000010034 */
[----:B------:R-:W-:Y:S01]  /*26c0*/  FFMA.FTZ R39, R68, R32, R69 ;  /* 0x0000002044277223 */ /* 0x000fe20000010045 */
[----:B------:R-:W-:Y:S01]  /*26d0*/  FADD.FTZ R45, R44, R37 ;  /* 0x000000252c2d7221 */ /* 0x000fe20000010000 */
[----:B------:R-:W-:Y:S01]  /*26e0*/  FMUL.FTZ R38, R38, R53 ;  /* 0x0000003526267220 */ /* 0x000fe20000410000 */
[----:B------:R-:W-:Y:S01]  /*26f0*/  FMUL.FTZ R44, R15, R37 ;  /* 0x000000250f2c7220 */ /* 0x000fe20000410000 */
[----:B------:R-:W-:-:S03]  /*2700*/  FMUL.FTZ R52, R39, -1.4426950216293334961 ;  /* 0xbfb8aa3b27347820 */ /* 0x000fc60000410000 */
[----:B------:R-:W-:-:S03]  /*2710*/  FADD.FTZ R46, R46, R44 ;  /* 0x0000002c2e2e7221 */ /* 0x000fc60000010000 */
[----:B------:R-:W0:Y:S02]  /*2720*/  MUFU.EX2 R52, R52 ;  /* 0x0000003400347308 */ /* 0x000e240000000800 */
[----:B0-----:R-:W-:-:S04]  /*2730*/  FADD.FTZ R53, R52, 1 ;  /* 0x3f80000034357421 */ /* 0x001fc80000010000 */
[----:B------:R-:W0:Y:S02]  /*2740*/  MUFU.RCP R42, R53 ;  /* 0x00000035002a7308 */ /* 0x000e240000001000 */
[----:B0-----:R-:W-:-:S04]  /*2750*/  FADD.FTZ R72, -R42, 1 ;  /* 0x3f8000002a487421 */ /* 0x001fc80000010100 */
[----:B------:R-:W-:Y:S01]  /*2760*/  FFMA.FTZ R72, R39, R72, 1 ;  /* 0x3f80000027487423 */ /* 0x000fe20000010048 */
[----:B------:R-:W-:Y:S01]  /*2770*/  FMUL.FTZ R39, R31, R42 ;  /* 0x0000002a1f277220 */ /* 0x000fe20000410000 */
[C---:B------:R-:W-:Y:S01]  /*2780*/  FFMA.FTZ R42, R36.reuse, R37, R43 ;  /* 0x00000025242a7223 */ /* 0x040fe2000001002b */
[----:B------:R-:W-:Y:S01]  /*2790*/  FFMA.FTZ R36, R36, R44, R47 ;  /* 0x0000002c24247223 */ /* 0x000fe2000001002f */
[----:B------:R-:W-:Y:S01]  /*27a0*/  FMUL.FTZ R37, R68, R35 ;  /* 0x0000002344257220 */ /* 0x000fe20000410000 */
[----:B------:R-:W-:-:S03]  /*27b0*/  FMUL.FTZ R39, R39, R72 ;  /* 0x0000004827277220 */ /* 0x000fc60000410000 */
[----:B------:R-:W-:Y:S01]  /*27c0*/  FFMA.FTZ R36, R34, R37, R36 ;  /* 0x0000002522247223 */ /* 0x000fe20000010024 */
[----:B------:R-:W-:Y:S01]  /*27d0*/  FADD.FTZ R46, R37, R46 ;  /* 0x0000002e252e7221 */ /* 0x000fe20000010000 */
[----:B------:R-:W-:-:S04]  /*27e0*/  FMUL.FTZ R37, R15, R38 ;  /* 0x000000260f257220 */ /* 0x000fc80000410000 */
[C---:B------:R-:W-:Y:S01]  /*27f0*/  FFMA.FTZ R43, R33.reuse, R37, R36 ;  /* 0x00000025212b7223 */ /* 0x040fe20000010024 */
[----:B------:R-:W-:Y:S01]  /*2800*/  FADD.FTZ R46, R46, R37 ;  /* 0x000000252e2e7221 */ /* 0x000fe20000010000 */
[----:B------:R-:W-:Y:S01]  /*2810*/  FMUL.FTZ R37, R68, R39 ;  /* 0x0000002744257220 */ /* 0x000fe20000410000 */
[----:B------:R-:W-:Y:S01]  /*2820*/  FFMA.FTZ R36, R33, R38, R42 ;  /* 0x0000002621247223 */ /* 0x000fe2000001002a */
[----:B------:R-:W-:Y:S02]  /*2830*/  FADD.FTZ R38, R45, R38 ;  /* 0x000000262d267221 */ /* 0x000fe40000010000 */
[C---:B------:R-:W-:Y:S01]  /*2840*/  FFMA.FTZ R35, R32.reuse, R37, R43 ;  /* 0x0000002520237223 */ /* 0x040fe2000001002b */
[----:B------:R-:W-:Y:S01]  /*2850*/  FADD.FTZ R34, R37, R46 ;  /* 0x0000002e25227221 */ /* 0x000fe20000010000 */
[----:B------:R-:W-:Y:S01]  /*2860*/  FFMA.FTZ R37, R32, R39, R41 ;  /* 0x0000002720257223 */ /* 0x000fe20000010029 */
[----:B------:R-:W-:-:S07]  /*2870*/  FADD.FTZ R39, R40, R39 ;  /* 0x0000002728277221 */ /* 0x000fce0000010000 */
.L_x_1238:
        /* <DEDUP_REMOVED lines=43> */
.L_x_1240:
[----:B------:R-:W-:Y:S05]  /*2b30*/  BSYNC.RECONVERGENT B0 ;  /* 0x0000000000007941 */ /* 0x000fea0003800200 */
.L_x_1239:
[----:B------:R-:W-:Y:S06]  /*2b40*/  BAR.SYNC.DEFER_BLOCKING 0x0 ;  /* 0x0000000000007b1d */ /* 0x000fec0000010000 */
[----:B------:R-:W-:Y:S04]  /*2b50*/  BSSY.RECONVERGENT B0, `(.L_x_1241) ;  /* 0x000001f000007945 */ /* 0x000fe80003800200 */
[----:B------:R-:W-:Y:S05]  /*2b60*/  @P2 BRA `(.L_x_1242) ;  /* 0x0000000000742947 */ /* 0x000fea0003800000 */
[----:B------:R-:W-:-:S09]  /*2b70*/  ULEA UR5, UR7, UR6, 0x18 ;  /* 0x0000000607057291 */ /* 0x000fd2000f8ec0ff */
[----:B---3--:R-:W1:Y:S04]  /*2b80*/  LDS.64 R32, [UR5+0x18] ;  /* 0x00001805ff207984 */ /* 0x008e680008000a00 */
[----:B------:R-:W3:Y:S04]  /*2b90*/  LDS.128 R40, [UR5+0x20] ;  /* 0x00002005ff287984 */ /* 0x000ee80008000c00 */
[----:B------:R-:W4:Y:S01]  /*2ba0*/  LDS.128 R44, [UR5+0x30] ;  /* 0x00003005ff2c7984 */ /* 0x000f220008000c00 */
[----:B-1----:R-:W-:Y:S01]  /*2bb0*/  FADD.FTZ R35, R52, R32 ;  /* 0x0000002034237221 */ /* 0x002fe20000010000 */
[----:B------:R-:W-:-:S03]  /*2bc0*/  FADD.FTZ R32, R53, R33 ;  /* 0x0000002135207221 */ /* 0x000fc60000010000 */
[----:B---3--:R-:W-:Y:S01]  /*2bd0*/  FADD.FTZ R35, R35, R40 ;  /* 0x0000002823237221 */ /* 0x008fe20000010000 */
[----:B------:R-:W-:-:S03]  /*2be0*/  FADD.FTZ R40, R32, R41 ;  /* 0x0000002920287221 */ /* 0x000fc60000010000 */
[----:B------:R-:W-:Y:S01]  /*2bf0*/  FADD.FTZ R41, R35, R42 ;  /* 0x0000002a23297221 */ /* 0x000fe20000010000 */
[----:B------:R-:W-:Y:S01]  /*2c00*/  FADD.FTZ R40, R40, R43 ;  /* 0x0000002b28287221 */ /* 0x000fe20000010000 */
[----:B--2---:R-:W1:Y:S02]  /*2c10*/  LDS.128 R32, [UR5+0x40] ;  /* 0x00004005ff207984 */ /* 0x004e640008000c00 */
        /* <DEDUP_REMOVED lines=18> */
.L_x_1242:
[----:B------:R-:W-:Y:S05]  /*2d40*/  BSYNC.RECONVERGENT B0 ;  /* 0x0000000000007941 */ /* 0x000fea0003800200 */
.L_x_1241:
        /* <DEDUP_REMOVED lines=318> */
.L_x_1244:
[----:B------:R-:W-:Y:S05]  /*4130*/  BSYNC.RECONVERGENT B0 ;  /* 0x0000000000007941 */ /* 0x000fea0003800200 */
.L_x_1243:
[----:B------:R-:W-:Y:S04]  /*4140*/  BSSY.RECONVERGENT B0, `(.L_x_1245) ;  /* 0x000001d000007945 */ /* 0x000fe80003800200 */
[----:B------:R-:W-:Y:S05]  /*4150*/  @P5 BRA `(.L_x_1246) ;  /* 0x00000000006c5947 */ /* 0x000fea0003800000 */
[----:B---3--:R-:W3:Y:S01]  /*4160*/  LDC.64 R32, c[0x0][0x3f8] ;  /* 0x0000fe00ff207b82 */ /* 0x008ee20000000a00 */
[----:B------:R-:W-:-:S07]  /*4170*/  IMAD R43, R73, 0x6, R56 ;  /* 0x00000006492b7824 */ /* 0x000fce00078e0238 */
[----:B-12---:R-:W1:Y:S01]  /*4180*/  LDC.64 R34, c[0x0][0x3d8] ;  /* 0x0000f600ff227b82 */ /* 0x006e620000000a00 */
[----:B---3--:R-:W-:Y:S01]  /*4190*/  IMAD.WIDE.U32 R40, R32, 0x3, RZ ;  /* 0x0000000320287825 */ /* 0x008fe200078e00ff */
        /* <DEDUP_REMOVED lines=23> */
.L_x_1246:
[----:B------:R-:W-:Y:S05]  /*4310*/  BSYNC.RECONVERGENT B0 ;  /* 0x0000000000007941 */ /* 0x000fea0003800200 */
.L_x_1245:
[----:B------:R-:W5:Y:S02]  /*4320*/  LDCU UR5, c[0x0][0x370] ;  /* 0x00006e00ff0577ac */ /* 0x000f640008000800 */
[----:B-----5:R-:W-:-:S09]  /*4330*/  UISETP.GE.U32.AND UP0, UPT, UR5, 0x2, UPT ;  /* 0x000000020500788c */ /* 0x020fd2000bf06070 */
[----:B------:R-:W-:Y:S05]  /*4340*/  BRA.U !UP0, `(.L_x_1247) ;  /* 0x0000000908907547 */ /* 0x000fea000b800000 */
[----:B---34-:R-:W3:Y:S01]  /*4350*/  LDC R32, c[0x0][0x370] ;  /* 0x0000dc00ff207b82 */ /* 0x018ee20000000800 */
[----:B------:R-:W-:-:S05]  /*4360*/  LOP3.LUT R33, R58, 0x1, RZ, 0xc0, !PT ;  /* 0x000000013a217812 */ /* 0x000fca00078ec0ff */
[----:B-1----:R-:W-:Y:S02]  /*4370*/  IMAD R35, R33, R54, RZ ;  /* 0x0000003621237224 */ /* 0x002fe400078e02ff */
[----:B------:R-:W1:Y:S02]  /*4380*/  LDC.64 R42, c[0x0][0x3d0] ;  /* 0x0000f400ff2a7b82 */ /* 0x000e640000000a00 */
[----:B---3--:R-:W-:-:S05]  /*4390*/  IMAD R32, R35, R32, RZ ;  /* 0x0000002023207224 */ /* 0x008fca00078e02ff */
[----:B------:R-:W-:-:S05]  /*43a0*/  SHF.L.U32 R33, R32, 0x1, RZ ;  /* 0x0000000120217819 */ /* 0x000fca00000006ff */
[----:B-1----:R-:W-:Y:S01]  /*43b0*/  IMAD.WIDE R42, R33, 0x4, R42 ;  /* 0x00000004212a7825 */ /* 0x002fe200078e022a */
[----:B------:R-:W-:Y:S06]  /*43c0*/  @P2 BRA `(.L_x_1248) ;  /* 0x0000000000542947 */ /* 0x000fec0003800000 */
[----:B------:R-:W1:Y:S01]  /*43d0*/  LDC.64 R32, c[0x0][0x3c8] ;  /* 0x0000f200ff207b82 */ /* 0x000e620000000a00 */
[----:B------:R-:W-:Y:S01]  /*43e0*/  IADD3 R35, PT, PT, R35, R57, RZ ;  /* 0x0000003923237210 */ /* 0x000fe20007ffe0ff */
[----:B------:R-:W-:Y:S01]  /*43f0*/  IMAD R37, R54, UR10, R57 ;  /* 0x0000000a36257c24 */ /* 0x000fe2000f8e0239 */
[----:B------:R-:W-:-:S03]  /*4400*/  LOP3.LUT P1, R36, R58, 0x2, RZ, 0xc0, !PT ;  /* 0x000000023a247812 */ /* 0x000fc6000782c0ff */
[----:B-1----:R-:W-:-:S04]  /*4410*/  IMAD.WIDE.U32 R32, R35, 0x4, R32 ;  /* 0x0000000423207825 */ /* 0x002fc800078e0020 */
[----:B--2---:R-:W-:Y:S01]  /*4420*/  IMAD.WIDE.U32 R34, R37, 0x8, R42 ;  /* 0x0000000825227825 */ /* 0x004fe200078e002a */
        /* <DEDUP_REMOVED lines=10> */
.L_x_1249:
[----:B------:R-:W2:Y:S04]  /*44d0*/  LDG.E.STRONG.GPU R34, desc[UR8][R32.64] ;  /* 0x0000000820227981 */ /* 0x000ea8000c1ef900 */
[----:B--2---:R-:W-:Y:S01]  /*44e0*/  CCTL.IVALL ;  /* 0x00000000ff00798f */ /* 0x004fe20002000000 */
[----:B------:R-:W-:Y:S05]  /*44f0*/  YIELD ;  /* 0x0000000000007946 */ /* 0x000fea0003800000 */
[----:B------:R-:W-:-:S13]  /*4500*/  ISETP.NE.AND P1, PT, R34, R39, PT ;  /* 0x000000272200720c */ /* 0x000fda0003f25270 */
[----:B------:R-:W-:Y:S05]  /*4510*/  @P1 BRA `(.L_x_1249) ;  /* 0xfffffffc00ec1947 */ /* 0x000fea000383ffff */
.L_x_1248:
[----:B------:R-:W1:Y:S01]  /*4520*/  LDC R32, c[0x0][0x370] ;  /* 0x0000dc00ff207b82 */ /* 0x000e620000000800 */
[----:B------:R-:W-:Y:S05]  /*4530*/  WARPSYNC.ALL ;  /* 0x0000000000007948 */ /* 0x000fea0003800000 */
[----:B-1----:R-:W-:Y:S02]  /*4540*/  ISETP.GE.U32.AND P1, PT, R32, 0x8, PT ;  /* 0x000000082000780c */ /* 0x002fe40003f26070 */
[----:B------:R-:W-:Y:S01]  /*4550*/  BAR.SYNC.DEFER_BLOCKING 0x0 ;  /* 0x0000000000007b1d */ /* 0x000fe20000010000 */
[----:B------:R-:W-:-:S10]  /*4560*/  HFMA2 R40, -RZ, RZ, 0, 0 ;  /* 0x00000000ff287431 */ /* 0x000fd400000001ff */
[----:B------:R-:W-:Y:S05]  /*4570*/  @!P1 BRA `(.L_x_1250) ;  /* 0x0000000000f89947 */ /* 0x000fea0003800000 */
[----:B------:R-:W-:-:S07]  /*4580*/  MOV R40, RZ ;  /* 0x000000ff00287202 */ /* 0x000fce0000000f00 */
.L_x_1251:
        /* <DEDUP_REMOVED lines=10> */
[----:B--2---:R-:W-:Y:S02]  /*4630*/  @!P3 IMAD.WIDE.U32 R34, R35, 0x8, R42 ;  /* 0x000000082322b825 */ /* 0x004fe400078e002a */
        /* <DEDUP_REMOVED lines=50> */
.L_x_1250:
[----:B------:R-:W1:Y:S02]  /*4960*/  LDCU UR5, c[0x0][0x370] ;  /* 0x00006e00ff0577ac */ /* 0x000e640008000800 */
[----:B-1----:R-:W-:-:S09]  /*4970*/  ULOP3.LUT UP0, URZ, UR5, 0x7, URZ, 0xc0, !UPT ;  /* 0x0000000705ff7892 */ /* 0x002fd2000f80c0ff */
[----:B------:R-:W-:Y:S05]  /*4980*/  BRA.U !UP0, `(.L_x_1247) ;  /* 0x0000000508007547 */ /* 0x000fea000b800000 */
[----:B------:R-:W1:Y:S01]  /*4990*/  LDCU UR5, c[0x0][0x370] ;  /* 0x00006e00ff0577ac */ /* 0x000e620008000800 */
[----:B------:R-:W3:Y:S01]  /*49a0*/  LDCU UR6, c[0x0][0x370] ;  /* 0x00006e00ff0677ac */ /* 0x000ee20008000800 */
[----:B-1----:R-:W-:-:S04]  /*49b0*/  ULOP3.LUT UR5, UR5, 0x7, URZ, 0xc0, !UPT ;  /* 0x0000000705057892 */ /* 0x002fc8000f8ec0ff */
        /* <DEDUP_REMOVED lines=15> */
[----:B--2---:R-:W-:Y:S01]  /*4ab0*/  @!P3 IMAD.WIDE.U32 R34, R35, 0x8, R42 ;  /* 0x000000082322b825 */ /* 0x004fe200078e002a */
        /* <DEDUP_REMOVED lines=16> */
.L_x_1252:
[----:B------:R-:W-:Y:S05]  /*4bc0*/  BRA.U !UP1, `(.L_x_1247) ;  /* 0x0000000109707547 */ /* 0x000fea000b800000 */
[----:B------:R-:W1:Y:S01]  /*4bd0*/  LDC R36, c[0x0][0x370] ;  /* 0x0000dc00ff247b82 */ /* 0x000e620000000800 */
[----:B------:R-:W-:Y:S01]  /*4be0*/  UISETP.NE.AND UP0, UPT, UR6, 0x1, UPT ;  /* 0x000000010600788c */ /* 0x000fe2000bf05270 */
[----:B-1----:R-:W-:-:S08]  /*4bf0*/  LOP3.LUT R36, R36, 0x1, RZ, 0xc0, !PT ;  /* 0x0000000124247812 */ /* 0x002fd000078ec0ff */
[----:B------:R-:W-:Y:S05]  /*4c00*/  BRA.U !UP0, `(.L_x_1253) ;  /* 0x0000000108387547 */ /* 0x000fea000b800000 */
[C---:B------:R-:W-:Y:S02]  /*4c10*/  IADD3 R35, PT, PT, R40.reuse, 0x1, RZ ;  /* 0x0000000128237810 */ /* 0x040fe40007ffe0ff */
[----:B------:R-:W-:Y:S02]  /*4c20*/  ISETP.EQ.OR P3, PT, R40, UR10, P2 ;  /* 0x0000000a28007c0c */ /* 0x000fe40009762670 */
[----:B------:R-:W-:-:S11]  /*4c30*/  ISETP.EQ.OR P1, PT, R35, UR10, P2 ;  /* 0x0000000a23007c0c */ /* 0x000fd60009722670 */
[-CC-:B------:R-:W-:Y:S02]  /*4c40*/  @!P3 IMAD R33, R40, R54.reuse, R57.reuse ;  /* 0x000000362821b224 */ /* 0x180fe400078e0239 */
[----:B------:R-:W-:Y:S02]  /*4c50*/  @!P1 IMAD R35, R35, R54, R57 ;  /* 0x0000003623239224 */ /* 0x000fe400078e0239 */
[----:B------:R-:W-:-:S04]  /*4c60*/  @!P3 IMAD.WIDE.U32 R32, R33, 0x8, R42 ;  /* 0x000000082120b825 */ /* 0x000fc800078e002a */
[----:B--2---:R-:W-:Y:S02]  /*4c70*/  @!P1 IMAD.WIDE.U32 R34, R35, 0x8, R42 ;  /* 0x0000000823229825 */ /* 0x004fe400078e002a */
[----:B------:R-:W0:Y:S04]  /*4c80*/  @!P3 LDG.E.64 R32, desc[UR8][R32.64] ;  /* 0x000000082020b981 */ /* 0x000e28000c1e1b00 */
[----:B------:R-:W2:Y:S01]  /*4c90*/  @!P1 LDG.E.64 R34, desc[UR8][R34.64] ;  /* 0x0000000822229981 */ /* 0x000ea2000c1e1b00 */
[----:B------:R-:W-:Y:S01]  /*4ca0*/  IADD3 R40, PT, PT, R40, 0x2, RZ ;  /* 0x0000000228287810 */ /* 0x000fe20007ffe0ff */
[----:B0-----:R-:W-:Y:S01]  /*4cb0*/  @!P3 FADD.FTZ R52, R52, R32 ;  /* 0x000000203434b221 */ /* 0x001fe20000010000 */
[----:B------:R-:W-:-:S03]  /*4cc0*/  @!P3 FADD.FTZ R53, R53, R33 ;  /* 0x000000213535b221 */ /* 0x000fc60000010000 */
[----:B--2---:R-:W-:Y:S01]  /*4cd0*/  @!P1 FADD.FTZ R52, R52, R34 ;  /* 0x0000002234349221 */ /* 0x004fe20000010000 */
[----:B------:R-:W-:-:S07]  /*4ce0*/  @!P1 FADD.FTZ R53, R53, R35 ;  /* 0x0000002335359221 */ /* 0x000fce0000010000 */
.L_x_1253:
        /* <DEDUP_REMOVED lines=9> */
.L_x_1254:
[----:B------:R-:W-:Y:S05]  /*4d80*/  BSYNC.RECONVERGENT B0 ;  /* 0x0000000000007941 */ /* 0x000fea0003800200 */
.L_x_1247:
[----:B------:R-:W5:Y:S01]  /*4d90*/  S2UR UR6, SR_CgaCtaId ;  /* 0x00000000000679c3 */ /* 0x000f620000008800 */
[----:B------:R-:W-:Y:S01]  /*4da0*/  UMOV UR5, 0x400 ;  /* 0x0000040000057882 */ /* 0x000fe20000000000 */
[----:B------:R-:W0:Y:S01]  /*4db0*/  LDCU.64 UR12, c[0x0][0x400] ;  /* 0x00008000ff0c77ac */ /* 0x000e220008000a00 */
[C---:B------:R-:W-:Y:S01]  /*4dc0*/  FADD.FTZ R72, -R14.reuse, R50 ;  /* 0x000000320e487221 */ /* 0x040fe20000010100 */
[C---:B------:R-:W-:Y:S01]  /*4dd0*/  FADD.FTZ R50, -R14.reuse, R25 ;  /* 0x000000190e327221 */ /* 0x040fe20000010100 */
[C---:B------:R-:W-:Y:S01]  /*4de0*/  FADD.FTZ R51, -R14.reuse, R51 ;  /* 0x000000330e337221 */ /* 0x040fe20000010100 */
[C---:B------:R-:W-:Y:S01]  /*4df0*/  FADD.FTZ R44, -R14.reuse, R24 ;  /* 0x000000180e2c7221 */ /* 0x040fe20000010100 */
[C---:B------:R-:W-:Y:S01]  /*4e00*/  FADD.FTZ R24, -R14.reuse, R2 ;  /* 0x000000020e187221 */ /* 0x040fe20000010100 */
[----:B----4-:R-:W4:Y:S01]  /*4e10*/  LDC R40, c[0x0][0x41c] ;  /* 0x00010700ff287b82 */ /* 0x010f220000000800 */
[----:B------:R-:W-:Y:S01]  /*4e20*/  FADD.FTZ R42, -R14, R10 ;  /* 0x0000000a0e2a7221 */ /* 0x000fe20000010100 */
[-C--:B------:R-:W-:Y:S01]  /*4e30*/  FMUL.FTZ R72, R72, R71.reuse ;  /* 0x0000004748487220 */ /* 0x080fe20000410000 */
[----:B------:R-:W-:Y:S01]  /*4e40*/  FMUL.FTZ R10, R51, R71 ;  /* 0x00000047330a7220 */ /* 0x000fe20000410000 */
[C---:B--2---:R-:W-:Y:S01]  /*4e50*/  FADD.FTZ R34, -R14.reuse, R3 ;  /* 0x000000030e227221 */ /* 0x044fe20000010100 */
[C---:B------:R-:W-:Y:S01]  /*4e60*/  FADD.FTZ R36, -R14.reuse, R6 ;  /* 0x000000060e247221 */ /* 0x040fe20000010100 */
[C---:B------:R-:W-:Y:S01]  /*4e70*/  FADD.FTZ R38, -R14.reuse, R7 ;  /* 0x000000070e267221 */ /* 0x040fe20000010100 */
[C---:B------:R-:W-:Y:S01]  /*4e80*/  FADD.FTZ R20, -R14.reuse, R20 ;  /* 0x000000140e147221 */ /* 0x040fe20000010100 */
[C---:B------:R-:W-:Y:S01]  /*4e90*/  FADD.FTZ R46, -R14.reuse, R11 ;  /* 0x0000000b0e2e7221 */ /* 0x040fe20000010100 */
[C---:B------:R-:W-:Y:S01]  /*4ea0*/  FADD.FTZ R16, -R14.reuse, R16 ;  /* 0x000000100e107221 */ /* 0x040fe20000010100 */
[----:B------:R-:W-:Y:S01]  /*4eb0*/  FADD.FTZ R28, -R14, R28 ;  /* 0x0000001c0e1c7221 */ /* 0x000fe20000010100 */
[----:B-----5:R-:W-:Y:S01]  /*4ec0*/  ULEA UR5, UR6, UR5, 0x18 ;  /* 0x0000000506057291 */ /* 0x020fe2000f8ec0ff */
[----:B----4-:R-:W-:-:S08]  /*4ed0*/  IMAD R25, R40, UR10, R67 ;  /* 0x0000000a28197c24 */ /* 0x010fd0000f8e0243 */
        /* <DEDUP_REMOVED lines=33> */
.L_x_1255:
        /* <DEDUP_REMOVED lines=8> */
[----:B------:R-:W2:Y:S01]  /*5170*/  LDCU.64 UR6, c[0x0][0x380] ;  /* 0x00007000ff0677ac */ /* 0x000ea20008000a00 */
[----:B0-----:R-:W-:Y:S01]  /*5180*/  IMAD R6, R2, UR14, RZ ;  /* 0x0000000e02067c24 */ /* 0x001fe2000f8e02ff */
[----:B------:R-:W-:-:S03]  /*5190*/  MOV R2, R76 ;  /* 0x0000004c00027202 */ /* 0x000fc60000000f00 */
[C---:B------:R-:W-:Y:S02]  /*51a0*/  IMAD R7, R25.reuse, UR15, R6 ;  /* 0x0000000f19077c24 */ /* 0x040fe4000f8e0206 */
[----:B------:R-:W-:-:S03]  /*51b0*/  IMAD.WIDE.U32 R2, R25, UR14, R2 ;  /* 0x0000000e19027c25 */ /* 0x000fc6000f8e0002 */
[----:B--2---:R-:W-:Y:S02]  /*51c0*/  LEA R6, P1, R2, UR6, 0x2 ;  /* 0x0000000602067c11 */ /* 0x004fe4000f8210ff */
[----:B------:R-:W-:-:S04]  /*51d0*/  IADD3 R7, PT, PT, R3, R7, RZ ;  /* 0x0000000703077210 */ /* 0x000fc80007ffe0ff */
[----:B------:R-:W-:-:S05]  /*51e0*/  LEA.HI.X R7, R2, UR7, R7, 0x2, P1 ;  /* 0x0000000702077c11 */ /* 0x000fca00088f1407 */
[----:B------:R0:W-:Y:S02]  /*51f0*/  STG.E.64 desc[UR8][R6.64], R10 ;  /* 0x0000000a06007986 */ /* 0x0001e4000c101b08 */
.L_x_1257:
[----:B------:R-:W-:Y:S05]  /*5200*/  BSYNC.RECONVERGENT B0 ;  /* 0x0000000000007941 */ /* 0x000fea0003800200 */
.L_x_1256:
        /* <DEDUP_REMOVED lines=21> */
.L_x_1258:
[----:B------:R-:W-:Y:S04]  /*5360*/  BSSY.RECONVERGENT B0, `(.L_x_1259) ;  /* 0x0000014000007945 */ /* 0x000fe80003800200 */
[----:B------:R-:W-:Y:S05]  /*5370*/  @P0 BRA `(.L_x_1260) ;  /* 0x0000000000480947 */ /* 0x000fea0003800000 */
[----:B------:R-:W2:Y:S01]  /*5380*/  LDCU.64 UR6, c[0x0][0x3f8] ;  /* 0x00007f00ff0677ac */ /* 0x000ea20008000a00 */
[----:B0-----:R-:W-:Y:S01]  /*5390*/  SHF.R.S32.HI R7, RZ, 0x1f, R66 ;  /* 0x0000001fff077819 */ /* 0x001fe20000011442 */
[----:B------:R-:W-:Y:S01]  /*53a0*/  FFMA.FTZ R6, R32, R21, R33 ;  /* 0x0000001520067223 */ /* 0x000fe20000010021 */
[----:B------:R-:W-:Y:S01]  /*53b0*/  MOV R2, R76 ;  /* 0x0000004c00027202 */ /* 0x000fe20000000f00 */
[----:B------:R-:W0:Y:S01]  /*53c0*/  LDCU.64 UR14, c[0x0][0x380] ;  /* 0x00007000ff0e77ac */ /* 0x000e220008000a00 */
[----:B------:R-:W-:Y:S01]  /*53d0*/  MOV R3, R75 ;  /* 0x0000004b00037202 */ /* 0x000fe20000000f00 */
[----:B------:R-:W-:-:S04]  /*53e0*/  FFMA.FTZ R10, R15, R26, -R6 ;  /* 0x0000001a0f0a7223 */ /* 0x000fc80000010806 */
[----:B------:R-:W-:Y:S01]  /*53f0*/  FMUL.FTZ R10, R10, R71 ;  /* 0x000000470a0a7220 */ /* 0x000fe20000410000 */
        /* <DEDUP_REMOVED lines=8> */
[----:B------:R-:W-:-:S05]  /*5480*/  FMUL.FTZ R11, R26, R71 ;  /* 0x000000471a0b7220 */ /* 0x000fca0000410000 */
[----:B------:R2:W-:Y:S02]  /*5490*/  STG.E.64 desc[UR8][R6.64], R10 ;  /* 0x0000000a06007986 */ /* 0x0005e4000c101b08 */
.L_x_1260:
[----:B------:R-:W-:Y:S05]  /*54a0*/  BSYNC.RECONVERGENT B0 ;  /* 0x0000000000007941 */ /* 0x000fea0003800200 */
.L_x_1259:
[----:B------:R-:W-:Y:S01]  /*54b0*/  UISETP.NE.AND UP0, UPT, UR11, URZ, UPT ;  /* 0x000000ff0b00728c */ /* 0x000fe2000bf05270 */
[----:B------:R-:W-:Y:S01]  /*54c0*/  IADD3 R25, PT, PT, R25, 0x100, RZ ;  /* 0x0000010019197810 */ /* 0x000fe20007ffe0ff */
[-C--:B0-2---:R-:W-:Y:S01]  /*54d0*/  FMUL.FTZ R10, R34, R71.reuse ;  /* 0x00000047220a7220 */ /* 0x085fe20000410000 */
        /* <DEDUP_REMOVED lines=23> */
[--C-:B-1----:R-:W-:Y:S01]  /*5650*/  FFMA.FTZ R35, R32, R40, R33.reuse ;  /* 0x0000002820237223 */ /* 0x102fe20000010021 */
        /* <DEDUP_REMOVED lines=34> */
.L_x_1261:
        /* <DEDUP_REMOVED lines=17> */
.L_x_1263:
[----:B------:R-:W-:Y:S05]  /*5990*/  BSYNC.RECONVERGENT B0 ;  /* 0x0000000000007941 */ /* 0x000fea0003800200 */
.L_x_1262:
        /* <DEDUP_REMOVED lines=19> */
.L_x_1264:
[----:B------:R-:W-:Y:S01]  /*5ad0*/  BSSY.RECONVERGENT B0, `(.L_x_1265) ;  /* 0x0000011000007945 */ /* 0x000fe20003800200 */
[----:B------:R-:W-:Y:S01]  /*5ae0*/  FFMA.FTZ R8, R15, R8, -R48 ;  /* 0x000000080f087223 */ /* 0x000fe20000010830 */
[----:B0-----:R-:W-:Y:S02]  /*5af0*/  FFMA.FTZ R10, R68, R9, -R37 ;  /* 0x00000009440a7223 */ /* 0x001fe40000010825 */
        /* <DEDUP_REMOVED lines=14> */
.L_x_1266:
[----:B------:R-:W-:Y:S05]  /*5be0*/  BSYNC.RECONVERGENT B0 ;  /* 0x0000000000007941 */ /* 0x000fea0003800200 */
.L_x_1265:
        /* <DEDUP_REMOVED lines=19> */
.L_x_1267:
[----:B------:R-:W-:Y:S01]  /*5d20*/  BSSY.RECONVERGENT B0, `(.L_x_1268) ;  /* 0x0000011000007945 */ /* 0x000fe20003800200 */
[----:B0-----:R-:W-:Y:S01]  /*5d30*/  FFMA.FTZ R8, R15, R22, -R44 ;  /* 0x000000160f087223 */ /* 0x001fe2000001082c */
        /* <DEDUP_REMOVED lines=15> */
.L_x_1269:
[----:B------:R-:W-:Y:S05]  /*5e30*/  BSYNC.RECONVERGENT B0 ;  /* 0x0000000000007941 */ /* 0x000fea0003800200 */
.L_x_1268:
        /* <DEDUP_REMOVED lines=19> */
.L_x_1270:
        /* <DEDUP_REMOVED lines=17> */
.L_x_1272:
[----:B------:R-:W-:Y:S05]  /*6080*/  BSYNC.RECONVERGENT B0 ;  /* 0x0000000000007941 */ /* 0x000fea0003800200 */
.L_x_1271:
        /* <DEDUP_REMOVED lines=19> */
.L_x_1273:
[----:B------:R-:W-:Y:S01]  /*61c0*/  BSSY.RECONVERGENT B0, `(.L_x_1274) ;  /* 0x0000011000007945 */ /* 0x000fe20003800200 */
[----:B------:R-:W-:Y:S01]  /*61d0*/  FFMA.FTZ R20, R15, R18, -R20 ;  /* 0x000000120f147223 */ /* 0x000fe20000010814 */
[----:B0-----:R-:W-:Y:S02]  /*61e0*/  FFMA.FTZ R6, R68, R19, -R17 ;  /* 0x0000001344067223 */ /* 0x001fe40000010811 */
        /* <DEDUP_REMOVED lines=14> */
.L_x_1275:
[----:B------:R-:W-:Y:S05]  /*62d0*/  BSYNC.RECONVERGENT B0 ;  /* 0x0000000000007941 */ /* 0x000fea0003800200 */
.L_x_1274:
[----:B------:R-:W-:Y:S05]  /*62e0*/  BRA.U !UP0, `(.L_x_1276) ;  /* 0x0000000108487547 */ /* 0x000fea000b800000 */
        /* <DEDUP_REMOVED lines=18> */
.L_x_1276:
[----:B------:R-:W-:Y:S01]  /*6410*/  ISETP.GE.AND.EX P2, PT, R55, UR13, PT, P2 ;  /* 0x0000000d37007c0c */ /* 0x000fe2000bf46320 */
[----:B------:R-:W-:Y:S01]  /*6420*/  FFMA.FTZ R14, R15, R30, -R14 ;  /* 0x0000001e0f0e7223 */ /* 0x000fe2000001080e */
[----:B------:R-:W-:Y:S01]  /*6430*/  FFMA.FTZ R68, R68, R31, -R33 ;  /* 0x0000001f44447223 */ /* 0x000fe20000010821 */
[----:B------:R-:W-:Y:S02]  /*6440*/  BSSY.RECONVERGENT B0, `(.L_x_1277) ;  /* 0x000000e000007945 */ /* 0x000fe40003800200 */
[-C--:B------:R-:W-:Y:S01]  /*6450*/  FMUL.FTZ R14, R14, R71.reuse ;  /* 0x000000470e0e7220 */ /* 0x080fe20000410000 */
[----:B------:R-:W-:-:S07]  /*6460*/  FMUL.FTZ R15, R68, R71 ;  /* 0x00000047440f7220 */ /* 0x000fce0000410000 */
[----:B------:R-:W-:Y:S05]  /*6470*/  @P2 BRA `(.L_x_1278) ;  /* 0x0000000000282947 */ /* 0x000fea0003800000 */
[----:B------:R-:W0:Y:S01]  /*6480*/  LDCU.64 UR6, c[0x0][0x3f8] ;  /* 0x00007f00ff0677ac */ /* 0x000e220008000a00 */
[----:B------:R-:W-:Y:S01]  /*6490*/  MOV R74, R76 ;  /* 0x0000004c004a7202 */ /* 0x000fe20000000f00 */
[----:B------:R-:W1:Y:S01]  /*64a0*/  LDCU.64 UR12, c[0x0][0x380] ;  /* 0x00007000ff0c77ac */ /* 0x000e620008000a00 */
[----:B0-----:R-:W-:-:S03]  /*64b0*/  IMAD R2, R55, UR6, RZ ;  /* 0x0000000637027c24 */ /* 0x001fc6000f8e02ff */
[----:B------:R-:W-:-:S04]  /*64c0*/  IMAD.WIDE.U32 R74, R61, UR6, R74 ;  /* 0x000000063d4a7c25 */ /* 0x000fc8000f8e004a */
[----:B------:R-:W-:Y:S01]  /*64d0*/  IMAD R3, R61, UR7, R2 ;  /* 0x000000073d037c24 */ /* 0x000fe2000f8e0202 */
[----:B-1----:R-:W-:-:S04]  /*64e0*/  LEA R2, P0, R74, UR12, 0x2 ;  /* 0x0000000c4a027c11 */ /* 0x002fc8000f8010ff */
[----:B------:R-:W-:-:S04]  /*64f0*/  IADD3 R3, PT, PT, R75, R3, RZ ;  /* 0x000000034b037210 */ /* 0x000fc80007ffe0ff */
[----:B------:R-:W-:-:S05]  /*6500*/  LEA.HI.X R3, R74, UR13, R3, 0x2, P0 ;  /* 0x0000000d4a037c11 */ /* 0x000fca00080f1403 */
[----:B------:R1:W-:Y:S02]  /*6510*/  STG.E.64 desc[UR8][R2.64], R14 ;  /* 0x0000000e02007986 */ /* 0x0003e4000c101b08 */
.L_x_1278:
[----:B------:R-:W-:Y:S05]  /*6520*/  BSYNC.RECONVERGENT B0 ;  /* 0x0000000000007941 */ /* 0x000fea0003800200 */
.L_x_1277:
[----:B------:R-:W-:Y:S02]  /*6530*/  IADD3 R59, PT, PT, R54, R59, RZ ;  /* 0x0000003b363b7210 */ /* 0x000fe40007ffe0ff */
[----:B------:R-:W-:Y:S02]  /*6540*/  IADD3 R58, PT, PT, R58, 0x1, RZ ;  /* 0x000000013a3a7810 */ /* 0x000fe40007ffe0ff */
[----:B------:R-:W-:-:S13]  /*6550*/  ISETP.GE.AND P0, PT, R59, UR4, PT ;  /* 0x000000043b007c0c */ /* 0x000fda000bf06270 */
[----:B------:R-:W-:Y:S05]  /*6560*/  @!P0 BRA `(.L_x_1279) ;  /* 0xffffff9c00288947 */ /* 0x000fea000383ffff */
.L_x_1236:
[----:B------:R-:W2:Y:S01]  /*6570*/  LDC R4, c[0x0][0x370] ;  /* 0x0000dc00ff047b82 */ /* 0x000ea20000000800 */
[----:B------:R-:W-:Y:S01]  /*6580*/  ISETP.NE.AND P2, PT, R56, RZ, PT ;  /* 0x000000ff3800720c */ /* 0x000fe20003f45270 */
[----:B------:R-:W-:Y:S06]  /*6590*/  BSSY.RECONVERGENT B0, `(.L_x_1280) ;  /* 0x0000011000007945 */ /* 0x000fec0003800200 */
[----:B------:R-:W3:Y:S08]  /*65a0*/  LDC R7, c[0x0][0x374] ;  /* 0x0000dd00ff077b82 */ /* 0x000ef00000000800 */
[----:B01----:R-:W0:Y:S01]  /*65b0*/  LDC.64 R2, c[0x0][0x3c8] ;  /* 0x0000f200ff027b82 */ /* 0x003e220000000a00 */
[----:B--2---:R-:W-:-:S02]  /*65c0*/  IADD3 R5, PT, PT, R4, -0x1, RZ ;  /* 0xffffffff04057810 */ /* 0x004fc40007ffe0ff */
[----:B------:R-:W-:Y:S02]  /*65d0*/  ISETP.NE.AND P1, PT, R4, 0x1, PT ;  /* 0x000000010400780c */ /* 0x000fe40003f25270 */
[----:B---3--:R-:W-:-:S04]  /*65e0*/  IADD3 R0, PT, PT, R7, -0x1, RZ ;  /* 0xffffffff07007810 */ /* 0x008fc80007ffe0ff */
[----:B------:R-:W-:Y:S02]  /*65f0*/  ISETP.NE.AND P0, PT, R57, R0, PT ;  /* 0x000000003900720c */ /* 0x000fe40003f05270 */
        /* <DEDUP_REMOVED lines=10> */
.L_x_1281:
[----:B------:R-:W-:Y:S05]  /*66a0*/  BSYNC.RECONVERGENT B0 ;  /* 0x0000000000007941 */ /* 0x000fea0003800200 */
.L_x_1280:
[----:B------:R-:W-:Y:S05]  /*66b0*/  @P0 EXIT ;  /* 0x000000000000094d */ /* 0x000fea0003800000 */
[----:B------:R-:W-:Y:S05]  /*66c0*/  @P2 BRA `(.L_x_1282) ;  /* 0x0000000000202947 */ /* 0x000fea0003800000 */
[----:B------:R-:W-:-:S05]  /*66d0*/  IMAD R0, R4, R7, RZ ;  /* 0x0000000704007224 */ /* 0x000fca00078e02ff */
[----:B------:R-:W-:-:S13]  /*66e0*/  ISETP.NE.AND P0, PT, R0, -0x1, PT ;  /* 0xffffffff0000780c */ /* 0x000fda0003f05270 */
[----:B------:R-:W-:Y:S05]  /*66f0*/  @!P0 BRA `(.L_x_1282) ;  /* 0x0000000000148947 */ /* 0x000fea0003800000 */
.L_x_1283:
[----:B0-----:R-:W2:Y:S04]  /*6700*/  LDG.E.STRONG.GPU R5, desc[UR8][R2.64] ;  /* 0x0000000802057981 */ /* 0x001ea8000c1ef900 */
[----:B--2---:R-:W-:Y:S01]  /*6710*/  CCTL.IVALL ;  /* 0x00000000ff00798f */ /* 0x004fe20002000000 */
[----:B------:R-:W-:Y:S05]  /*6720*/  YIELD ;  /* 0x0000000000007946 */ /* 0x000fea0003800000 */
[----:B------:R-:W-:-:S13]  /*6730*/  ISETP.NE.AND P0, PT, R5, R0, PT ;  /* 0x000000000500720c */ /* 0x000fda0003f05270 */
[----:B------:R-:W-:Y:S05]  /*6740*/  @P0 BRA `(.L_x_1283) ;  /* 0xfffffffc00ec0947 */ /* 0x000fea000383ffff */
.L_x_1282:
        /* <DEDUP_REMOVED lines=72> */
.L_x_1286:
        /* <DEDUP_REMOVED lines=31> */
.L_x_1285:
[----:B------:R-:W-:Y:S05]  /*6dc0*/  BSYNC.RECONVERGENT B0 ;  /* 0x0000000000007941 */ /* 0x000fea0003800200 */
.L_x_1284:
[----:B------:R-:W-:Y:S05]  /*6dd0*/  @!P0 EXIT ;  /* 0x000000000000894d */ /* 0x000fea0003800000 */
[C---:B------:R-:W-:Y:S01]  /*6de0*/  SHF.L.U64.HI R11, R10.reuse, 0x2, R11 ;  /* 0x000000020a0b7819 */ /* 0x040fe2000001020b */
[----:B------:R-:W1:Y:S01]  /*6df0*/  LDCU.64 UR4, c[0x0][0x3d8] ;  /* 0x00007b00ff0477ac */ /* 0x000e620008000a00 */
[----:B0-----:R-:W-:Y:S02]  /*6e00*/  SHF.L.U32 R19, R10, 0x2, RZ ;  /* 0x000000020a137819 */ /* 0x001fe400000006ff */
[C---:B------:R-:W-:Y:S01]  /*6e10*/  SHF.L.U64.HI R21, R27.reuse, 0x2, R32 ;  /* 0x000000021b157819 */ /* 0x040fe20000010220 */
[----:B------:R-:W0:Y:S01]  /*6e20*/  LDCU.64 UR6, c[0x0][0x388] ;  /* 0x00007100ff0677ac */ /* 0x000e220008000a00 */
[----:B------:R-:W-:Y:S02]  /*6e30*/  SHF.L.U32 R23, R27, 0x2, RZ ;  /* 0x000000021b177819 */ /* 0x000fe400000006ff */
[C---:B------:R-:W-:Y:S01]  /*6e40*/  SHF.L.U64.HI R15, R3.reuse, 0x2, R0 ;  /* 0x00000002030f7819 */ /* 0x040fe20000010200 */
[----:B------:R-:W2:Y:S01]  /*6e50*/  LDCU.64 UR10, c[0x0][0x390] ;  /* 0x00007200ff0a77ac */ /* 0x000ea20008000a00 */
[----:B------:R-:W-:-:S07]  /*6e60*/  SHF.L.U32 R17, R3, 0x2, RZ ;  /* 0x0000000203117819 */ /* 0x000fce00000006ff */
.L_x_1287:
        /* <DEDUP_REMOVED lines=9> */
[----:B------:R-:W-:-:S02]  /*6f00*/  IADD3.X R25, PT, PT, R5, R21, RZ, P2, !PT ;  /* 0x0000001505197210 */ /* 0x000fc400017fe4ff */
[----:B------:R-:W-:Y:S01]  /*6f10*/  IADD3.X R13, PT, PT, R5, R11, RZ, P1, !PT ;  /* 0x0000000b050d7210 */ /* 0x000fe20000ffe4ff */
[----:B------:R-:W3:Y:S04]  /*6f20*/  LDG.E R7, desc[UR8][R6.64] ;  /* 0x0000000806077981 */ /* 0x000ee8000c1e1900 */
[----:B------:R-:W4:Y:S04]  /*6f30*/  LDG.E R12, desc[UR8][R12.64] ;  /* 0x000000080c0c7981 */ /* 0x000f28000c1e1900 */
[----:B------:R-:W4:Y:S01]  /*6f40*/  LDG.E R25, desc[UR8][R24.64] ;  /* 0x0000000818197981 */ /* 0x000f22000c1e1900 */
[----:B------:R-:W-:-:S02]  /*6f50*/  LOP3.LUT R8, R18, 0xfffffffc, RZ, 0xc0, !PT ;  /* 0xfffffffc12087812 */ /* 0x000fc400078ec0ff */
[----:B------:R-:W-:Y:S02]  /*6f60*/  LOP3.LUT R9, R57, 0x1, RZ, 0xc0, !PT ;  /* 0x0000000139097812 */ /* 0x000fe400078ec0ff */
[----:B0-----:R-:W-:-:S04]  /*6f70*/  IADD3 R26, P0, PT, R8, UR6, RZ ;  /* 0x00000006081a7c10 */ /* 0x001fc8000ff1e0ff */
[C---:B------:R-:W-:Y:S02]  /*6f80*/  IADD3.X R27, PT, PT, R9.reuse, UR7, RZ, P0, !PT ;  /* 0x00000007091b7c10 */ /* 0x040fe400087fe4ff */
[C---:B--2---:R-:W-:Y:S02]  /*6f90*/  IADD3 R28, P0, PT, R8.reuse, UR10, RZ ;  /* 0x0000000a081c7c10 */ /* 0x044fe4000ff1e0ff */
[----:B------:R-:W-:Y:S02]  /*6fa0*/  IADD3 R8, P1, PT, R8, UR4, RZ ;  /* 0x0000000408087c10 */ /* 0x000fe4000ff3e0ff */
[----:B------:R-:W-:Y:S02]  /*6fb0*/  IADD3.X R29, PT, PT, R9, UR11, RZ, P0, !PT ;  /* 0x0000000b091d7c10 */ /* 0x000fe400087fe4ff */
[----:B-1----:R-:W-:Y:S02]  /*6fc0*/  IADD3 R4, P2, PT, R8, R23, RZ ;  /* 0x0000001708047210 */ /* 0x002fe40007f5e0ff */
[----:B---3--:R-:W-:-:S02]  /*6fd0*/  F2FP.BF16.F32.PACK_AB R31, R7, R2 ;  /* 0x00000002071f723e */ /* 0x008fc400000010ff */
[----:B------:R-:W-:-:S04]  /*6fe0*/  LOP3.LUT R2, R57, 0x3, RZ, 0xc0, !PT ;  /* 0x0000000339027812 */ /* 0x000fc800078ec0ff */
[----:B------:R-:W-:Y:S02]  /*6ff0*/  IADD3.X R9, PT, PT, R2, UR5, RZ, P1, !PT ;  /* 0x0000000502097c10 */ /* 0x000fe40008ffe4ff */
[----:B----4-:R-:W-:Y:S02]  /*7000*/  F2FP.BF16.F32.PACK_AB R33, R25, R12 ;  /* 0x0000000c1921723e */ /* 0x010fe400000010ff */
[C---:B------:R-:W-:Y:S02]  /*7010*/  IADD3 R12, P0, PT, R8.reuse, R17, RZ ;  /* 0x00000011080c7210 */ /* 0x040fe40007f1e0ff */
[----:B------:R-:W-:Y:S02]  /*7020*/  IADD3 R6, P1, PT, R8, R19, RZ ;  /* 0x0000001308067210 */ /* 0x000fe40007f3e0ff */
[C---:B------:R-:W-:Y:S02]  /*7030*/  IADD3.X R13, PT, PT, R9.reuse, R15, RZ, P0, !PT ;  /* 0x0000000f090d7210 */ /* 0x040fe400007fe4ff */
[----:B------:R-:W-:-:S02]  /*7040*/  IADD3.X R7, PT, PT, R9, R11, RZ, P1, !PT ;  /* 0x0000000b09077210 */ /* 0x000fc40000ffe4ff */
        /* <DEDUP_REMOVED lines=57> */
.L_x_1288:
        /* <DEDUP_REMOVED lines=10> */
.L_x_2490:


//--------------------- .text._Z35group_norm_nhwc_bwd_one_pass_kernelI11Fp32IOFp16WLi64ELi12ELi384EEv26Group_norm_nhwc_bwd_params --------------------------
	.section	.text._Z35group_norm_nhwc_bwd_one_pass_kernelI11Fp32IOFp16WLi64ELi12ELi384EEv26Group_norm_nhwc_bwd_params,"ax",@progbits
	.align	128
        .global         _Z35group_norm_nhwc_bwd_one_pass_kernelI11Fp32IOFp16WLi64ELi12ELi384EEv26Group_norm_nhwc_bwd_params
        .type           _Z35group_norm_nhwc_bwd_one_pass_kernelI11Fp32IOFp16WLi64ELi12ELi384EEv26Group_norm_nhwc_bwd_params,@function
        .size           _Z35group_norm_nhwc_bwd_one_pass_kernelI11Fp32IOFp16WLi64ELi12ELi384EEv26Group_norm_nhwc_bwd_params,(.L_x_2491 - _Z35group_norm_nhwc_bwd_one_pass_kernelI11Fp32IOFp16WLi64ELi12ELi384EEv26Group_norm_nhwc_bwd_params)
        .other          _Z35group_norm_nhwc_bwd_one_pass_kernelI11Fp32IOFp16WLi64ELi12ELi384EEv26Group_norm_nhwc_bwd_params,@"STO_CUDA_ENTRY STV_DEFAULT"
_Z35group_norm_nhwc_bwd_one_pass_kernelI11Fp32IOFp16WLi64ELi12ELi384EEv26Group_norm_nhwc_bwd_params:
.text._Z35group_norm_nhwc_bwd_one_pass_kernelI11Fp32IOFp16WLi64ELi12ELi384EEv26Group_norm_nhwc_bwd_params:
        /* <DEDUP_REMOVED lines=29> */
.L_x_1310:
        /* <DEDUP_REMOVED lines=92> */
[----:B----4-:R-:W-:Y:S02]  /*0790*/  HADD2.F32 R3, -RZ, R5.H0_H0 ;  /* 0x20000005ff037230 */ /* 0x010fe40000004100 */
[----:B------:R-:W-:Y:S01]  /*07a0*/  FMUL.FTZ R0, R2, UR9 ;  /* 0x0000000902007c20 */ /* 0x000fe20008410000 */
[----:B------:R-:W-:Y:S01]  /*07b0*/  FMUL.FTZ R2, R10, UR9 ;  /* 0x000000090a027c20 */ /* 0x000fe20008410000 */
[----:B-----5:R-:W-:Y:S02]  /*07c0*/  @P2 HADD2.F32 R28, -RZ, R19.H0_H0 ;  /* 0x20000013ff1c2230 */ /* 0x020fe40000004100 */
[----:B------:R-:W-:Y:S02]  /*07d0*/  @P2 HADD2.F32 R26, -RZ, R20.H0_H0 ;  /* 0x20000014ff1a2230 */ /* 0x000fe40000004100 */
[----:B------:R-:W-:Y:S01]  /*07e0*/  HADD2.F32 R5, -RZ, R18.H0_H0 ;  /* 0x20000012ff057230 */ /* 0x000fe20000004100 */
[----:B------:R-:W-:-:S02]  /*07f0*/  MOV R9, R7 ;  /* 0x0000000700097202 */ /* 0x000fc40000000f00 */
        /* <DEDUP_REMOVED lines=20> */
.L_x_1290:
        /* <DEDUP_REMOVED lines=54> */
.L_x_1292:
[----:B------:R-:W-:Y:S05]  /*0ca0*/  BSYNC.RECONVERGENT B0 ;  /* 0x0000000000007941 */ /* 0x000fea0003800200 */
.L_x_1291:
        /* <DEDUP_REMOVED lines=32> */
.L_x_1294:
[----:B------:R-:W-:Y:S05]  /*0eb0*/  BSYNC.RECONVERGENT B0 ;  /* 0x0000000000007941 */ /* 0x000fea0003800200 */
.L_x_1293:
        /* <DEDUP_REMOVED lines=318> */
.L_x_1296:
[----:B------:R-:W-:Y:S05]  /*22a0*/  BSYNC.RECONVERGENT B0 ;  /* 0x0000000000007941 */ /* 0x000fea0003800200 */
.L_x_1295:
        /* <DEDUP_REMOVED lines=29> */
.L_x_1298:
[----:B------:R-:W-:Y:S05]  /*2480*/  BSYNC.RECONVERGENT B0 ;  /* 0x0000000000007941 */ /* 0x000fea0003800200 */
.L_x_1297:
        /* <DEDUP_REMOVED lines=25> */
.L_x_1301:
[----:B0-----:R-:W2:Y:S04]  /*2620*/  LDG.E.STRONG.GPU R10, desc[UR12][R8.64] ;  /* 0x0000000c080a7981 */ /* 0x001ea8000c1ef900 */
[----:B--2---:R-:W-:Y:S01]  /*2630*/  CCTL.IVALL ;  /* 0x00000000ff00798f */ /* 0x004fe20002000000 */
[----:B------:R-:W-:Y:S05]  /*2640*/  YIELD ;  /* 0x0000000000007946 */ /* 0x000fea0003800000 */
[----:B------:R-:W-:-:S13]  /*2650*/  ISETP.NE.AND P1, PT, R10, R15, PT ;  /* 0x0000000f0a00720c */ /* 0x000fda0003f25270 */
[----:B------:R-:W-:Y:S05]  /*2660*/  @P1 BRA `(.L_x_1301) ;  /* 0xfffffffc00ec1947 */ /* 0x000fea000383ffff */
.L_x_1300:
[----:B------:R-:W-:Y:S05]  /*2670*/  WARPSYNC.ALL ;  /* 0x0000000000007948 */ /* 0x000fea0003800000 */
[----:B------:R-:W-:Y:S01]  /*2680*/  BAR.SYNC.DEFER_BLOCKING 0x0 ;  /* 0x0000000000007b1d */ /* 0x000fe20000010000 */
[----:B-1----:R-:W-:-:S05]  /*2690*/  HFMA2 R16, -RZ, RZ, 0, 0 ;  /* 0x00000000ff107431 */ /* 0x002fca00000001ff */
[----:B------:R-:W-:Y:S05]  /*26a0*/  @!P4 BRA `(.L_x_1302) ;  /* 0x00000004000cc947 */ /* 0x000fea0003800000 */
[----:B------:R-:W-:Y:S02]  /*26b0*/  MOV R17, RZ ;  /* 0x000000ff00117202 */ /* 0x000fe40000000f00 */
[----:B------:R-:W-:-:S07]  /*26c0*/  LOP3.LUT R16, R22, 0x7ffffff8, RZ, 0xc0, !PT ;  /* 0x7ffffff816107812 */ /* 0x000fce00078ec0ff */
.L_x_1303:
        /* <DEDUP_REMOVED lines=65> */
.L_x_1302:
        /* <DEDUP_REMOVED lines=37> */
.L_x_1304:
        /* <DEDUP_REMOVED lines=21> */
.L_x_1305:
        /* <DEDUP_REMOVED lines=10> */
.L_x_1306:
[----:B------:R-:W-:Y:S05]  /*2f20*/  BSYNC.RECONVERGENT B0 ;  /* 0x0000000000007941 */ /* 0x000fea0003800200 */
.L_x_1299:
        /* <DEDUP_REMOVED lines=26> */
.L_x_1307:
        /* <DEDUP_REMOVED lines=21> */
.L_x_1309:
[----:B------:R-:W-:Y:S05]  /*3220*/  BSYNC.RECONVERGENT B0 ;  /* 0x0000000000007941 */ /* 0x000fea0003800200 */
.L_x_1308:
[----:B------:R-:W-:Y:S01]  /*3230*/  UIADD3 UR7, UPT, UPT, UR14, UR7, URZ ;  /* 0x000000070e077290 */ /* 0x000fe2000fffe0ff */
[----:B------:R-:W-:-:S03]  /*3240*/  IADD3 R27, PT, PT, R27, 0x1, RZ ;  /* 0x000000011b1b7810 */ /* 0x000fc60007ffe0ff */
[----:B------:R-:W-:-:S09]  /*3250*/  UISETP.GE.AND UP0, UPT, UR7, UR6, UPT ;  /* 0x000000060700728c */ /* 0x000fd2000bf06270 */
[----:B------:R-:W-:Y:S05]  /*3260*/  BRA.U !UP0, `(.L_x_1310) ;  /* 0xffffffcd08d87547 */ /* 0x000fea000b83ffff */
.L_x_1289:
        /* <DEDUP_REMOVED lines=19> */
.L_x_1312:
[----:B------:R-:W-:Y:S05]  /*33a0*/  BSYNC.RECONVERGENT B0 ;  /* 0x0000000000007941 */ /* 0x000fea0003800200 */
.L_x_1311:
[----:B------:R-:W-:Y:S05]  /*33b0*/  @P0 EXIT ;  /* 0x000000000000094d */ /* 0x000fea0003800000 */
[----:B------:R-:W-:Y:S05]  /*33c0*/  @P2 BRA `(.L_x_1313) ;  /* 0x0000000000202947 */ /* 0x000fea0003800000 */
[----:B------:R-:W-:-:S05]  /*33d0*/  IMAD R0, R4, R7, RZ ;  /* 0x0000000704007224 */ /* 0x000fca00078e02ff */
[----:B------:R-:W-:-:S13]  /*33e0*/  ISETP.NE.AND P0, PT, R0, -0x1, PT ;  /* 0xffffffff0000780c */ /* 0x000fda0003f05270 */
[----:B------:R-:W-:Y:S05]  /*33f0*/  @!P0 BRA `(.L_x_1313) ;  /* 0x0000000000148947 */ /* 0x000fea0003800000 */
.L_x_1314:
[----:B0-----:R-:W4:Y:S04]  /*3400*/  LDG.E.STRONG.GPU R5, desc[UR12][R2.64] ;  /* 0x0000000c02057981 */ /* 0x001f28000c1ef900 */
[----:B----4-:R-:W-:Y:S01]  /*3410*/  CCTL.IVALL ;  /* 0x00000000ff00798f */ /* 0x010fe20002000000 */
[----:B------:R-:W-:Y:S05]  /*3420*/  YIELD ;  /* 0x0000000000007946 */ /* 0x000fea0003800000 */
[----:B------:R-:W-:-:S13]  /*3430*/  ISETP.NE.AND P0, PT, R5, R0, PT ;  /* 0x000000000500720c */ /* 0x000fda0003f05270 */
[----:B------:R-:W-:Y:S05]  /*3440*/  @P0 BRA `(.L_x_1314) ;  /* 0xfffffffc00ec0947 */ /* 0x000fea000383ffff */
.L_x_1313:
        /* <DEDUP_REMOVED lines=81> */
.L_x_1317:
        /* <DEDUP_REMOVED lines=32> */
.L_x_1316:
[----:B------:R-:W-:Y:S05]  /*3b60*/  BSYNC.RECONVERGENT B0 ;  /* 0x0000000000007941 */ /* 0x000fea0003800200 */
.L_x_1315:
        /* <DEDUP_REMOVED lines=11> */
.L_x_1319:
        /* <DEDUP_REMOVED lines=24> */
[----:B----4-:R-:W-:Y:S02]  /*3da0*/  F2FP.F16.F32.PACK_AB R3, R6, R3 ;  /* 0x000000030603723e */ /* 0x010fe400000000ff */
[----:B------:R-:W-:Y:S02]  /*3db0*/  IADD3 R6, P1, PT, R4, UR4, RZ ;  /* 0x0000000404067c10 */ /* 0x000fe4000ff3e0ff */
[----:B------:R-:W-:-:S02]  /*3dc0*/  F2FP.F16.F32.PACK_AB R19, R11, R8 ;  /* 0x000000080b13723e */ /* 0x000fc400000000ff */
        /* <DEDUP_REMOVED lines=61> */
.L_x_1318:
[----:B------:R-:W-:Y:S05]  /*41a0*/  EXIT ;  /* 0x000000000000794d */ /* 0x000fea0003800000 */
.L_x_1320:
        /* <DEDUP_REMOVED lines=13> */
.L_x_2491:


//--------------------- .text._Z35group_norm_nhwc_bwd_one_pass_kernelI11Fp32IOFp16WLi128ELi12ELi384EEv26Group_norm_nhwc_bwd_params --------------------------
	.section	.text._Z35group_norm_nhwc_bwd_one_pass_kernelI11Fp32IOFp16WLi128ELi12ELi384EEv26Group_norm_nhwc_bwd_params,"ax",@progbits
	.align	128
        .global         _Z35group_norm_nhwc_bwd_one_pass_kernelI11Fp32IOFp16WLi128ELi12ELi384EEv26Group_norm_nhwc_bwd_params
        .type           _Z35group_norm_nhwc_bwd_one_pass_kernelI11Fp32IOFp16WLi128ELi12ELi384EEv26Group_norm_nhwc_bwd_params,@function
        .size           _Z35group_norm_nhwc_bwd_one_pass_kernelI11Fp32IOFp16WLi128ELi12ELi384EEv26Group_norm_nhwc_bwd_params,(.L_x_2492 - _Z35group_norm_nhwc_bwd_one_pass_kernelI11Fp32IOFp16WLi128ELi12ELi384EEv26Group_norm_nhwc_bwd_params)
        .other          _Z35group_norm_nhwc_bwd_one_pass_kernelI11Fp32IOFp16WLi128ELi12ELi384EEv26Group_norm_nhwc_bwd_params,@"STO_CUDA_ENTRY STV_DEFAULT"
_Z35group_norm_nhwc_bwd_one_pass_kernelI11Fp32IOFp16WLi128ELi12ELi384EEv26Group_norm_nhwc_bwd_params:
.text._Z35group_norm_nhwc_bwd_one_pass_kernelI11Fp32IOFp16WLi128ELi12ELi384EEv26Group_norm_nhwc_bwd_params:
        /* <DEDUP_REMOVED lines=42> */
.L_x_1346:
        /* <DEDUP_REMOVED lines=112> */
[----:B----4-:R-:W-:Y:S02]  /*09a0*/  @P2 HADD2.F32 R42, -RZ, R27.H0_H0 ;  /* 0x2000001bff2a2230 */ /* 0x010fe40000004100 */
[----:B------:R-:W-:Y:S02]  /*09b0*/  @P2 HADD2.F32 R45, -RZ, R26.H0_H0 ;  /* 0x2000001aff2d2230 */ /* 0x000fe40000004100 */
[----:B------:R-:W-:Y:S02]  /*09c0*/  HADD2.F32 R5, -RZ, R5.H0_H0 ;  /* 0x20000005ff057230 */ /* 0x000fe40000004100 */
[----:B------:R-:W-:Y:S01]  /*09d0*/  HADD2.F32 R0, -RZ, R0.H0_H0 ;  /* 0x20000000ff007230 */ /* 0x000fe20000004100 */
        /* <DEDUP_REMOVED lines=30> */
.L_x_1322:
        /* <DEDUP_REMOVED lines=64> */
.L_x_1323:
        /* <DEDUP_REMOVED lines=34> */
.L_x_1325:
[----:B------:R-:W-:Y:S05]  /*11e0*/  BSYNC.RECONVERGENT B0 ;  /* 0x0000000000007941 */ /* 0x000fea0003800200 */
.L_x_1324:
        /* <DEDUP_REMOVED lines=34> */
.L_x_1327:
[----:B------:R-:W-:Y:S05]  /*1410*/  BSYNC.RECONVERGENT B0 ;  /* 0x0000000000007941 */ /* 0x000fea0003800200 */
.L_x_1326:
        /* <DEDUP_REMOVED lines=318> */
.L_x_1329:
[----:B------:R-:W-:Y:S05]  /*2800*/  BSYNC.RECONVERGENT B0 ;  /* 0x0000000000007941 */ /* 0x000fea0003800200 */
.L_x_1328:
        /* <DEDUP_REMOVED lines=29> */
.L_x_1331:
[----:B------:R-:W-:Y:S05]  /*29e0*/  BSYNC.RECONVERGENT B0 ;  /* 0x0000000000007941 */ /* 0x000fea0003800200 */
.L_x_1330:
        /* <DEDUP_REMOVED lines=29> */
.L_x_1334:
[----:B------:R-:W2:Y:S04]  /*2bc0*/  LDG.E.STRONG.GPU R4, desc[UR16][R12.64] ;  /* 0x000000100c047981 */ /* 0x000ea8000c1ef900 */
[----:B--2---:R-:W-:Y:S01]  /*2bd0*/  CCTL.IVALL ;  /* 0x00000000ff00798f */ /* 0x004fe20002000000 */
[----:B------:R-:W-:Y:S05]  /*2be0*/  YIELD ;  /* 0x0000000000007946 */ /* 0x000fea0003800000 */
[----:B------:R-:W-:-:S13]  /*2bf0*/  ISETP.NE.AND P1, PT, R4, R19, PT ;  /* 0x000000130400720c */ /* 0x000fda0003f25270 */
[----:B------:R-:W-:Y:S05]  /*2c00*/  @P1 BRA `(.L_x_1334) ;  /* 0xfffffffc00ec1947 */ /* 0x000fea000383ffff */
.L_x_1333:
[----:B------:R-:W-:Y:S05]  /*2c10*/  WARPSYNC.ALL ;  /* 0x0000000000007948 */ /* 0x000fea0003800000 */
[----:B------:R-:W-:Y:S06]  /*2c20*/  BAR.SYNC.DEFER_BLOCKING 0x0 ;  /* 0x0000000000007b1d */ /* 0x000fec0000010000 */
[----:B------:R-:W-:Y:S01]  /*2c30*/  UMOV UR4, URZ ;  /* 0x000000ff00047c82 */ /* 0x000fe20008000000 */
[----:B------:R-:W-:Y:S05]  /*2c40*/  @!P4 BRA `(.L_x_1335) ;  /* 0x000000040028c947 */ /* 0x000fea0003800000 */
[----:B------:R-:W-:-:S07]  /*2c50*/  HFMA2 R4, -RZ, RZ, 0, 0 ;  /* 0x00000000ff047431 */ /* 0x000fce00000001ff */
.L_x_1336:
        /* <DEDUP_REMOVED lines=73> */
.L_x_1335:
        /* <DEDUP_REMOVED lines=47> */
.L_x_1337:
        /* <DEDUP_REMOVED lines=27> */
.L_x_1338:
        /* <DEDUP_REMOVED lines=11> */
.L_x_1339:
[----:B------:R-:W-:Y:S05]  /*3640*/  BSYNC.RECONVERGENT B0 ;  /* 0x0000000000007941 */ /* 0x000fea0003800200 */
.L_x_1332:
        /* <DEDUP_REMOVED lines=34> */
.L_x_1340:
        /* <DEDUP_REMOVED lines=19> */
.L_x_1342:
[----:B------:R-:W-:Y:S05]  /*39a0*/  BSYNC.RECONVERGENT B0 ;  /* 0x0000000000007941 */ /* 0x000fea0003800200 */
.L_x_1341:
        /* <DEDUP_REMOVED lines=22> */
.L_x_1343:
        /* <DEDUP_REMOVED lines=21> */
.L_x_1345:
[----:B------:R-:W-:Y:S05]  /*3c60*/  BSYNC.RECONVERGENT B0 ;  /* 0x0000000000007941 */ /* 0x000fea0003800200 */
.L_x_1344:
[----:B------:R-:W-:Y:S01]  /*3c70*/  UIADD3 UR13, UPT, UPT, UR19, UR13, URZ ;  /* 0x0000000d130d7290 */ /* 0x000fe2000fffe0ff */
[----:B------:R-:W-:-:S03]  /*3c80*/  IADD3 R44, PT, PT, R44, 0x1, RZ ;  /* 0x000000012c2c7810 */ /* 0x000fc60007ffe0ff */
[----:B------:R-:W-:-:S09]  /*3c90*/  UISETP.GE.AND UP0, UPT, UR13, UR6, UPT ;  /* 0x000000060d00728c */ /* 0x000fd2000bf06270 */
[----:B------:R-:W-:Y:S05]  /*3ca0*/  BRA.U !UP0, `(.L_x_1346) ;  /* 0xffffffc5087c7547 */ /* 0x000fea000b83ffff */
.L_x_1321:
        /* <DEDUP_REMOVED lines=19> */
.L_x_1348:
[----:B------:R-:W-:Y:S05]  /*3de0*/  BSYNC.RECONVERGENT B0 ;  /* 0x0000000000007941 */ /* 0x000fea0003800200 */
.L_x_1347:
[----:B------:R-:W-:Y:S05]  /*3df0*/  @P0 EXIT ;  /* 0x000000000000094d */ /* 0x000fea0003800000 */
[----:B------:R-:W-:Y:S05]  /*3e00*/  @P2 BRA `(.L_x_1349) ;  /* 0x0000000000202947 */ /* 0x000fea0003800000 */
[----:B------:R-:W-:-:S05]  /*3e10*/  IMAD R0, R4, R7, RZ ;  /* 0x0000000704007224 */ /* 0x000fca00078e02ff */
[----:B------:R-:W-:-:S13]  /*3e20*/  ISETP.NE.AND P0, PT, R0, -0x1, PT ;  /* 0xffffffff0000780c */ /* 0x000fda0003f05270 */
[----:B------:R-:W-:Y:S05]  /*3e30*/  @!P0 BRA `(.L_x_1349) ;  /* 0x0000000000148947 */ /* 0x000fea0003800000 */
.L_x_1350:
[----:B0-----:R-:W4:Y:S04]  /*3e40*/  LDG.E.STRONG.GPU R5, desc[UR16][R2.64] ;  /* 0x0000001002057981 */ /* 0x001f28000c1ef900 */
[----:B----4-:R-:W-:Y:S01]  /*3e50*/  CCTL.IVALL ;  /* 0x00000000ff00798f */ /* 0x010fe20002000000 */
[----:B------:R-:W-:Y:S05]  /*3e60*/  YIELD ;  /* 0x0000000000007946 */ /* 0x000fea0003800000 */
[----:B------:R-:W-:-:S13]  /*3e70*/  ISETP.NE.AND P0, PT, R5, R0, PT ;  /* 0x000000000500720c */ /* 0x000fda0003f05270 */
[----:B------:R-:W-:Y:S05]  /*3e80*/  @P0 BRA `(.L_x_1350) ;  /* 0xfffffffc00ec0947 */ /* 0x000fea000383ffff */
.L_x_1349:
        /* <DEDUP_REMOVED lines=74> */
.L_x_1353:
        /* <DEDUP_REMOVED lines=24> */
[----:B-1----:R-:W-:Y:S02]  /*44b0*/  F2FP.F16.F32.PACK_AB R17, R11, R2 ;  /* 0x000000020b11723e */ /* 0x002fe400000000ff */
[----:B------:R-:W-:Y:S02]  /*44c0*/  MOV R11, R24 ;  /* 0x00000018000b7202 */ /* 0x000fe40000000f00 */
[----:B--2---:R-:W-:Y:S01]  /*44d0*/  F2FP.F16.F32.PACK_AB R19, R15, R12 ;  /* 0x0000000c0f13723e */ /* 0x004fe200000000ff */
[----:B------:R0:W-:Y:S04]  /*44e0*/  STG.E desc[UR16][R8.64], R17 ;  /* 0x0000001108007986 */ /* 0x0001e8000c101910 */
[----:B------:R0:W-:Y:S01]  /*44f0*/  STG.E desc[UR16][R10.64], R19 ;  /* 0x000000130a007986 */ /* 0x0001e2000c101910 */
[----:B------:R-:W-:Y:S01]  /*4500*/  IADD3.X R24, PT, PT, RZ, R24, RZ, P3, !PT ;  /* 0x00000018ff187210 */ /* 0x000fe20001ffe4ff */
[----:B------:R-:W-:Y:S06]  /*4510*/  @P1 BRA `(.L_x_1353) ;  /* 0xfffffffc00841947 */ /* 0x000fec000383ffff */
.L_x_1352:
[----:B------:R-:W-:Y:S05]  /*4520*/  BSYNC.RECONVERGENT B0 ;  /* 0x0000000000007941 */ /* 0x000fea0003800200 */
.L_x_1351:
        /* <DEDUP_REMOVED lines=10> */
.L_x_1354:
        /* <DEDUP_REMOVED lines=46> */
[----:B----4-:R-:W-:-:S03]  /*48b0*/  F2FP.F16.F32.PACK_AB R29, R29, R28 ;  /* 0x0000001c1d1d723e */ /* 0x010fc600000000ff */
        /* <DEDUP_REMOVED lines=14> */
[----:B----4-:R-:W-:Y:S02]  /*49a0*/  F2FP.F16.F32.PACK_AB R27, R27, R26 ;  /* 0x0000001a1b1b723e */ /* 0x010fe400000000ff */
[----:B-----5:R-:W-:-:S03]  /*49b0*/  F2FP.F16.F32.PACK_AB R31, R31, R28 ;  /* 0x0000001c1f1f723e */ /* 0x020fc600000000ff */
        /* <DEDUP_REMOVED lines=24> */
.L_x_1355:
        /* <DEDUP_REMOVED lines=12> */
.L_x_2492:


//--------------------- .text._Z35group_norm_nhwc_bwd_one_pass_kernelI11Fp32IOFp16WLi256ELi12ELi384EEv26Group_norm_nhwc_bwd_params --------------------------
	.section	.text._Z35group_norm_nhwc_bwd_one_pass_kernelI11Fp32IOFp16WLi256ELi12ELi384EEv26Group_norm_nhwc_bwd_params,"ax",@progbits
	.align	128
        .global         _Z35group_norm_nhwc_bwd_one_pass_kernelI11Fp32IOFp16WLi256ELi12ELi384EEv26Group_norm_nhwc_bwd_params
        .type           _Z35group_norm_nhwc_bwd_one_pass_kernelI11Fp32IOFp16WLi256ELi12ELi384EEv26Group_norm_nhwc_bwd_params,@function
        .size           _Z35group_norm_nhwc_bwd_one_pass_kernelI11Fp32IOFp16WLi256ELi12ELi384EEv26Group_norm_nhwc_bwd_params,(.L_x_2493 - _Z35group_norm_nhwc_bwd_one_pass_kernelI11Fp32IOFp16WLi256ELi12ELi384EEv26Group_norm_nhwc_bwd_params)
        .other          _Z35group_norm_nhwc_bwd_one_pass_kernelI11Fp32IOFp16WLi256ELi12ELi384EEv26Group_norm_nhwc_bwd_params,@"STO_CUDA_ENTRY STV_DEFAULT"
_Z35group_norm_nhwc_bwd_one_pass_kernelI11Fp32IOFp16WLi256ELi12ELi384EEv26Group_norm_nhwc_bwd_params:
.text._Z35group_norm_nhwc_bwd_one_pass_kernelI11Fp32IOFp16WLi256ELi12ELi384EEv26Group_norm_nhwc_bwd_params:
        /* <DEDUP_REMOVED lines=30> */
.L_x_1387:
        /* <DEDUP_REMOVED lines=160> */
[----:B---3--:R-:W-:Y:S02]  /*0be0*/  @P4 HADD2.F32 R42, -RZ, R0.H0_H0 ;  /* 0x20000000ff2a4230 */ /* 0x008fe40000004100 */
[----:B--2---:R-:W-:Y:S02]  /*0bf0*/  @P4 HADD2.F32 R43, -RZ, R5.H0_H0 ;  /* 0x20000005ff2b4230 */ /* 0x004fe40000004100 */
[----:B----4-:R-:W-:Y:S02]  /*0c00*/  HADD2.F32 R0, -RZ, R24.H0_H0 ;  /* 0x20000018ff007230 */ /* 0x010fe40000004100 */
[----:B------:R-:W-:Y:S01]  /*0c10*/  HADD2.F32 R4, -RZ, R4.H0_H0 ;  /* 0x20000004ff047230 */ /* 0x000fe20000004100 */
        /* <DEDUP_REMOVED lines=58> */
.L_x_1357:
        /* <DEDUP_REMOVED lines=128> */
.L_x_1358:
        /* <DEDUP_REMOVED lines=46> */
.L_x_1360:
[----:B------:R-:W-:Y:S05]  /*1aa0*/  BSYNC.RECONVERGENT B0 ;  /* 0x0000000000007941 */ /* 0x000fea0003800200 */
.L_x_1359:
        /* <DEDUP_REMOVED lines=32> */
.L_x_1362:
[----:B------:R-:W-:Y:S05]  /*1cb0*/  BSYNC.RECONVERGENT B0 ;  /* 0x0000000000007941 */ /* 0x000fea0003800200 */
.L_x_1361:
        /* <DEDUP_REMOVED lines=318> */
.L_x_1364:
[----:B------:R-:W-:Y:S05]  /*30a0*/  BSYNC.RECONVERGENT B0 ;  /* 0x0000000000007941 */ /* 0x000fea0003800200 */
.L_x_1363:
        /* <DEDUP_REMOVED lines=29> */
.L_x_1366:
[----:B------:R-:W-:Y:S05]  /*3280*/  BSYNC.RECONVERGENT B0 ;  /* 0x0000000000007941 */ /* 0x000fea0003800200 */
.L_x_1365:
        /* <DEDUP_REMOVED lines=28> */
.L_x_1369:
[----:B------:R-:W3:Y:S04]  /*3450*/  LDG.E.STRONG.GPU R5, desc[UR10][R18.64] ;  /* 0x0000000a12057981 */ /* 0x000ee8000c1ef900 */
[----:B---3--:R-:W-:Y:S01]  /*3460*/  CCTL.IVALL ;  /* 0x00000000ff00798f */ /* 0x008fe20002000000 */
[----:B------:R-:W-:Y:S05]  /*3470*/  YIELD ;  /* 0x0000000000007946 */ /* 0x000fea0003800000 */
[----:B------:R-:W-:-:S13]  /*3480*/  ISETP.NE.AND P1, PT, R5, R22, PT ;  /* 0x000000160500720c */ /* 0x000fda0003f25270 */
[----:B------:R-:W-:Y:S05]  /*3490*/  @P1 BRA `(.L_x_1369) ;  /* 0xfffffffc00ec1947 */ /* 0x000fea000383ffff */
.L_x_1368:
[----:B------:R-:W0:Y:S01]  /*34a0*/  LDC R5, c[0x0][0x370] ;  /* 0x0000dc00ff057b82 */ /* 0x000e220000000800 */
[----:B------:R-:W-:Y:S05]  /*34b0*/  WARPSYNC.ALL ;  /* 0x0000000000007948 */ /* 0x000fea0003800000 */
[----:B0-----:R-:W-:Y:S02]  /*34c0*/  ISETP.GE.U32.AND P1, PT, R5, 0x8, PT ;  /* 0x000000080500780c */ /* 0x001fe40003f26070 */
[----:B------:R-:W-:Y:S01]  /*34d0*/  BAR.SYNC.DEFER_BLOCKING 0x0 ;  /* 0x0000000000007b1d */ /* 0x000fe20000010000 */
[----:B------:R-:W-:-:S10]  /*34e0*/  HFMA2 R5, -RZ, RZ, 0, 0 ;  /* 0x00000000ff057431 */ /* 0x000fd400000001ff */
[----:B------:R-:W-:Y:S05]  /*34f0*/  @!P1 BRA `(.L_x_1370) ;  /* 0x0000000400189947 */ /* 0x000fea0003800000 */
[----:B------:R-:W-:-:S07]  /*3500*/  MOV R5, RZ ;  /* 0x000000ff00057202 */ /* 0x000fce0000000f00 */
.L_x_1371:
        /* <DEDUP_REMOVED lines=69> */
.L_x_1370:
        /* <DEDUP_REMOVED lines=40> */
.L_x_1372:
        /* <DEDUP_REMOVED lines=21> */
.L_x_1373:
        /* <DEDUP_REMOVED lines=10> */
.L_x_1374:
[----:B------:R-:W-:Y:S05]  /*3dd0*/  BSYNC.RECONVERGENT B0 ;  /* 0x0000000000007941 */ /* 0x000fea0003800200 */
.L_x_1367:
        /* <DEDUP_REMOVED lines=39> */
.L_x_1375:
        /* <DEDUP_REMOVED lines=20> */
.L_x_1377:
[----:B------:R-:W-:Y:S05]  /*4190*/  BSYNC.RECONVERGENT B0 ;  /* 0x0000000000007941 */ /* 0x000fea0003800200 */
.L_x_1376:
        /* <DEDUP_REMOVED lines=23> */
.L_x_1378:
        /* <DEDUP_REMOVED lines=19> */
.L_x_1380:
[----:B------:R-:W-:Y:S05]  /*4440*/  BSYNC.RECONVERGENT B0 ;  /* 0x0000000000007941 */ /* 0x000fea0003800200 */
.L_x_1379:
        /* <DEDUP_REMOVED lines=34> */
.L_x_1381:
        /* <DEDUP_REMOVED lines=18> */
.L_x_1383:
[----:B------:R-:W-:Y:S05]  /*4790*/  BSYNC.RECONVERGENT B0 ;  /* 0x0000000000007941 */ /* 0x000fea0003800200 */
.L_x_1382:
        /* <DEDUP_REMOVED lines=19> */
.L_x_1384:
        /* <DEDUP_REMOVED lines=17> */
.L_x_1386:
[----:B------:R-:W-:Y:S05]  /*49e0*/  BSYNC.RECONVERGENT B0 ;  /* 0x0000000000007941 */ /* 0x000fea0003800200 */
.L_x_1385:
[----:B------:R-:W-:Y:S01]  /*49f0*/  UIADD3 UR7, UPT, UPT, UR14, UR7, URZ ;  /* 0x000000070e077290 */ /* 0x000fe2000fffe0ff */
[----:B------:R-:W-:-:S03]  /*4a00*/  IADD3 R47, PT, PT, R47, 0x1, RZ ;  /* 0x000000012f2f7810 */ /* 0x000fc60007ffe0ff */
[----:B------:R-:W-:-:S09]  /*4a10*/  UISETP.GE.AND UP0, UPT, UR7, UR6, UPT ;  /* 0x000000060700728c */ /* 0x000fd2000bf06270 */
[----:B------:R-:W-:Y:S05]  /*4a20*/  BRA.U !UP0, `(.L_x_1387) ;  /* 0xffffffb508ec7547 */ /* 0x000fea000b83ffff */
.L_x_1356:
        /* <DEDUP_REMOVED lines=19> */
.L_x_1389:
[----:B------:R-:W-:Y:S05]  /*4b60*/  BSYNC.RECONVERGENT B0 ;  /* 0x0000000000007941 */ /* 0x000fea0003800200 */
.L_x_1388:
[----:B------:R-:W-:Y:S05]  /*4b70*/  @P0 EXIT ;  /* 0x000000000000094d */ /* 0x000fea0003800000 */
[----:B------:R-:W-:Y:S05]  /*4b80*/  @P2 BRA `(.L_x_1390) ;  /* 0x0000000000202947 */ /* 0x000fea0003800000 */
[----:B------:R-:W-:-:S05]  /*4b90*/  IMAD R0, R4, R7, RZ ;  /* 0x0000000704007224 */ /* 0x000fca00078e02ff */
[----:B------:R-:W-:-:S13]  /*4ba0*/  ISETP.NE.AND P0, PT, R0, -0x1, PT ;  /* 0xffffffff0000780c */ /* 0x000fda0003f05270 */
[----:B------:R-:W-:Y:S05]  /*4bb0*/  @!P0 BRA `(.L_x_1390) ;  /* 0x0000000000148947 */ /* 0x000fea0003800000 */
.L_x_1391:
[----:B-1----:R-:W3:Y:S04]  /*4bc0*/  LDG.E.STRONG.GPU R5, desc[UR10][R2.64] ;  /* 0x0000000a02057981 */ /* 0x002ee8000c1ef900 */
[----:B---3--:R-:W-:Y:S01]  /*4bd0*/  CCTL.IVALL ;  /* 0x00000000ff00798f */ /* 0x008fe20002000000 */
[----:B------:R-:W-:Y:S05]  /*4be0*/  YIELD ;  /* 0x0000000000007946 */ /* 0x000fea0003800000 */
[----:B------:R-:W-:-:S13]  /*4bf0*/  ISETP.NE.AND P0, PT, R5, R0, PT ;  /* 0x000000000500720c */ /* 0x000fda0003f05270 */
[----:B------:R-:W-:Y:S05]  /*4c00*/  @P0 BRA `(.L_x_1391) ;  /* 0xfffffffc00ec0947 */ /* 0x000fea000383ffff */
.L_x_1390:
        /* <DEDUP_REMOVED lines=74> */
.L_x_1394:
        /* <DEDUP_REMOVED lines=31> */
.L_x_1393:
[----:B------:R-:W-:Y:S05]  /*52a0*/  BSYNC.RECONVERGENT B0 ;  /* 0x0000000000007941 */ /* 0x000fea0003800200 */
.L_x_1392:
        /* <DEDUP_REMOVED lines=10> */
.L_x_1395:
        /* <DEDUP_REMOVED lines=20> */
[----:B---3--:R-:W-:Y:S02]  /*5490*/  F2FP.F16.F32.PACK_AB R19, R13, R10 ;  /* 0x0000000a0d13723e */ /* 0x008fe400000000ff */
[----:B------:R-:W-:-:S02]  /*54a0*/  IADD3 R10, P1, PT, R23, UR4, RZ ;  /* 0x00000004170a7c10 */ /* 0x000fc4000ff3e0ff */
[----:B------:R-:W-:Y:S02]  /*54b0*/  IADD3.X R23, PT, PT, R24, UR9, RZ, P0, !PT ;  /* 0x0000000918177c10 */ /* 0x000fe400087fe4ff */
[----:B------:R-:W-:Y:S02]  /*54c0*/  IADD3.X R11, PT, PT, R11, UR5, RZ, P1, !PT ;  /* 0x000000050b0b7c10 */ /* 0x000fe40008ffe4ff */
[----:B-----5:R-:W-:Y:S02]  /*54d0*/  F2FP.F16.F32.PACK_AB R27, R17, R14 ;  /* 0x0000000e111b723e */ /* 0x020fe400000000ff */
        /* <DEDUP_REMOVED lines=57> */
[----:B----4-:R-:W-:-:S03]  /*5870*/  F2FP.F16.F32.PACK_AB R9, R15, R12 ;  /* 0x0000000c0f09723e */ /* 0x010fc600000000ff */
[----:B------:R1:W-:Y:S04]  /*5880*/  STG.E desc[UR10][R24.64], R17 ;  /* 0x0000001118007986 */ /* 0x0003e8000c10190a */
[----:B------:R1:W-:Y:S02]  /*5890*/  STG.E desc[UR10][R22.64], R9 ;  /* 0x0000000916007986 */ /* 0x0003e4000c10190a */
[----:B------:R-:W-:Y:S05]  /*58a0*/  @P0 BRA `(.L_x_1395) ;  /* 0xfffffff800a80947 */ /* 0x000fea000383ffff */
[----:B------:R-:W-:Y:S05]  /*58b0*/  EXIT ;  /* 0x000000000000794d */ /* 0x000fea0003800000 */
.L_x_1396:
        /* <DEDUP_REMOVED lines=12> */
.L_x_2493:


//--------------------- .text._Z35group_norm_nhwc_bwd_one_pass_kernelI11Fp32IOFp16WLi512ELi12ELi384EEv26Group_norm_nhwc_bwd_params --------------------------
	.section	.text._Z35group_norm_nhwc_bwd_one_pass_kernelI11Fp32IOFp16WLi512ELi12ELi384EEv26Group_norm_nhwc_bwd_params,"ax",@progbits
	.align	128
        .global         _Z35group_norm_nhwc_bwd_one_pass_kernelI11Fp32IOFp16WLi512ELi12ELi384EEv26Group_norm_nhwc_bwd_params
        .type           _Z35group_norm_nhwc_bwd_one_pass_kernelI11Fp32IOFp16WLi512ELi12ELi384EEv26Group_norm_nhwc_bwd_params,@function
        .size           _Z35group_norm_nhwc_bwd_one_pass_kernelI11Fp32IOFp16WLi512ELi12ELi384EEv26Group_norm_nhwc_bwd_params,(.L_x_2494 - _Z35group_norm_nhwc_bwd_one_pass_kernelI11Fp32IOFp16WLi512ELi12ELi384EEv26Group_norm_nhwc_bwd_params)
        .other          _Z35group_norm_nhwc_bwd_one_pass_kernelI11Fp32IOFp16WLi512ELi12ELi384EEv26Group_norm_nhwc_bwd_params,@"STO_CUDA_ENTRY STV_DEFAULT"
_Z35group_norm_nhwc_bwd_one_pass_kernelI11Fp32IOFp16WLi512ELi12ELi384EEv26Group_norm_nhwc_bwd_params:
.text._Z35group_norm_nhwc_bwd_one_pass_kernelI11Fp32IOFp16WLi512ELi12ELi384EEv26Group_norm_nhwc_bwd_params:
        /* <DEDUP_REMOVED lines=33> */
.L_x_1440:
        /* <DEDUP_REMOVED lines=241> */
[----:B--2---:R-:W-:Y:S02]  /*1120*/  HADD2.F32 R15, -RZ, R46.H0_H0 ;  /* 0x2000002eff0f7230 */ /* 0x004fe40000004100 */
[----:B----4-:R-:W-:Y:S02]  /*1130*/  HADD2.F32 R68, -RZ, R68.H0_H0 ;  /* 0x20000044ff447230 */ /* 0x010fe40000004100 */
[----:B------:R-:W-:Y:S02]  /*1140*/  @P4 HADD2.F32 R70, -RZ, R44.H0_H0 ;  /* 0x2000002cff464230 */ /* 0x000fe40000004100 */
[----:B------:R-:W-:Y:S01]  /*1150*/  @P4 HADD2.F32 R69, -RZ, R45.H0_H0 ;  /* 0x2000002dff454230 */ /* 0x000fe20000004100 */
        /* <DEDUP_REMOVED lines=114> */
.L_x_1398:
        /* <DEDUP_REMOVED lines=256> */
.L_x_1399:
        /* <DEDUP_REMOVED lines=43> */
.L_x_1401:
[----:B------:R-:W-:Y:S05]  /*2b30*/  BSYNC.RECONVERGENT B0 ;  /* 0x0000000000007941 */ /* 0x000fea0003800200 */
.L_x_1400:
        /* <DEDUP_REMOVED lines=32> */
.L_x_1403:
[----:B------:R-:W-:Y:S05]  /*2d40*/  BSYNC.RECONVERGENT B0 ;  /* 0x0000000000007941 */ /* 0x000fea0003800200 */
.L_x_1402:
        /* <DEDUP_REMOVED lines=318> */
.L_x_1405:
[----:B------:R-:W-:Y:S05]  /*4130*/  BSYNC.RECONVERGENT B0 ;  /* 0x0000000000007941 */ /* 0x000fea0003800200 */
.L_x_1404:
        /* <DEDUP_REMOVED lines=29> */
.L_x_1407:
[----:B------:R-:W-:Y:S05]  /*4310*/  BSYNC.RECONVERGENT B0 ;  /* 0x0000000000007941 */ /* 0x000fea0003800200 */
.L_x_1406:
        /* <DEDUP_REMOVED lines=27> */
.L_x_1410:
[----:B------:R-:W2:Y:S04]  /*44d0*/  LDG.E.STRONG.GPU R34, desc[UR8][R32.64] ;  /* 0x0000000820227981 */ /* 0x000ea8000c1ef900 */
[----:B--2---:R-:W-:Y:S01]  /*44e0*/  CCTL.IVALL ;  /* 0x00000000ff00798f */ /* 0x004fe20002000000 */
[----:B------:R-:W-:Y:S05]  /*44f0*/  YIELD ;  /* 0x0000000000007946 */ /* 0x000fea0003800000 */
[----:B------:R-:W-:-:S13]  /*4500*/  ISETP.NE.AND P1, PT, R34, R39, PT ;  /* 0x000000272200720c */ /* 0x000fda0003f25270 */
[----:B------:R-:W-:Y:S05]  /*4510*/  @P1 BRA `(.L_x_1410) ;  /* 0xfffffffc00ec1947 */ /* 0x000fea000383ffff */
.L_x_1409:
[----:B------:R-:W1:Y:S01]  /*4520*/  LDC R32, c[0x0][0x370] ;  /* 0x0000dc00ff207b82 */ /* 0x000e620000000800 */
[----:B------:R-:W-:Y:S05]  /*4530*/  WARPSYNC.ALL ;  /* 0x0000000000007948 */ /* 0x000fea0003800000 */
[----:B-1----:R-:W-:Y:S02]  /*4540*/  ISETP.GE.U32.AND P1, PT, R32, 0x8, PT ;  /* 0x000000082000780c */ /* 0x002fe40003f26070 */
[----:B------:R-:W-:Y:S01]  /*4550*/  BAR.SYNC.DEFER_BLOCKING 0x0 ;  /* 0x0000000000007b1d */ /* 0x000fe20000010000 */
[----:B------:R-:W-:-:S10]  /*4560*/  HFMA2 R40, -RZ, RZ, 0, 0 ;  /* 0x00000000ff287431 */ /* 0x000fd400000001ff */
[----:B------:R-:W-:Y:S05]  /*4570*/  @!P1 BRA `(.L_x_1411) ;  /* 0x0000000000f89947 */ /* 0x000fea0003800000 */
[----:B------:R-:W-:-:S07]  /*4580*/  MOV R40, RZ ;  /* 0x000000ff00287202 */ /* 0x000fce0000000f00 */
.L_x_1412:
        /* <DEDUP_REMOVED lines=61> */
.L_x_1411:
        /* <DEDUP_REMOVED lines=38> */
.L_x_1413:
        /* <DEDUP_REMOVED lines=19> */
.L_x_1414:
        /* <DEDUP_REMOVED lines=9> */
.L_x_1415:
[----:B------:R-:W-:Y:S05]  /*4d80*/  BSYNC.RECONVERGENT B0 ;  /* 0x0000000000007941 */ /* 0x000fea0003800200 */
.L_x_1408:
        /* <DEDUP_REMOVED lines=54> */
.L_x_1416:
        /* <DEDUP_REMOVED lines=17> */
.L_x_1418:
[----:B------:R-:W-:Y:S05]  /*5200*/  BSYNC.RECONVERGENT B0 ;  /* 0x0000000000007941 */ /* 0x000fea0003800200 */
.L_x_1417:
        /* <DEDUP_REMOVED lines=21> */
.L_x_1419:
        /* <DEDUP_REMOVED lines=20> */
.L_x_1421:
[----:B------:R-:W-:Y:S05]  /*54a0*/  BSYNC.RECONVERGENT B0 ;  /* 0x0000000000007941 */ /* 0x000fea0003800200 */
.L_x_1420:
        /* <DEDUP_REMOVED lines=61> */
.L_x_1422:
        /* <DEDUP_REMOVED lines=17> */
.L_x_1424:
[----:B------:R-:W-:Y:S05]  /*5990*/  BSYNC.RECONVERGENT B0 ;  /* 0x0000000000007941 */ /* 0x000fea0003800200 */
.L_x_1423:
        /* <DEDUP_REMOVED lines=19> */
.L_x_1425:
        /* <DEDUP_REMOVED lines=17> */
.L_x_1427:
[----:B------:R-:W-:Y:S05]  /*5be0*/  BSYNC.RECONVERGENT B0 ;  /* 0x0000000000007941 */ /* 0x000fea0003800200 */
.L_x_1426:
        /* <DEDUP_REMOVED lines=19> */
.L_x_1428:
        /* <DEDUP_REMOVED lines=17> */
.L_x_1430:
[----:B------:R-:W-:Y:S05]  /*5e30*/  BSYNC.RECONVERGENT B0 ;  /* 0x0000000000007941 */ /* 0x000fea0003800200 */
.L_x_1429:
        /* <DEDUP_REMOVED lines=19> */
.L_x_1431:
        /* <DEDUP_REMOVED lines=17> */
.L_x_1433:
[----:B------:R-:W-:Y:S05]  /*6080*/  BSYNC.RECONVERGENT B0 ;  /* 0x0000000000007941 */ /* 0x000fea0003800200 */
.L_x_1432:
        /* <DEDUP_REMOVED lines=19> */
.L_x_1434:
        /* <DEDUP_REMOVED lines=17> */
.L_x_1436:
[----:B------:R-:W-:Y:S05]  /*62d0*/  BSYNC.RECONVERGENT B0 ;  /* 0x0000000000007941 */ /* 0x000fea0003800200 */
.L_x_1435:
        /* <DEDUP_REMOVED lines=19> */
.L_x_1437:
        /* <DEDUP_REMOVED lines=17> */
.L_x_1439:
[----:B------:R-:W-:Y:S05]  /*6520*/  BSYNC.RECONVERGENT B0 ;  /* 0x0000000000007941 */ /* 0x000fea0003800200 */
.L_x_1438:
[----:B------:R-:W-:Y:S02]  /*6530*/  IADD3 R59, PT, PT, R54, R59, RZ ;  /* 0x0000003b363b7210 */ /* 0x000fe40007ffe0ff */
[----:B------:R-:W-:Y:S02]  /*6540*/  IADD3 R58, PT, PT, R58, 0x1, RZ ;  /* 0x000000013a3a7810 */ /* 0x000fe40007ffe0ff */
[----:B------:R-:W-:-:S13]  /*6550*/  ISETP.GE.AND P0, PT, R59, UR4, PT ;  /* 0x000000043b007c0c */ /* 0x000fda000bf06270 */
[----:B------:R-:W-:Y:S05]  /*6560*/  @!P0 BRA `(.L_x_1440) ;  /* 0xffffff9c00288947 */ /* 0x000fea000383ffff */
.L_x_1397:
        /* <DEDUP_REMOVED lines=19> */
.L_x_1442:
[----:B------:R-:W-:Y:S05]  /*66a0*/  BSYNC.RECONVERGENT B0 ;  /* 0x0000000000007941 */ /* 0x000fea0003800200 */
.L_x_1441:
[----:B------:R-:W-:Y:S05]  /*66b0*/  @P0 EXIT ;  /* 0x000000000000094d */ /* 0x000fea0003800000 */
[----:B------:R-:W-:Y:S05]  /*66c0*/  @P2 BRA `(.L_x_1443) ;  /* 0x0000000000202947 */ /* 0x000fea0003800000 */
[----:B------:R-:W-:-:S05]  /*66d0*/  IMAD R0, R4, R7, RZ ;  /* 0x0000000704007224 */ /* 0x000fca00078e02ff */
[----:B------:R-:W-:-:S13]  /*66e0*/  ISETP.NE.AND P0, PT, R0, -0x1, PT ;  /* 0xffffffff0000780c */ /* 0x000fda0003f05270 */
[----:B------:R-:W-:Y:S05]  /*66f0*/  @!P0 BRA `(.L_x_1443) ;  /* 0x0000000000148947 */ /* 0x000fea0003800000 */
.L_x_1444:
[----:B0-----:R-:W2:Y:S04]  /*6700*/  LDG.E.STRONG.GPU R5, desc[UR8][R2.64] ;  /* 0x0000000802057981 */ /* 0x001ea8000c1ef900 */
[----:B--2---:R-:W-:Y:S01]  /*6710*/  CCTL.IVALL ;  /* 0x00000000ff00798f */ /* 0x004fe20002000000 */
[----:B------:R-:W-:Y:S05]  /*6720*/  YIELD ;  /* 0x0000000000007946 */ /* 0x000fea0003800000 */
[----:B------:R-:W-:-:S13]  /*6730*/  ISETP.NE.AND P0, PT, R5, R0, PT ;  /* 0x000000000500720c */ /* 0x000fda0003f05270 */
[----:B------:R-:W-:Y:S05]  /*6740*/  @P0 BRA `(.L_x_1444) ;  /* 0xfffffffc00ec0947 */ /* 0x000fea000383ffff */
.L_x_1443:
        /* <DEDUP_REMOVED lines=72> */
.L_x_1447:
        /* <DEDUP_REMOVED lines=31> */
.L_x_1446:
[----:B------:R-:W-:Y:S05]  /*6dc0*/  BSYNC.RECONVERGENT B0 ;  /* 0x0000000000007941 */ /* 0x000fea0003800200 */
.L_x_1445:
        /* <DEDUP_REMOVED lines=10> */
.L_x_1448:
        /* <DEDUP_REMOVED lines=22> */
[----:B---3--:R-:W-:-:S02]  /*6fd0*/  F2FP.F16.F32.PACK_AB R31, R7, R2 ;  /* 0x00000002071f723e */ /* 0x008fc400000000ff */
[----:B------:R-:W-:-:S04]  /*6fe0*/  LOP3.LUT R2, R57, 0x3, RZ, 0xc0, !PT ;  /* 0x0000000339027812 */ /* 0x000fc800078ec0ff */
[----:B------:R-:W-:Y:S02]  /*6ff0*/  IADD3.X R9, PT, PT, R2, UR5, RZ, P1, !PT ;  /* 0x0000000502097c10 */ /* 0x000fe40008ffe4ff */
[----:B----4-:R-:W-:Y:S02]  /*7000*/  F2FP.F16.F32.PACK_AB R33, R25, R12 ;  /* 0x0000000c1921723e */ /* 0x010fe400000000ff */
        /* <DEDUP_REMOVED lines=61> */
.L_x_1449:
        /* <DEDUP_REMOVED lines=10> */
.L_x_2494:


//--------------------- .text._Z35group_norm_nhwc_fwd_one_pass_kernelI11Bf16IOFp32WLi64ELi12ELi384EEv26Group_norm_nhwc_fwd_params --------------------------
	.section	.text._Z35group_norm_nhwc_fwd_one_pass_kernelI11Bf16IOFp32WLi64ELi12ELi384EEv26Group_norm_nhwc_fwd_params,"ax",@progbits
	.align	128
        .global         _Z35group_norm_nhwc_fwd_one_pass_kernelI11Bf16IOFp32WLi64ELi12ELi384EEv26Group_norm_nhwc_fwd_params
        .type           _Z35group_norm_nhwc_fwd_one_pass_kernelI11Bf16IOFp32WLi64ELi12ELi384EEv26Group_norm_nhwc_fwd_params,@function
        .size           _Z35group_norm_nhwc_fwd_one_pass_kernelI11Bf16IOFp32WLi64ELi12ELi384EEv26Group_norm_nhwc_fwd_params,(.L_x_2495 - _Z35group_norm_nhwc_fwd_one_pass_kernelI11Bf16IOFp32WLi64ELi12ELi384EEv26Group_norm_nhwc_fwd_params)
        .other          _Z35group_norm_nhwc_fwd_one_pass_kernelI11Bf16IOFp32WLi64ELi12ELi384EEv26Group_norm_nhwc_fwd_params,@"STO_CUDA_ENTRY STV_DEFAULT"
_Z35group_norm_nhwc_fwd_one_pass_kernelI11Bf16IOFp32WLi64ELi12ELi384EEv26Group_norm_nhwc_fwd_params:
.text._Z35group_norm_nhwc_fwd_one_pass_kernelI11Bf16IOFp32WLi64ELi12ELi384EEv26Group_norm_nhwc_fwd_params:
[----:B------:R-:W-:Y:S08]  /*0000*/  LDC R1, c[0x0][0x37c] ;  /* 0x0000df00ff017b82 */ /* 0x000ff00000000800 */
[----:B------:R-:W0:Y:S01]  /*0010*/  S2UR UR6, SR_CTAID.Y ;  /* 0x00000000000679c3 */ /* 0x000e220000002600 */
[----:B------:R-:W1:Y:S01]  /*0020*/  LDCU UR7, c[0x0][0x3f8] ;  /* 0x00007f00ff0777ac */ /* 0x000e620008000800 */
[----:B------:R-:W1:Y:S02]  /*0030*/  LDCU UR4, c[0x0][0x3c8] ;  /* 0x00007900ff0477ac */ /* 0x000e640008000800 */
[----:B-1----:R-:W-:-:S04]  /*0040*/  UIMAD UR7, UR7, UR4, URZ ;  /* 0x00000004070772a4 */ /* 0x002fc8000f8e02ff */
[----:B0-----:R-:W-:-:S06]  /*0050*/  UISETP.GE.AND UP0, UPT, UR6, UR7, UPT ;  /* 0x000000070600728c */ /* 0x001fcc000bf06270 */
[----:B------:R-:W-:-:S13]  /*0060*/  PLOP3.LUT P0, PT, PT, PT, UP0, 0x80, 0x8 ;  /* 0x000000000008781c */ /* 0x000fda0003f0f008 */
[----:B------:R-:W-:Y:S05]  /*0070*/  @P0 EXIT ;  /* 0x000000000000094d */ /* 0x000fea0003800000 */
[----:B------:R-:W0:Y:S01]  /*0080*/  S2R R20, SR_TID.X ;  /* 0x0000000000147919 */ /* 0x000e220000002100 */
[----:B------:R-:W1:Y:S01]  /*0090*/  S2UR UR18, SR_CTAID.X ;  /* 0x00000000001279c3 */ /* 0x000e620000002500 */
[----:B------:R-:W2:Y:S01]  /*00a0*/  LDCU.64 UR8, c[0x0][0x388] ;  /* 0x00007100ff0877ac */ /* 0x000ea20008000a00 */
[----:B------:R-:W3:Y:S01]  /*00b0*/  S2R R18, SR_LANEID ;  /* 0x0000000000127919 */ /* 0x000ee20000000000 */
[----:B------:R-:W4:Y:S05]  /*00c0*/  LDCU UR4, c[0x0][0x404] ;  /* 0x00008080ff0477ac */ /* 0x000f2a0008000800 */
[----:B------:R-:W5:Y:S01]  /*00d0*/  LDC R19, c[0x0][0x370] ;  /* 0x0000dc00ff137b82 */ /* 0x000f620000000800 */
[----:B------:R-:W0:Y:S01]  /*00e0*/  LDCU.U8 UR19, c[0x0][0x3fc] ;  /* 0x00007f80ff1377ac */ /* 0x000e220008000000 */
[----:B------:R-:W0:Y:S01]  /*00f0*/  LDCU.64 UR14, c[0x0][0x358] ;  /* 0x00006b00ff0e77ac */ /* 0x000e220008000a00 */
[----:B------:R-:W0:Y:S01]  /*0100*/  LDCU UR20, c[0x0][0x374] ;  /* 0x00006e80ff1477ac */ /* 0x000e220008000800 */
[----:B--2---:R-:W-:Y:S01]  /*0110*/  ISETP.NE.U32.AND P1, PT, RZ, UR8, PT ;  /* 0x00000008ff007c0c */ /* 0x004fe2000bf25070 */
[----:B------:R-:W-:Y:S01]  /*0120*/  UMOV UR8, UR6 ;  /* 0x0000000600087c82 */ /* 0x000fe20008000000 */
[----:B----4-:R-:W-:Y:S01]  /*0130*/  IMAD.U32 R2, RZ, RZ, UR4 ;  /* 0x00000004ff027e24 */ /* 0x010fe2000f8e00ff */
[----:B------:R-:W-:Y:S01]  /*0140*/  UMOV UR4, URZ ;  /* 0x000000ff00047c82 */ /* 0x000fe20008000000 */
[----:B0-----:R-:W-:-:S02]  /*0150*/  LOP3.LUT R0, R20, 0xffff, RZ, 0xc0, !PT ;  /* 0x0000ffff14007812 */ /* 0x001fc400078ec0ff */
[----:B-1----:R-:W-:Y:S02]  /*0160*/  LOP3.LUT P0, RZ, R20, UR18, RZ, 0xfc, !PT ;  /* 0x0000001214ff7c12 */ /* 0x002fe4000f80fcff */
[----:B-----5:R-:W-:Y:S01]  /*0170*/  LOP3.LUT R16, R19, 0x7ffffff8, RZ, 0xc0, !PT ;  /* 0x7ffffff813107812 */ /* 0x020fe200078ec0ff */
[----:B------:R-:W-:Y:S01]  /*0180*/  IMAD R0, R0, 0x2aab, RZ ;  /* 0x00002aab00007824 */ /* 0x000fe200078e02ff */
[----:B------:R-:W-:-:S04]  /*0190*/  ISETP.NE.AND.EX P0, PT, RZ, UR9, !P0, P1 ;  /* 0x00000009ff007c0c */ /* 0x000fc8000c705310 */
[----:B------:R-:W-:-:S04]  /*01a0*/  SHF.R.U32.HI R21, RZ, 0x10, R0 ;  /* 0x00000010ff157819 */ /* 0x000fc80000011600 */
[----:B------:R-:W-:Y:S01]  /*01b0*/  PRMT R0, R21, 0x9910, RZ ;  /* 0x0000991015007816 */ /* 0x000fe200000000ff */
[----:B------:R-:W-:-:S04]  /*01c0*/  IMAD R21, R2, UR18, R21 ;  /* 0x0000001202157c24 */ /* 0x000fc8000f8e0215 */
[----:B------:R-:W-:-:S05]  /*01d0*/  IMAD R0, R0, 0x6, RZ ;  /* 0x0000000600007824 */ /* 0x000fca00078e02ff */
[----:B------:R-:W-:-:S04]  /*01e0*/  IADD3 R0, PT, PT, RZ, -R0, RZ ;  /* 0x80000000ff007210 */ /* 0x000fc80007ffe0ff */
[----:B------:R-:W-:-:S04]  /*01f0*/  PRMT R3, R0, 0x7710, RZ ;  /* 0x0000771000037816 */ /* 0x000fc800000000ff */
[----:B------:R-:W-:-:S04]  /*0200*/  IADD3 R0, PT, PT, R3, R20, RZ ;  /* 0x0000001403007210 */ /* 0x000fc80007ffe0ff */
[----:B------:R-:W-:-:S04]  /*0210*/  SHF.L.U32 R0, R0, 0x1, RZ ;  /* 0x0000000100007819 */ /* 0x000fc800000006ff */
[----:B---3--:R-:W-:-:S07]  /*0220*/  LOP3.LUT R17, R0, 0xffff, RZ, 0xc0, !PT ;  /* 0x0000ffff00117812 */ /* 0x008fce00078ec0ff */
.L_x_1465:
[----:B0-----:R-:W0:Y:S01]  /*0230*/  LDC R9, c[0x0][0x3f8] ;  /* 0x0000fe00ff097b82 */ /* 0x001e220000000800 */
[----:B------:R-:W1:Y:S01]  /*0240*/  LDCU.64 UR10, c[0x0][0x3e8] ;  /* 0x00007d00ff0a77ac */ /* 0x000e620008000a00 */
[----:B------:R-:W-:Y:S02]  /*0250*/  SHF.R.S32.HI R11, RZ, 0x1f, R21 ;  /* 0x0000001fff0b7819 */ /* 0x000fe40000011415 */
[----:B0-----:R-:W-:-:S04]  /*0260*/  IABS R5, R9 ;  /* 0x0000000900057213 */ /* 0x001fc80000000000 */
[----:B------:R-:W0:Y:S08]  /*0270*/  I2F.RP R0, R5 ;  /* 0x0000000500007306 */ /* 0x000e300000209400 */
[----:B0-----:R-:W0:Y:S02]  /*0280*/  MUFU.RCP R0, R0 ;  /* 0x0000000000007308 */ /* 0x001e240000001000 */
[----:B0-----:R-:W-:-:S06]  /*0290*/  VIADD R2, R0, 0xffffffe ;  /* 0x0ffffffe00027836 */ /* 0x001fcc0000000000 */
[----:B------:R0:W2:Y:S02]  /*02a0*/  F2I.FTZ.U32.TRUNC.NTZ R3, R2 ;  /* 0x0000000200037305 */ /* 0x0000a4000021f000 */
[----:B0-----:R-:W-:Y:S01]  /*02b0*/  IMAD.MOV.U32 R2, RZ, RZ, RZ ;  /* 0x000000ffff027224 */ /* 0x001fe200078e00ff */
[----:B--2---:R-:W-:-:S05]  /*02c0*/  IADD3 R4, PT, PT, RZ, -R3, RZ ;  /* 0x80000003ff047210 */ /* 0x004fca0007ffe0ff */
[----:B------:R-:W-:Y:S01]  /*02d0*/  IMAD R7, R4, R5, RZ ;  /* 0x0000000504077224 */ /* 0x000fe200078e02ff */
[----:B------:R-:W-:-:S03]  /*02e0*/  IABS R4, UR8 ;  /* 0x0000000800047c13 */ /* 0x000fc60008000000 */
[----:B------:R-:W-:-:S06]  /*02f0*/  IMAD.HI.U32 R3, R3, R7, R2 ;  /* 0x0000000703037227 */ /* 0x000fcc00078e0002 */
[----:B------:R-:W-:-:S05]  /*0300*/  IMAD.HI.U32 R3, R3, R4, RZ ;  /* 0x0000000403037227 */ /* 0x000fca00078e00ff */
[----:B------:R-:W-:-:S05]  /*0310*/  IADD3 R0, PT, PT, -R3, RZ, RZ ;  /* 0x000000ff03007210 */ /* 0x000fca0007ffe1ff */
[----:B------:R-:W-:-:S05]  /*0320*/  IMAD R0, R5, R0, R4 ;  /* 0x0000000005007224 */ /* 0x000fca00078e0204 */
[----:B------:R-:W-:-:S13]  /*0330*/  ISETP.GT.U32.AND P2, PT, R5, R0, PT ;  /* 0x000000000500720c */ /* 0x000fda0003f44070 */
[-C--:B------:R-:W-:Y:S01]  /*0340*/  @!P2 IADD3 R0, PT, PT, R0, -R5.reuse, RZ ;  /* 0x800000050000a210 */ /* 0x080fe20007ffe0ff */
[----:B------:R-:W-:Y:S01]  /*0350*/  @!P2 VIADD R3, R3, 0x1 ;  /* 0x000000010303a836 */ /* 0x000fe20000000000 */
[C---:B------:R-:W-:Y:S02]  /*0360*/  ISETP.NE.AND P2, PT, R9.reuse, RZ, PT ;  /* 0x000000ff0900720c */ /* 0x040fe40003f45270 */
[----:B------:R-:W-:Y:S02]  /*0370*/  ISETP.GE.U32.AND P1, PT, R0, R5, PT ;  /* 0x000000050000720c */ /* 0x000fe40003f26070 */
[----:B------:R-:W-:-:S04]  /*0380*/  LOP3.LUT R0, R9, UR8, RZ, 0x3c, !PT ;  /* 0x0000000809007c12 */ /* 0x000fc8000f8e3cff */
[----:B------:R-:W-:-:S07]  /*0390*/  ISETP.GE.AND P3, PT, R0, RZ, PT ;  /* 0x000000ff0000720c */ /* 0x000fce0003f66270 */
[----:B------:R-:W-:Y:S02]  /*03a0*/  @P1 IADD3 R3, PT, PT, R3, 0x1, RZ ;  /* 0x0000000103031810 */ /* 0x000fe40007ffe0ff */
[----:B-1----:R-:W-:-:S04]  /*03b0*/  ISETP.GE.U32.AND P1, PT, R21, UR10, PT ;  /* 0x0000000a15007c0c */ /* 0x002fc8000bf26070 */
[----:B------:R-:W-:Y:S01]  /*03c0*/  ISETP.GE.AND.EX P1, PT, R11, UR11, PT, P1 ;  /* 0x0000000b0b007c0c */ /* 0x000fe2000bf26310 */
[----:B------:R-:W0:Y:S01]  /*03d0*/  LDCU.64 UR10, c[0x0][0x3f0] ;  /* 0x00007e00ff0a77ac */ /* 0x000e220008000a00 */
[----:B------:R-:W-:Y:S02]  /*03e0*/  @!P3 IADD3 R3, PT, PT, -R3, RZ, RZ ;  /* 0x000000ff0303b210 */ /* 0x000fe40007ffe1ff */
[----:B------:R-:W-:-:S04]  /*03f0*/  @!P2 LOP3.LUT R3, RZ, R9, RZ, 0x33, !PT ;  /* 0x00000009ff03a212 */ /* 0x000fc800078e33ff */
[--C-:B------:R-:W-:Y:S01]  /*0400*/  SHF.R.S32.HI R0, RZ, 0x1f, R3.reuse ;  /* 0x0000001fff007819 */ /* 0x100fe20000011403 */
[----:B------:R-:W-:-:S04]  /*0410*/  IMAD.MOV R2, RZ, RZ, -R3 ;  /* 0x000000ffff027224 */ /* 0x000fc800078e0a03 */
[----:B------:R-:W1:Y:S01]  /*0420*/  @!P1 LDC.64 R6, c[0x0][0x3e0] ;  /* 0x0000f800ff069b82 */ /* 0x000e620000000a00 */
[----:B------:R-:W-:-:S04]  /*0430*/  IMAD R2, R9, R2, UR8 ;  /* 0x0000000809027e24 */ /* 0x000fc8000f8e0202 */
[----:B------:R-:W-:Y:S02]  /*0440*/  IMAD R2, R2, 0xc, RZ ;  /* 0x0000000c02027824 */ /* 0x000fe400078e02ff */
[----:B0-----:R-:W-:Y:S01]  /*0450*/  IMAD R0, R0, UR10, RZ ;  /* 0x0000000a00007c24 */ /* 0x001fe2000f8e02ff */
[----:B------:R-:W0:Y:S02]  /*0460*/  @!P1 LDC.64 R4, c[0x0][0x390] ;  /* 0x0000e400ff049b82 */ /* 0x000e240000000a00 */
[----:B------:R-:W-:Y:S01]  /*0470*/  IADD3 R22, P2, PT, R2, R17, RZ ;  /* 0x0000001102167210 */ /* 0x000fe20007f5e0ff */
[----:B------:R-:W-:-:S03]  /*0480*/  IMAD R25, R3, UR11, R0 ;  /* 0x0000000b03197c24 */ /* 0x000fc6000f8e0200 */
[----:B------:R-:W-:-:S03]  /*0490*/  LEA.HI.X.SX32 R23, R2, RZ, 0x1, P2 ;  /* 0x000000ff02177211 */ /* 0x000fc600010f0eff */
[----:B------:R-:W-:-:S04]  /*04a0*/  IMAD.WIDE.U32 R22, R3, UR10, R22 ;  /* 0x0000000a03167c25 */ /* 0x000fc8000f8e0016 */
[----:B-1----:R-:W-:Y:S01]  /*04b0*/  @!P1 IMAD R0, R11, R6, RZ ;  /* 0x000000060b009224 */ /* 0x002fe200078e02ff */
[----:B------:R-:W-:Y:S02]  /*04c0*/  IADD3 R25, PT, PT, R23, R25, RZ ;  /* 0x0000001917197210 */ /* 0x000fe40007ffe0ff */
[----:B------:R-:W-:Y:S01]  /*04d0*/  @!P1 MOV R24, R22 ;  /* 0x0000001600189202 */ /* 0x000fe20000000f00 */
[----:B------:R-:W-:-:S04]  /*04e0*/  @!P1 IMAD R3, R21, R7, R0 ;  /* 0x0000000715039224 */ /* 0x000fc800078e0200 */
[----:B------:R-:W-:-:S04]  /*04f0*/  @!P1 IMAD.WIDE.U32 R6, R21, R6, R24 ;  /* 0x0000000615069225 */ /* 0x000fc800078e0018 */
[----:B------:R-:W-:Y:S01]  /*0500*/  @!P1 IMAD.IADD R0, R7, 0x1, R3 ;  /* 0x0000000107009824 */ /* 0x000fe200078e0203 */
[----:B0-----:R-:W-:-:S04]  /*0510*/  @!P1 LEA R4, P2, R6, R4, 0x1 ;  /* 0x0000000406049211 */ /* 0x001fc800078408ff */
[----:B------:R-:W-:-:S05]  /*0520*/  @!P1 LEA.HI.X R5, R6, R5, R0, 0x1, P2 ;  /* 0x0000000506059211 */ /* 0x000fca00010f0c00 */
[----:B------:R-:W2:Y:S01]  /*0530*/  @!P1 LDG.E R4, desc[UR14][R4.64] ;  /* 0x0000000e04049981 */ /* 0x000ea2000c1e1900 */
[----:B------:R-:W-:Y:S01]  /*0540*/  PRMT R3, RZ, 0x7610, R3 ;  /* 0x00007610ff037816 */ /* 0x000fe20000000003 */
[----:B------:R-:W-:Y:S01]  /*0550*/  BSSY.RECONVERGENT B0, `(.L_x_1450) ;  /* 0x000002e000007945 */ /* 0x000fe20003800200 */
[----:B------:R-:W-:Y:S02]  /*0560*/  PRMT R0, RZ, 0x7610, R0 ;  /* 0x00007610ff007816 */ /* 0x000fe40000000000 */
[C---:B------:R-:W-:Y:S02]  /*0570*/  ISETP.GT.AND P2, PT, R18.reuse, 0x1e, PT ;  /* 0x0000001e1200780c */ /* 0x040fe40003f44270 */
[----:B------:R-:W-:Y:S02]  /*0580*/  ISETP.GT.AND P3, PT, R18, 0xf, PT ;  /* 0x0000000f1200780c */ /* 0x000fe40003f64270 */
[C---:B--2---:R-:W-:Y:S02]  /*0590*/  @!P1 PRMT R3, R4.reuse, 0x7632, R3 ;  /* 0x0000763204039816 */ /* 0x044fe40000000003 */
[----:B------:R-:W-:-:S02]  /*05a0*/  @!P1 PRMT R0, R4, 0x7610, R0 ;  /* 0x0000761004009816 */ /* 0x000fc40000000000 */
[----:B------:R-:W-:Y:S02]  /*05b0*/  SHF.L.U32 R3, R3, 0x10, RZ ;  /* 0x0000001003037819 */ /* 0x000fe400000006ff */
[----:B------:R-:W-:-:S03]  /*05c0*/  SHF.L.U32 R0, R0, 0x10, RZ ;  /* 0x0000001000007819 */ /* 0x000fc600000006ff */
[----:B------:R-:W-:Y:S02]  /*05d0*/  FMUL.FTZ R7, R3, R3 ;  /* 0x0000000303077220 */ /* 0x000fe40000410000 */
[C---:B------:R-:W-:Y:S02]  /*05e0*/  FADD.FTZ R6, R0.reuse, R3 ;  /* 0x0000000300067221 */ /* 0x040fe40000010000 */
[----:B------:R-:W-:Y:S02]  /*05f0*/  FFMA.FTZ R7, R0, R0, R7 ;  /* 0x0000000000077223 */ /* 0x000fe40000010007 */
[----:B------:R-:W-:Y:S02]  /*0600*/  FADD.FTZ R6, RZ, R6 ;  /* 0x00000006ff067221 */ /* 0x000fe40000010000 */
[----:B------:R-:W-:-:S03]  /*0610*/  FADD.FTZ R7, RZ, R7 ;  /* 0x00000007ff077221 */ /* 0x000fc60000010000 */
[----:B------:R-:W0:Y:S04]  /*0620*/  SHFL.DOWN PT, R5, R6, 0x1, 0x1f ;  /* 0x08201f0006057f89 */ /* 0x000e2800000e0000 */
[----:B------:R-:W1:Y:S01]  /*0630*/  SHFL.DOWN PT, R4, R7, 0x1, 0x1f ;  /* 0x08201f0007047f89 */ /* 0x000e6200000e0000 */
        /* <DEDUP_REMOVED lines=22> */
[----:B------:R-:W3:Y:S01]  /*07a0*/  S2UR UR9, SR_CgaCtaId ;  /* 0x00000000000979c3 */ /* 0x000ee20000008800 */
[----:B------:R-:W-:Y:S01]  /*07b0*/  ISETP.NE.AND P2, PT, R18, RZ, PT ;  /* 0x000000ff1200720c */ /* 0x000fe20003f45270 */
[----:B------:R-:W-:Y:S01]  /*07c0*/  UMOV UR5, 0x400 ;  /* 0x0000040000057882 */ /* 0x000fe20000000000 */
[----:B------:R-:W-:Y:S01]  /*07d0*/  SHF.R.U32.HI R6, RZ, 0x2, R20 ;  /* 0x00000002ff067819 */ /* 0x000fe20000011614 */
[----:B01----:R-:W-:Y:S01]  /*07e0*/  FADD.FTZ R4, R9, R10 ;  /* 0x0000000a09047221 */ /* 0x003fe20000010000 */
[----:B--2---:R-:W-:Y:S02]  /*07f0*/  FADD.FTZ R5, R8, R11 ;  /* 0x0000000b08057221 */ /* 0x004fe40000010000 */
[----:B------:R-:W-:Y:S01]  /*0800*/  LOP3.LUT R6, R6, 0xf8, RZ, 0xc0, !PT ;  /* 0x000000f806067812 */ /* 0x000fe200078ec0ff */
[----:B---3--:R-:W-:-:S09]  /*0810*/  ULEA UR5, UR9, UR5, 0x18 ;  /* 0x0000000509057291 */ /* 0x008fd2000f8ec0ff */
[----:B------:R3:W-:Y:S03]  /*0820*/  @!P2 STS.64 [R6+UR5+0x10], R4 ;  /* 0x000010040600a988 */ /* 0x0007e60008000a05 */
.L_x_1451:
[----:B------:R-:W-:Y:S05]  /*0830*/  BSYNC.RECONVERGENT B0 ;  /* 0x0000000000007941 */ /* 0x000fea0003800200 */
.L_x_1450:
[----:B------:R-:W-:Y:S01]  /*0840*/  BAR.SYNC.DEFER_BLOCKING 0x0 ;  /* 0x0000000000007b1d */ /* 0x000fe20000010000 */
[----:B------:R-:W-:Y:S02]  /*0850*/  ISETP.NE.AND P4, PT, R20, RZ, PT ;  /* 0x000000ff1400720c */ /* 0x000fe40003f85270 */
[----:B------:R-:W-:-:S03]  /*0860*/  ISETP.GE.U32.AND P2, PT, R19, 0x2, PT ;  /* 0x000000021300780c */ /* 0x000fc60003f46070 */
[----:B------:R-:W-:Y:S08]  /*0870*/  BSSY.RECONVERGENT B0, `(.L_x_1452) ;  /* 0x0000021000007945 */ /* 0x000ff00003800200 */
[----:B------:R-:W-:Y:S05]  /*0880*/  @P4 BRA `(.L_x_1453) ;  /* 0x00000000007c4947 */ /* 0x000fea0003800000 */
[----:B------:R-:W4:Y:S01]  /*0890*/  S2UR UR9, SR_CgaCtaId ;  /* 0x00000000000979c3 */ /* 0x000f220000008800 */
[----:B------:R-:W-:Y:S02]  /*08a0*/  UMOV UR5, 0x400 ;  /* 0x0000040000057882 */ /* 0x000fe40000000000 */
[----:B----4-:R-:W-:-:S09]  /*08b0*/  ULEA UR5, UR9, UR5, 0x18 ;  /* 0x0000000509057291 */ /* 0x010fd2000f8ec0ff */
[----:B---3--:R-:W3:Y:S04]  /*08c0*/  LDS.64 R6, [UR5+0x18] ;  /* 0x00001805ff067984 */ /* 0x008ee80008000a00 */
[----:B------:R-:W4:Y:S04]  /*08d0*/  LDS.128 R12, [UR5+0x20] ;  /* 0x00002005ff0c7984 */ /* 0x000f280008000c00 */
[----:B-12---:R-:W1:Y:S01]  /*08e0*/  LDS.128 R8, [UR5+0x30] ;  /* 0x00003005ff087984 */ /* 0x006e620008000c00 */
[----:B---3--:R-:W-:Y:S01]  /*08f0*/  FADD.FTZ R27, R4, R6 ;  /* 0x00000006041b7221 */ /* 0x008fe20000010000 */
[----:B------:R-:W-:-:S02]  /*0900*/  FADD.FTZ R26, R5, R7 ;  /* 0x00000007051a7221 */ /* 0x000fc40000010000 */
[----:B0-----:R-:W0:Y:S01]  /*0910*/  LDS.128 R4, [UR5+0x40] ;  /* 0x00004005ff047984 */ /* 0x001e220008000c00 */
[----:B----4-:R-:W-:Y:S01]  /*0920*/  FADD.FTZ R27, R27, R12 ;  /* 0x0000000c1b1b7221 */ /* 0x010fe20000010000 */
[----:B------:R-:W-:-:S03]  /*0930*/  FADD.FTZ R26, R26, R13 ;  /* 0x0000000d1a1a7221 */ /* 0x000fc60000010000 */
[----:B------:R-:W-:Y:S01]  /*0940*/  FADD.FTZ R27, R27, R14 ;  /* 0x0000000e1b1b7221 */ /* 0x000fe20000010000 */
[----:B------:R-:W-:Y:S02]  /*0950*/  FADD.FTZ R26, R26, R15 ;  /* 0x0000000f1a1a7221 */ /* 0x000fe40000010000 */
[----:B------:R-:W2:Y:S01]  /*0960*/  LDS.128 R12, [UR5+0x50] ;  /* 0x00005005ff0c7984 */ /* 0x000ea20008000c00 */
        /* <DEDUP_REMOVED lines=9> */
[----:B--2---:R-:W-:Y:S01]  /*0a00*/  FADD.FTZ R27, R27, R12 ;  /* 0x0000000c1b1b7221 */ /* 0x004fe20000010000 */
[----:B------:R-:W-:-:S03]  /*0a10*/  FADD.FTZ R26, R26, R13 ;  /* 0x0000000d1a1a7221 */ /* 0x000fc60000010000 */
[----:B------:R-:W-:Y:S01]  /*0a20*/  FADD.FTZ R27, R27, R14 ;  /* 0x0000000e1b1b7221 */ /* 0x000fe20000010000 */
[----:B------:R-:W-:-:S03]  /*0a30*/  FADD.FTZ R26, R26, R15 ;  /* 0x0000000f1a1a7221 */ /* 0x000fc60000010000 */
[----:B-1----:R-:W-:Y:S01]  /*0a40*/  FADD.FTZ R27, R27, R8 ;  /* 0x000000081b1b7221 */ /* 0x002fe20000010000 */
[----:B------:R-:W-:-:S03]  /*0a50*/  FADD.FTZ R26, R26, R9 ;  /* 0x000000091a1a7221 */ /* 0x000fc60000010000 */
[----:B------:R-:W-:Y:S01]  /*0a60*/  FADD.FTZ R4, R27, R10 ;  /* 0x0000000a1b047221 */ /* 0x000fe20000010000 */
[----:B------:R-:W-:-:S07]  /*0a70*/  FADD.FTZ R5, R26, R11 ;  /* 0x0000000b1a057221 */ /* 0x000fce0000010000 */
.L_x_1453:
[----:B------:R-:W-:Y:S05]  /*0a80*/  BSYNC.RECONVERGENT B0 ;  /* 0x0000000000007941 */ /* 0x000fea0003800200 */
.L_x_1452:
[----:B------:R-:W-:Y:S05]  /*0a90*/  @!P2 BRA `(.L_x_1454) ;  /* 0x0000000c00b4a947 */ /* 0x000fea0003800000 */
[----:B---3--:R-:W3:Y:S01]  /*0aa0*/  LDC.64 R6, c[0x0][0x3b8] ;  /* 0x0000ee00ff067b82 */ /* 0x008ee20000000a00 */
[----:B------:R-:W-:Y:S01]  /*0ab0*/  ULOP3.LUT UR5, UR4, 0x1, URZ, 0xc0, !UPT ;  /* 0x0000000104057892 */ /* 0x000fe2000f8ec0ff */
[----:B------:R-:W-:-:S03]  /*0ac0*/  ISETP.GE.U32.AND P2, PT, R19, 0x8, PT ;  /* 0x000000081300780c */ /* 0x000fc60003f46070 */
[----:B------:R-:W-:-:S06]  /*0ad0*/  UIMAD UR5, UR5, UR20, URZ ;  /* 0x00000014050572a4 */ /* 0x000fcc000f8e02ff */
[----:B------:R-:W-:-:S04]  /*0ae0*/  IMAD R8, R19, UR5, RZ ;  /* 0x0000000513087c24 */ /* 0x000fc8000f8e02ff */
[----:B------:R-:W-:-:S04]  /*0af0*/  IMAD.SHL.U32 R9, R8, 0x2, RZ ;  /* 0x0000000208097824 */ /* 0x000fc800078e00ff */
[----:B---3--:R-:W-:-:S03]  /*0b00*/  IMAD.WIDE R6, R9, 0x4, R6 ;  /* 0x0000000409067825 */ /* 0x008fc600078e0206 */
[----:B------:R-:W-:Y:S02]  /*0b10*/  R2UR UR16, R6 ;  /* 0x00000000061072ca */ /* 0x000fe400000e0000 */
[----:B------:R-:W-:Y:S01]  /*0b20*/  R2UR UR17, R7 ;  /* 0x00000000071172ca */ /* 0x000fe200000e0000 */
[----:B------:R-:W-:-:S14]  /*0b30*/  @P4 BRA `(.L_x_1455) ;  /* 0x00000000006c4947 */ /* 0x000fdc0003800000 */
[----:B------:R-:W3:Y:S01]  /*0b40*/  LDC.64 R6, c[0x0][0x3b0] ;  /* 0x0000ec00ff067b82 */ /* 0x000ee20000000a00 */
[----:B------:R-:W-:Y:S02]  /*0b50*/  UIADD3 UR12, UPT, UPT, UR5, UR6, URZ ;  /* 0x00000006050c7290 */ /* 0x000fe4000fffe0ff */
[----:B------:R-:W-:Y:S02]  /*0b60*/  ULOP3.LUT UP0, UR9, UR4, 0x2, URZ, 0xc0, !UPT ;  /* 0x0000000204097892 */ /* 0x000fe4000f80c0ff */
[----:B------:R-:W-:Y:S02]  /*0b70*/  UIMAD UR10, UR18, UR20, UR6 ;  /* 0x00000014120a72a4 */ /* 0x000fe4000f8e0206 */
[----:B------:R-:W-:Y:S01]  /*0b80*/  MOV R9, UR12 ;  /* 0x0000000c00097c02 */ /* 0x000fe20008000f00 */
[----:B------:R-:W-:Y:S01]  /*0b90*/  UIADD3 UR9, UPT, UPT, -UR9, 0x1, URZ ;  /* 0x0000000109097890 */ /* 0x000fe2000fffe1ff */
[----:B-1----:R-:W-:Y:S01]  /*0ba0*/  MOV R10, UR12 ;  /* 0x0000000c000a7c02 */ /* 0x002fe20008000f00 */
[----:B------:R-:W-:-:S04]  /*0bb0*/  UIMAD.WIDE.U32 UR10, UR10, 0x8, UR16 ;  /* 0x000000080a0a78a5 */ /* 0x000fc8000f8e0010 */
[----:B------:R-:W-:Y:S02]  /*0bc0*/  MOV R13, UR9 ;  /* 0x00000009000d7c02 */ /* 0x000fe40008000f00 */
[----:B------:R-:W-:Y:S01]  /*0bd0*/  IMAD.U32 R8, RZ, RZ, UR10 ;  /* 0x0000000aff087e24 */ /* 0x000fe2000f8e00ff */
[----:B---3--:R-:W-:Y:S02]  /*0be0*/  LEA R6, P3, R9, R6, 0x2 ;  /* 0x0000000609067211 */ /* 0x008fe400078610ff */
[----:B------:R-:W-:Y:S02]  /*0bf0*/  MOV R9, UR11 ;  /* 0x0000000b00097c02 */ /* 0x000fe40008000f00 */
[----:B------:R-:W-:Y:S02]  /*0c00*/  LEA.HI.X R7, R10, R7, RZ, 0x2, P3 ;  /* 0x000000070a077211 */ /* 0x000fe400018f14ff */
[----:B------:R-:W-:Y:S01]  /*0c10*/  PLOP3.LUT P3, PT, PT, PT, UP0, 0x80, 0x8 ;  /* 0x000000000008781c */ /* 0x000fe20003f6f008 */
[----:B------:R3:W-:Y:S03]  /*0c20*/  STG.E.64 desc[UR14][R8.64], R4 ;  /* 0x0000000408007986 */ /* 0x0007e6000c101b0e */
[----:B--2---:R-:W-:Y:S01]  /*0c30*/  SEL R11, R19, RZ, !P3 ;  /* 0x000000ff130b7207 */ /* 0x004fe20005800000 */
[----:B------:R-:W-:Y:S06]  /*0c40*/  MEMBAR.ALL.GPU ;  /* 0x0000000000007992 */ /* 0x000fec000000a000 */
[----:B------:R-:W-:-:S00]  /*0c50*/  ERRBAR ;  /* 0x00000000000079ab */ /* 0x000fc00000000000 */
[----:B------:R-:W-:Y:S06]  /*0c60*/  CGAERRBAR ;  /* 0x00000000000075ab */ /* 0x000fec0000000000 */
[----:B------:R3:W-:Y:S01]  /*0c70*/  REDG.E.ADD.S32.STRONG.GPU desc[UR14][R6.64], R13 ;  /* 0x0000000d0600798e */ /* 0x0007e2000c12e30e */
[----:B------:R-:W-:-:S13]  /*0c80*/  ISETP.NE.AND P3, PT, R11, -0x1, PT ;  /* 0xffffffff0b00780c */ /* 0x000fda0003f65270 */
[----:B---3--:R-:W-:Y:S05]  /*0c90*/  @!P3 BRA `(.L_x_1455) ;  /* 0x000000000014b947 */ /* 0x008fea0003800000 */
.L_x_1456:
[----:B------:R-:W2:Y:S04]  /*0ca0*/  LDG.E.STRONG.GPU R8, desc[UR14][R6.64] ;  /* 0x0000000e06087981 */ /* 0x000ea8000c1ef900 */
[----:B--2---:R-:W-:Y:S01]  /*0cb0*/  CCTL.IVALL ;  /* 0x00000000ff00798f */ /* 0x004fe20002000000 */
[----:B------:R-:W-:Y:S05]  /*0cc0*/  YIELD ;  /* 0x0000000000007946 */ /* 0x000fea0003800000 */
[----:B------:R-:W-:-:S13]  /*0cd0*/  ISETP.NE.AND P3, PT, R8, R11, PT ;  /* 0x0000000b0800720c */ /* 0x000fda0003f65270 */
[----:B------:R-:W-:Y:S05]  /*0ce0*/  @P3 BRA `(.L_x_1456) ;  /* 0xfffffffc00ec3947 */ /* 0x000fea000383ffff */
.L_x_1455:
[----:B------:R-:W-:Y:S05]  /*0cf0*/  WARPSYNC.ALL ;  /* 0x0000000000007948 */ /* 0x000fea0003800000 */
[----:B------:R-:W-:Y:S06]  /*0d00*/  BAR.SYNC.DEFER_BLOCKING 0x0 ;  /* 0x0000000000007b1d */ /* 0x000fec0000010000 */
[----:B------:R-:W-:Y:S01]  /*0d10*/  UMOV UR5, URZ ;  /* 0x000000ff00057c82 */ /* 0x000fe20008000000 */
[----:B------:R-:W-:Y:S05]  /*0d20*/  @!P2 BRA `(.L_x_1457) ;  /* 0x000000040094a947 */ /* 0x000fea0003800000 */
[----:B------:R-:W-:Y:S02]  /*0d30*/  UIMAD UR24, UR20, 0x7, UR6 ;  /* 0x00000007141878a4 */ /* 0x000fe4000f8e0206 */
[----:B------:R-:W-:Y:S02]  /*0d40*/  UIMAD UR23, UR20, 0x6, UR6 ;  /* 0x00000006141778a4 */ /* 0x000fe4000f8e0206 */
[----:B------:R-:W-:Y:S02]  /*0d50*/  UIMAD UR22, UR20, 0x5, UR6 ;  /* 0x00000005141678a4 */ /* 0x000fe4000f8e0206 */
[----:B------:R-:W-:Y:S02]  /*0d60*/  ULEA UR21, UR20, UR6, 0x2 ;  /* 0x0000000614157291 */ /* 0x000fe4000f8e10ff */
[----:B------:R-:W-:Y:S02]  /*0d70*/  ULEA UR12, UR20, UR6, 0x1 ;  /* 0x00000006140c7291 */ /* 0x000fe4000f8e08ff */
[----:B------:R-:W-:-:S02]  /*0d80*/  UIMAD UR13, UR20, 0x3, UR6 ;  /* 0x00000003140d78a4 */ /* 0x000fc4000f8e0206 */
[----:B------:R-:W-:Y:S02]  /*0d90*/  UIADD3 UR10, UPT, UPT, UR6, UR20, URZ ;  /* 0x00000014060a7290 */ /* 0x000fe4000fffe0ff */
[----:B------:R-:W-:Y:S01]  /*0da0*/  UIADD3 UR11, UPT, UPT, -UR18, URZ, URZ ;  /* 0x000000ff120b7290 */ /* 0x000fe2000fffe1ff */
[----:B------:R-:W-:Y:S01]  /*0db0*/  UMOV UR5, URZ ;  /* 0x000000ff00057c82 */ /* 0x000fe20008000000 */
[----:B------:R-:W-:-:S10]  /*0dc0*/  UMOV UR9, UR6 ;  /* 0x0000000600097c82 */ /* 0x000fd40008000000 */
.L_x_1458:
[----:B------:R-:W-:Y:S01]  /*0dd0*/  UIADD3 UR25, UPT, UPT, UR5, 0x1, URZ ;  /* 0x0000000105197890 */ /* 0x000fe2000fffe0ff */
[----:B------:R-:W-:Y:S01]  /*0de0*/  ISETP.EQ.OR P2, PT, RZ, UR11, P4 ;  /* 0x0000000bff007c0c */ /* 0x000fe2000a742670 */
[----:B------:R-:W-:-:S04]  /*0df0*/  UIADD3 UR26, UPT, UPT, UR5, 0x2, URZ ;  /* 0x00000002051a7890 */ /* 0x000fc8000fffe0ff */
[----:B------:R-:W-:Y:S01]  /*0e00*/  IMAD.U32 R6, RZ, RZ, UR25 ;  /* 0x00000019ff067e24 */ /* 0x000fe2000f8e00ff */
[----:B------:R-:W-:Y:S01]  /*0e10*/  UIADD3 UR25, UPT, UPT, UR5, 0x3, URZ ;  /* 0x0000000305197890 */ /* 0x000fe2000fffe0ff */
[----:B------:R-:W-:-:S03]  /*0e20*/  MOV R7, UR26 ;  /* 0x0000001a00077c02 */ /* 0x000fc60008000f00 */
[----:B------:R-:W-:Y:S02]  /*0e30*/  ISETP.EQ.OR P3, PT, R6, UR18, P4 ;  /* 0x0000001206007c0c */ /* 0x000fe4000a762670 */
[----:B------:R-:W-:Y:S01]  /*0e40*/  ISETP.EQ.OR P6, PT, R7, UR18, P4 ;  /* 0x0000001207007c0c */ /* 0x000fe2000a7c2670 */
[----:B------:R-:W-:Y:S01]  /*0e50*/  VOTEU.ALL UP0, P2 ;  /* 0x0000000000ff7886 */ /* 0x000fe20001000000 */
[----:B------:R-:W-:-:S04]  /*0e60*/  MOV R6, UR25 ;  /* 0x0000001900067c02 */ /* 0x000fc80008000f00 */
[----:B------:R-:W-:Y:S01]  /*0e70*/  ISETP.EQ.OR P5, PT, R6, UR18, P4 ;  /* 0x0000001206007c0c */ /* 0x000fe2000a7a2670 */
[----:B------:R-:W-:-:S04]  /*0e80*/  @!UP0 UIMAD.WIDE.U32 UR26, UR9, 0x8, UR16 ;  /* 0x00000008091a88a5 */ /* 0x000fc8000f8e0010 */
[----:B------:R-:W-:Y:S02]  /*0e90*/  VOTEU.ALL UP0, P3 ;  /* 0x0000000000ff7886 */ /* 0x000fe40001800000 */
[----:B------:R-:W-:Y:S01]  /*0ea0*/  IMAD.U32 R6, RZ, RZ, UR26 ;  /* 0x0000001aff067e24 */ /* 0x000fe2000f8e00ff */
[----:B------:R-:W-:Y:S01]  /*0eb0*/  MOV R7, UR27 ;  /* 0x0000001b00077c02 */ /* 0x000fe20008000f00 */
[----:B------:R-:W-:Y:S01]  /*0ec0*/  VOTEU.ALL UP1, P6 ;  /* 0x0000000000ff7886 */ /* 0x000fe20003020000 */
[----:B------:R-:W-:-:S03]  /*0ed0*/  @!UP0 UIMAD.WIDE.U32 UR26, UR10, 0x8, UR16 ;  /* 0x000000080a1a88a5 */ /* 0x000fc6000f8e0010 */
[----:B------:R-:W-:Y:S01]  /*0ee0*/  VOTEU.ALL UP0, P5 ;  /* 0x0000000000ff7886 */ /* 0x000fe20002800000 */
[----:B------:R-:W-:Y:S01]  /*0ef0*/  @!UP1 UIMAD.WIDE.U32 UR28, UR12, 0x8, UR16 ;  /* 0x000000080c1c98a5 */ /* 0x000fe2000f8e0010 */
[----:B------:R-:W0:Y:S01]  /*0f00*/  @!P2 LDG.E.64 R6, desc[UR14][R6.64] ;  /* 0x0000000e0606a981 */ /* 0x000e22000c1e1b00 */
[----:B------:R-:W-:Y:S01]  /*0f10*/  MOV R8, UR26 ;  /* 0x0000001a00087c02 */ /* 0x000fe20008000f00 */
[----:B------:R-:W-:Y:S01]  /*0f20*/  IMAD.U32 R9, RZ, RZ, UR27 ;  /* 0x0000001bff097e24 */ /* 0x000fe2000f8e00ff */
[----:B------:R-:W-:Y:S02]  /*0f30*/  @!UP0 UIMAD.WIDE.U32 UR26, UR13, 0x8, UR16 ;  /* 0x000000080d1a88a5 */ /* 0x000fe4000f8e0010 */
[----:B-1----:R-:W-:Y:S02]  /*0f40*/  MOV R10, UR28 ;  /* 0x0000001c000a7c02 */ /* 0x002fe40008000f00 */
[----:B--2---:R-:W-:Y:S01]  /*0f50*/  MOV R11, UR29 ;  /* 0x0000001d000b7c02 */ /* 0x004fe20008000f00 */
[----:B------:R-:W2:Y:S01]  /*0f60*/  @!P3 LDG.E.64 R8, desc[UR14][R8.64] ;  /* 0x0000000e0808b981 */ /* 0x000ea2000c1e1b00 */
[----:B------:R-:W-:Y:S01]  /*0f70*/  IMAD.U32 R12, RZ, RZ, UR26 ;  /* 0x0000001aff0c7e24 */ /* 0x000fe2000f8e00ff */
[----:B------:R-:W-:-:S03]  /*0f80*/  MOV R13, UR27 ;  /* 0x0000001b000d7c02 */ /* 0x000fc60008000f00 */
[----:B------:R-:W3:Y:S04]  /*0f90*/  @!P6 LDG.E.64 R10, desc[UR14][R10.64] ;  /* 0x0000000e0a0ae981 */ /* 0x000ee8000c1e1b00 */
[----:B------:R-:W4:Y:S01]  /*0fa0*/  @!P5 LDG.E.64 R12, desc[UR14][R12.64] ;  /* 0x0000000e0c0cd981 */ /* 0x000f22000c1e1b00 */
[----:B------:R-:W-:Y:S02]  /*0fb0*/  UIADD3 UR25, UPT, UPT, UR5, 0x4, URZ ;  /* 0x0000000405197890 */ /* 0x000fe4000fffe0ff */
[----:B------:R-:W-:-:S04]  /*0fc0*/  UIADD3 UR26, UPT, UPT, UR5, 0x5, URZ ;  /* 0x00000005051a7890 */ /* 0x000fc8000fffe0ff */
[----:B------:R-:W-:Y:S01]  /*0fd0*/  MOV R14, UR25 ;  /* 0x00000019000e7c02 */ /* 0x000fe20008000f00 */
[----:B------:R-:W-:Y:S01]  /*0fe0*/  UIADD3 UR25, UPT, UPT, UR5, 0x6, URZ ;  /* 0x0000000605197890 */ /* 0x000fe2000fffe0ff */
[----:B0-----:R-:W-:Y:S01]  /*0ff0*/  @!P2 FADD.FTZ R4, R4, R6 ;  /* 0x000000060404a221 */ /* 0x001fe20000010000 */
[----:B------:R-:W-:Y:S01]  /*1000*/  @!P2 FADD.FTZ R5, R5, R7 ;  /* 0x000000070505a221 */ /* 0x000fe20000010000 */
[----:B------:R-:W-:Y:S01]  /*1010*/  ISETP.EQ.OR P2, PT, R14, UR18, P4 ;  /* 0x000000120e007c0c */ /* 0x000fe2000a742670 */
[----:B------:R-:W-:Y:S01]  /*1020*/  IMAD.U32 R6, RZ, RZ, UR26 ;  /* 0x0000001aff067e24 */ /* 0x000fe2000f8e00ff */
[----:B------:R-:W-:Y:S01]  /*1030*/  UIADD3 UR26, UPT, UPT, UR5, 0x7, URZ ;  /* 0x00000007051a7890 */ /* 0x000fe2000fffe0ff */
[----:B--2---:R-:W-:Y:S01]  /*1040*/  @!P3 FADD.FTZ R4, R4, R8 ;  /* 0x000000080404b221 */ /* 0x004fe20000010000 */
[----:B------:R-:W-:Y:S02]  /*1050*/  @!P3 FADD.FTZ R5, R5, R9 ;  /* 0x000000090505b221 */ /* 0x000fe40000010000 */
[----:B------:R-:W-:-:S02]  /*1060*/  ISETP.EQ.OR P3, PT, R6, UR18, P4 ;  /* 0x0000001206007c0c */ /* 0x000fc4000a762670 */
[----:B------:R-:W-:Y:S01]  /*1070*/  MOV R6, UR25 ;  /* 0x0000001900067c02 */ /* 0x000fe20008000f00 */
[----:B---3--:R-:W-:Y:S01]  /*1080*/  @!P6 FADD.FTZ R4, R4, R10 ;  /* 0x0000000a0404e221 */ /* 0x008fe20000010000 */
[----:B------:R-:W-:Y:S01]  /*1090*/  @!P6 FADD.FTZ R5, R5, R11 ;  /* 0x0000000b0505e221 */ /* 0x000fe20000010000 */
[----:B------:R-:W-:Y:S02]  /*10a0*/  MOV R7, UR26 ;  /* 0x0000001a00077c02 */ /* 0x000fe40008000f00 */
[----:B------:R-:W-:Y:S01]  /*10b0*/  VOTEU.ALL UP0, P2 ;  /* 0x0000000000ff7886 */ /* 0x000fe20001000000 */
[----:B------:R-:W-:Y:S01]  /*10c0*/  ISETP.EQ.OR P6, PT, R6, UR18, P4 ;  /* 0x0000001206007c0c */ /* 0x000fe2000a7c2670 */
[----:B----4-:R-:W-:Y:S01]  /*10d0*/  @!P5 FADD.FTZ R4, R4, R12 ;  /* 0x0000000c0404d221 */ /* 0x010fe20000010000 */
[----:B------:R-:W-:Y:S01]  /*10e0*/  @!P5 FADD.FTZ R5, R5, R13 ;  /* 0x0000000d0505d221 */ /* 0x000fe20000010000 */
[----:B------:R-:W-:Y:S01]  /*10f0*/  ISETP.EQ.OR P5, PT, R7, UR18, P4 ;  /* 0x0000001207007c0c */ /* 0x000fe2000a7a2670 */
[----:B------:R-:W-:Y:S01]  /*1100*/  @!UP0 UIMAD.WIDE.U32 UR26, UR21, 0x8, UR16 ;  /* 0x00000008151a88a5 */ /* 0x000fe2000f8e0010 */
[----:B------:R-:W-:-:S05]  /*1110*/  VOTEU.ALL UP1, P3 ;  /* 0x0000000000ff7886 */ /* 0x000fca0001820000 */
[----:B------:R-:W-:Y:S01]  /*1120*/  IMAD.U32 R6, RZ, RZ, UR26 ;  /* 0x0000001aff067e24 */ /* 0x000fe2000f8e00ff */
[----:B------:R-:W-:Y:S01]  /*1130*/  MOV R7, UR27 ;  /* 0x0000001b00077c02 */ /* 0x000fe20008000f00 */
[----:B------:R-:W-:Y:S01]  /*1140*/  @!UP1 UIMAD.WIDE.U32 UR28, UR22, 0x8, UR16 ;  /* 0x00000008161c98a5 */ /* 0x000fe2000f8e0010 */
[----:B------:R-:W-:-:S03]  /*1150*/  VOTEU.ALL UP0, P6 ;  /* 0x0000000000ff7886 */ /* 0x000fc60003000000 */
[----:B------:R-:W-:Y:S01]  /*1160*/  VOTEU.ALL UP1, P5 ;  /* 0x0000000000ff7886 */ /* 0x000fe20002820000 */
[----:B------:R-:W2:Y:S01]  /*1170*/  @!P2 LDG.E.64 R6, desc[UR14][R6.64] ;  /* 0x0000000e0606a981 */ /* 0x000ea2000c1e1b00 */
[----:B------:R-:W-:Y:S01]  /*1180*/  MOV R8, UR28 ;  /* 0x0000001c00087c02 */ /* 0x000fe20008000f00 */
[----:B------:R-:W-:Y:S01]  /*1190*/  @!UP0 UIMAD.WIDE.U32 UR26, UR23, 0x8, UR16 ;  /* 0x00000008171a88a5 */ /* 0x000fe2000f8e0010 */
[----:B------:R-:W-:Y:S01]  /*11a0*/  IMAD.U32 R9, RZ, RZ, UR29 ;  /* 0x0000001dff097e24 */ /* 0x000fe2000f8e00ff */
[----:B------:R-:W-:-:S04]  /*11b0*/  @!UP1 UIMAD.WIDE.U32 UR28, UR24, 0x8, UR16 ;  /* 0x00000008181c98a5 */ /* 0x000fc8000f8e0010 */
[----:B------:R-:W-:Y:S01]  /*11c0*/  MOV R10, UR26 ;  /* 0x0000001a000a7c02 */ /* 0x000fe20008000f00 */
[----:B------:R-:W3:Y:S01]  /*11d0*/  @!P3 LDG.E.64 R8, desc[UR14][R8.64] ;  /* 0x0000000e0808b981 */ /* 0x000ee2000c1e1b00 */
[----:B------:R-:W-:Y:S01]  /*11e0*/  MOV R11, UR27 ;  /* 0x0000001b000b7c02 */ /* 0x000fe20008000f00 */
[----:B------:R-:W-:Y:S01]  /*11f0*/  IMAD.U32 R12, RZ, RZ, UR28 ;  /* 0x0000001cff0c7e24 */ /* 0x000fe2000f8e00ff */
[----:B------:R-:W-:-:S04]  /*1200*/  MOV R13, UR29 ;  /* 0x0000001d000d7c02 */ /* 0x000fc80008000f00 */
[----:B------:R-:W4:Y:S04]  /*1210*/  @!P6 LDG.E.64 R10, desc[UR14][R10.64] ;  /* 0x0000000e0a0ae981 */ /* 0x000f28000c1e1b00 */
[----:B------:R-:W5:Y:S01]  /*1220*/  @!P5 LDG.E.64 R12, desc[UR14][R12.64] ;  /* 0x0000000e0c0cd981 */ /* 0x000f62000c1e1b00 */
[----:B------:R-:W-:Y:S02]  /*1230*/  UIADD3 UR5, UPT, UPT, UR5, 0x8, URZ ;  /* 0x0000000805057890 */ /* 0x000fe4000fffe0ff */
[----:B------:R-:W-:Y:S02]  /*1240*/  UIADD3 UR11, UPT, UPT, UR11, 0x8, URZ ;  /* 0x000000080b0b7890 */ /* 0x000fe4000fffe0ff */
[----:B------:R-:W-:Y:S02]  /*1250*/  ULEA UR9, UR20, UR9, 0x3 ;  /* 0x0000000914097291 */ /* 0x000fe4000f8e18ff */
[----:B------:R-:W-:-:S02]  /*1260*/  ULEA UR10, UR20, UR10, 0x3 ;  /* 0x0000000a140a7291 */ /* 0x000fc4000f8e18ff */
[----:B------:R-:W-:Y:S02]  /*1270*/  ULEA UR12, UR20, UR12, 0x3 ;  /* 0x0000000c140c7291 */ /* 0x000fe4000f8e18ff */
[----:B------:R-:W-:Y:S02]  /*1280*/  ULEA UR13, UR20, UR13, 0x3 ;  /* 0x0000000d140d7291 */ /* 0x000fe4000f8e18ff */
[----:B------:R-:W-:Y:S02]  /*1290*/  ULEA UR21, UR20, UR21, 0x3 ;  /* 0x0000001514157291 */ /* 0x000fe4000f8e18ff */
[----:B------:R-:W-:Y:S02]  /*12a0*/  ULEA UR22, UR20, UR22, 0x3 ;  /* 0x0000001614167291 */ /* 0x000fe4000f8e18ff */
[----:B------:R-:W-:Y:S02]  /*12b0*/  ULEA UR23, UR20, UR23, 0x3 ;  /* 0x0000001714177291 */ /* 0x000fe4000f8e18ff */
[----:B------:R-:W-:Y:S01]  /*12c0*/  ULEA UR24, UR20, UR24, 0x3 ;  /* 0x0000001814187291 */ /* 0x000fe2000f8e18ff */
[----:B--2---:R-:W-:Y:S01]  /*12d0*/  @!P2 FADD.FTZ R4, R4, R6 ;  /* 0x000000060404a221 */ /* 0x004fe20000010000 */
[----:B------:R-:W-:Y:S01]  /*12e0*/  @!P2 FADD.FTZ R5, R5, R7 ;  /* 0x000000070505a221 */ /* 0x000fe20000010000 */
[----:B------:R-:W-:-:S02]  /*12f0*/  ISETP.NE.AND P2, PT, R16, UR5, PT ;  /* 0x0000000510007c0c */ /* 0x000fc4000bf45270 */
[----:B---3--:R-:W-:Y:S01]  /*1300*/  @!P3 FADD.FTZ R4, R4, R8 ;  /* 0x000000080404b221 */ /* 0x008fe20000010000 */
[----:B------:R-:W-:-:S03]  /*1310*/  @!P3 FADD.FTZ R5, R5, R9 ;  /* 0x000000090505b221 */ /* 0x000fc60000010000 */
[----:B----4-:R-:W-:Y:S01]  /*1320*/  @!P6 FADD.FTZ R4, R4, R10 ;  /* 0x0000000a0404e221 */ /* 0x010fe20000010000 */
[----:B------:R-:W-:-:S03]  /*1330*/  @!P6 FADD.FTZ R5, R5, R11 ;  /* 0x0000000b0505e221 */ /* 0x000fc60000010000 */
[----:B-----5:R-:W-:Y:S01]  /*1340*/  @!P5 FADD.FTZ R4, R4, R12 ;  /* 0x0000000c0404d221 */ /* 0x020fe20000010000 */
[----:B------:R-:W-:Y:S02]  /*1350*/  @!P5 FADD.FTZ R5, R5, R13 ;  /* 0x0000000d0505d221 */ /* 0x000fe40000010000 */
[----:B------:R-:W-:Y:S05]  /*1360*/  @P2 BRA `(.L_x_1458) ;  /* 0xfffffff800982947 */ /* 0x000fea000383ffff */
[----:B------:R-:W-:-:S15]  /*1370*/  R2UR UR5, R16 ;  /* 0x00000000100572ca */ /* 0x000fde00000e0000 */
.L_x_1457:
[----:B------:R-:W-:-:S04]  /*1380*/  LOP3.LUT R6, R19, 0x7, RZ, 0xc0, !PT ;  /* 0x0000000713067812 */ /* 0x000fc800078ec0ff */
[----:B------:R-:W-:-:S13]  /*1390*/  ISETP.NE.AND P2, PT, R6, RZ, PT ;  /* 0x000000ff0600720c */ /* 0x000fda0003f45270 */
[----:B------:R-:W-:Y:S05]  /*13a0*/  @!P2 BRA `(.L_x_1454) ;  /* 0x000000040070a947 */ /* 0x000fea0003800000 */
[----:B------:R-:W-:Y:S02]  /*13b0*/  IADD3 R6, PT, PT, R6, -0x1, RZ ;  /* 0xffffffff06067810 */ /* 0x000fe40007ffe0ff */
[----:B------:R-:W-:Y:S02]  /*13c0*/  LOP3.LUT R12, R19, 0x3, RZ, 0xc0, !PT ;  /* 0x00000003130c7812 */ /* 0x000fe400078ec0ff */
[----:B------:R-:W-:Y:S02]  /*13d0*/  ISETP.GE.U32.AND P3, PT, R6, 0x3, PT ;  /* 0x000000030600780c */ /* 0x000fe40003f66070 */
[----:B------:R-:W-:-:S11]  /*13e0*/  ISETP.NE.AND P2, PT, R12, RZ, PT ;  /* 0x000000ff0c00720c */ /* 0x000fd60003f45270 */
[----:B------:R-:W-:Y:S05]  /*13f0*/  @!P3 BRA `(.L_x_1459) ;  /* 0x0000000000b8b947 */ /* 0x000fea0003800000 */
[----:B------:R-:W-:-:S05]  /*1400*/  IMAD.U32 R6, RZ, RZ, UR5 ;  /* 0x00000005ff067e24 */ /* 0x000fca000f8e00ff */
[----:B------:R-:W-:-:S13]  /*1410*/  ISETP.EQ.OR P6, PT, R6, UR18, P4 ;  /* 0x0000001206007c0c */ /* 0x000fda000a7c2670 */
[----:B------:R-:W-:-:S05]  /*1420*/  VOTEU.ALL UP0, P6 ;  /* 0x0000000000ff7886 */ /* 0x000fca0003000000 */
[----:B------:R-:W-:-:S04]  /*1430*/  @!UP0 UIMAD UR10, UR5, UR20, UR6 ;  /* 0x00000014050a82a4 */ /* 0x000fc8000f8e0206 */
[----:B------:R-:W-:-:S06]  /*1440*/  @!UP0 UIMAD.WIDE.U32 UR10, UR10, 0x8, UR16 ;  /* 0x000000080a0a88a5 */ /* 0x000fcc000f8e0010 */
[----:B------:R-:W-:Y:S02]  /*1450*/  MOV R6, UR10 ;  /* 0x0000000a00067c02 */ /* 0x000fe40008000f00 */
[----:B------:R-:W-:-:S06]  /*1460*/  MOV R7, UR11 ;  /* 0x0000000b00077c02 */ /* 0x000fcc0008000f00 */
[----:B------:R-:W0:Y:S01]  /*1470*/  @!P6 LDG.E.64 R6, desc[UR14][R6.64] ;  /* 0x0000000e0606e981 */ /* 0x000e22000c1e1b00 */
[----:B------:R-:W-:Y:S02]  /*1480*/  UIADD3 UR10, UPT, UPT, UR5, 0x1, URZ ;  /* 0x00000001050a7890 */ /* 0x000fe4000fffe0ff */
[----:B------:R-:W-:Y:S02]  /*1490*/  UIADD3 UR12, UPT, UPT, UR5, 0x2, URZ ;  /* 0x00000002050c7890 */ /* 0x000fe4000fffe0ff */
[----:B------:R-:W-:Y:S02]  /*14a0*/  UIADD3 UR9, UPT, UPT, UR5, 0x3, URZ ;  /* 0x0000000305097890 */ /* 0x000fe4000fffe0ff */
[----:B------:R-:W-:Y:S02]  /*14b0*/  IMAD.U32 R8, RZ, RZ, UR10 ;  /* 0x0000000aff087e24 */ /* 0x000fe4000f8e00ff */
[----:B------:R-:W-:-:S03]  /*14c0*/  MOV R9, UR12 ;  /* 0x0000000c00097c02 */ /* 0x000fc60008000f00 */
[----:B------:R-:W-:Y:S02]  /*14d0*/  ISETP.EQ.OR P5, PT, R8, UR18, P4 ;  /* 0x0000001208007c0c */ /* 0x000fe4000a7a2670 */
[----:B------:R-:W-:Y:S02]  /*14e0*/  ISETP.EQ.OR P3, PT, R9, UR18, P4 ;  /* 0x0000001209007c0c */ /* 0x000fe4000a762670 */
[----:B------:R-:W-:-:S09]  /*14f0*/  MOV R8, UR9 ;  /* 0x0000000900087c02 */ /* 0x000fd20008000f00 */
[----:B------:R-:W-:Y:S02]  /*1500*/  VOTEU.ALL UP0, P5 ;  /* 0x0000000000ff7886 */ /* 0x000fe40002800000 */
[----:B------:R-:W-:-:S03]  /*1510*/  VOTEU.ALL UP1, P3 ;  /* 0x0000000000ff7886 */ /* 0x000fc60001820000 */
[----:B------:R-:W-:Y:S02]  /*1520*/  @!UP0 UIMAD UR10, UR10, UR20, UR6 ;  /* 0x000000140a0a82a4 */ /* 0x000fe4000f8e0206 */
[----:B------:R-:W-:Y:S02]  /*1530*/  @!UP1 UIMAD UR12, UR12, UR20, UR6 ;  /* 0x000000140c0c92a4 */ /* 0x000fe4000f8e0206 */
[----:B------:R-:W-:Y:S02]  /*1540*/  @!UP0 UIMAD.WIDE.U32 UR10, UR10, 0x8, UR16 ;  /* 0x000000080a0a88a5 */ /* 0x000fe4000f8e0010 */
[----:B------:R-:W-:-:S06]  /*1550*/  @!UP1 UIMAD.WIDE.U32 UR12, UR12, 0x8, UR16 ;  /* 0x000000080c0c98a5 */ /* 0x000fcc000f8e0010 */
[----:B------:R-:W-:Y:S02]  /*1560*/  IMAD.U32 R9, RZ, RZ, UR13 ;  /* 0x0000000dff097e24 */ /* 0x000fe4000f8e00ff */
[----:B0-----:R-:W-:Y:S01]  /*1570*/  @!P6 FADD.FTZ R4, R4, R6 ;  /* 0x000000060404e221 */ /* 0x001fe20000010000 */
[----:B------:R-:W-:Y:S01]  /*1580*/  @!P6 FADD.FTZ R5, R5, R7 ;  /* 0x000000070505e221 */ /* 0x000fe20000010000 */
[----:B------:R-:W-:Y:S01]  /*1590*/  ISETP.EQ.OR P6, PT, R8, UR18, P4 ;  /* 0x0000001208007c0c */ /* 0x000fe2000a7c2670 */
[----:B------:R-:W-:Y:S01]  /*15a0*/  IMAD.U32 R6, RZ, RZ, UR10 ;  /* 0x0000000aff067e24 */ /* 0x000fe2000f8e00ff */
[----:B------:R-:W-:Y:S02]  /*15b0*/  MOV R7, UR11 ;  /* 0x0000000b00077c02 */ /* 0x000fe40008000f00 */
[----:B------:R-:W-:-:S04]  /*15c0*/  MOV R8, UR12 ;  /* 0x0000000c00087c02 */ /* 0x000fc80008000f00 */
[----:B------:R-:W3:Y:S04]  /*15d0*/  @!P5 LDG.E.64 R6, desc[UR14][R6.64] ;  /* 0x0000000e0606d981 */ /* 0x000ee8000c1e1b00 */
[----:B------:R-:W4:Y:S01]  /*15e0*/  @!P3 LDG.E.64 R8, desc[UR14][R8.64] ;  /* 0x0000000e0808b981 */ /* 0x000f22000c1e1b00 */
[----:B------:R-:W-:-:S05]  /*15f0*/  VOTEU.ALL UP2, P6 ;  /* 0x0000000000ff7886 */ /* 0x000fca0003040000 */
[----:B------:R-:W-:-:S04]  /*1600*/  @!UP2 UIMAD UR9, UR9, UR20, UR6 ;  /* 0x000000140909a2a4 */ /* 0x000fc8000f8e0206 */
[----:B------:R-:W-:-:S06]  /*1610*/  @!UP2 UIMAD.WIDE.U32 UR10, UR9, 0x8, UR16 ;  /* 0x00000008090aa8a5 */ /* 0x000fcc000f8e0010 */
[----:B-1----:R-:W-:Y:S02]  /*1620*/  MOV R10, UR10 ;  /* 0x0000000a000a7c02 */ /* 0x002fe40008000f00 */
[----:B--2---:R-:W-:-:S06]  /*1630*/  MOV R11, UR11 ;  /* 0x0000000b000b7c02 */ /* 0x004fcc0008000f00 */
[----:B------:R-:W2:Y:S01]  /*1640*/  @!P6 LDG.E.64 R10, desc[UR14][R10.64] ;  /* 0x0000000e0a0ae981 */ /* 0x000ea2000c1e1b00 */
[----:B------:R-:W-:-:S05]  /*1650*/  IMAD.U32 R13, RZ, RZ, UR5 ;  /* 0x00000005ff0d7e24 */ /* 0x000fca000f8e00ff */
[----:B------:R-:W-:-:S04]  /*1660*/  IADD3 R13, PT, PT, R13, 0x4, RZ ;  /* 0x000000040d0d7810 */ /* 0x000fc80007ffe0ff */
[----:B------:R-:W-:Y:S01]  /*1670*/  R2UR UR5, R13 ;  /* 0x000000000d0572ca */ /* 0x000fe200000e0000 */
[----:B---3--:R-:W-:Y:S01]  /*1680*/  @!P5 FADD.FTZ R4, R4, R6 ;  /* 0x000000060404d221 */ /* 0x008fe20000010000 */
[----:B------:R-:W-:-:S03]  /*1690*/  @!P5 FADD.FTZ R5, R5, R7 ;  /* 0x000000070505d221 */ /* 0x000fc60000010000 */
[----:B----4-:R-:W-:Y:S01]  /*16a0*/  @!P3 FADD.FTZ R4, R4, R8 ;  /* 0x000000080404b221 */ /* 0x010fe20000010000 */
[----:B------:R-:W-:-:S03]  /*16b0*/  @!P3 FADD.FTZ R5, R5, R9 ;  /* 0x000000090505b221 */ /* 0x000fc60000010000 */
[----:B--2---:R-:W-:Y:S01]  /*16c0*/  @!P6 FADD.FTZ R4, R4, R10 ;  /* 0x0000000a0404e221 */ /* 0x004fe20000010000 */
[----:B------:R-:W-:-:S07]  /*16d0*/  @!P6 FADD.FTZ R5, R5, R11 ;  /* 0x0000000b0505e221 */ /* 0x000fce0000010000 */
.L_x_1459:
[----:B------:R-:W-:Y:S05]  /*16e0*/  @!P2 BRA `(.L_x_1454) ;  /* 0x0000000000a0a947 */ /* 0x000fea0003800000 */
[----:B------:R-:W-:-:S13]  /*16f0*/  ISETP.NE.AND P2, PT, R12, 0x1, PT ;  /* 0x000000010c00780c */ /* 0x000fda0003f45270 */
[----:B------:R-:W-:Y:S05]  /*1700*/  @!P2 BRA `(.L_x_1460) ;  /* 0x000000000060a947 */ /* 0x000fea0003800000 */
[----:B------:R-:W-:Y:S02]  /*1710*/  UIADD3 UR10, UPT, UPT, UR5, 0x1, URZ ;  /* 0x00000001050a7890 */ /* 0x000fe4000fffe0ff */
[----:B------:R-:W-:-:S04]  /*1720*/  MOV R6, UR5 ;  /* 0x0000000500067c02 */ /* 0x000fc80008000f00 */
[----:B------:R-:W-:Y:S01]  /*1730*/  ISETP.EQ.OR P3, PT, R6, UR18, P4 ;  /* 0x0000001206007c0c */ /* 0x000fe2000a762670 */
[----:B------:R-:W-:-:S05]  /*1740*/  IMAD.U32 R6, RZ, RZ, UR10 ;  /* 0x0000000aff067e24 */ /* 0x000fca000f8e00ff */
[----:B------:R-:W-:-:S07]  /*1750*/  ISETP.EQ.OR P2, PT, R6, UR18, P4 ;  /* 0x0000001206007c0c */ /* 0x000fce000a742670 */
[----:B------:R-:W-:-:S05]  /*1760*/  VOTEU.ALL UP0, P3 ;  /* 0x0000000000ff7886 */ /* 0x000fca0001800000 */
[----:B------:R-:W-:Y:S01]  /*1770*/  @!UP0 UIMAD UR12, UR5, UR20, UR6 ;  /* 0x00000014050c82a4 */ /* 0x000fe2000f8e0206 */
[----:B------:R-:W-:-:S03]  /*1780*/  VOTEU.ALL UP1, P2 ;  /* 0x0000000000ff7886 */ /* 0x000fc60001020000 */
[----:B------:R-:W-:Y:S02]  /*1790*/  @!UP0 UIMAD.WIDE.U32 UR12, UR12, 0x8, UR16 ;  /* 0x000000080c0c88a5 */ /* 0x000fe4000f8e0010 */
[----:B------:R-:W-:-:S04]  /*17a0*/  @!UP1 UIMAD UR10, UR10, UR20, UR6 ;  /* 0x000000140a0a92a4 */ /* 0x000fc8000f8e0206 */
[----:B------:R-:W-:Y:S01]  /*17b0*/  MOV R6, UR12 ;  /* 0x0000000c00067c02 */ /* 0x000fe20008000f00 */
[----:B------:R-:W-:Y:S01]  /*17c0*/  @!UP1 UIMAD.WIDE.U32 UR10, UR10, 0x8, UR16 ;  /* 0x000000080a0a98a5 */ /* 0x000fe2000f8e0010 */
[----:B------:R-:W-:-:S05]  /*17d0*/  MOV R7, UR13 ;  /* 0x0000000d00077c02 */ /* 0x000fca0008000f00 */
[----:B------:R-:W-:Y:S01]  /*17e0*/  IMAD.U32 R8, RZ, RZ, UR10 ;  /* 0x0000000aff087e24 */ /* 0x000fe2000f8e00ff */
[----:B------:R-:W-:Y:S01]  /*17f0*/  MOV R9, UR11 ;  /* 0x0000000b00097c02 */ /* 0x000fe20008000f00 */
[----:B------:R-:W0:Y:S05]  /*1800*/  @!P3 LDG.E.64 R6, desc[UR14][R6.64] ;  /* 0x0000000e0606b981 */ /* 0x000e2a000c1e1b00 */
[----:B------:R-:W3:Y:S01]  /*1810*/  @!P2 LDG.E.64 R8, desc[UR14][R8.64] ;  /* 0x0000000e0808a981 */ /* 0x000ee2000c1e1b00 */
[----:B-1----:R-:W-:-:S05]  /*1820*/  MOV R10, UR5 ;  /* 0x00000005000a7c02 */ /* 0x002fca0008000f00 */
[----:B------:R-:W-:-:S05]  /*1830*/  VIADD R10, R10, 0x2 ;  /* 0x000000020a0a7836 */ /* 0x000fca0000000000 */
[----:B------:R-:W-:Y:S01]  /*1840*/  R2UR UR5, R10 ;  /* 0x000000000a0572ca */ /* 0x000fe200000e0000 */
[----:B0-----:R-:W-:Y:S01]  /*1850*/  @!P3 FADD.FTZ R4, R4, R6 ;  /* 0x000000060404b221 */ /* 0x001fe20000010000 */
[----:B------:R-:W-:-:S03]  /*1860*/  @!P3 FADD.FTZ R5, R5, R7 ;  /* 0x000000070505b221 */ /* 0x000fc60000010000 */
[----:B---3--:R-:W-:Y:S01]  /*1870*/  @!P2 FADD.FTZ R4, R4, R8 ;  /* 0x000000080404a221 */ /* 0x008fe20000010000 */
[----:B------:R-:W-:-:S09]  /*1880*/  @!P2 FADD.FTZ R5, R5, R9 ;  /* 0x000000090505a221 */ /* 0x000fd20000010000 */
.L_x_1460:
[----:B------:R-:W-:Y:S01]  /*1890*/  MOV R6, UR5 ;  /* 0x0000000500067c02 */ /* 0x000fe20008000f00 */
[----:B------:R-:W-:Y:S01]  /*18a0*/  BSSY.RECONVERGENT B0, `(.L_x_1454) ;  /* 0x000000c000007945 */ /* 0x000fe20003800200 */
[----:B------:R-:W-:Y:S02]  /*18b0*/  LOP3.LUT P3, RZ, R19, 0x1, RZ, 0xc0, !PT ;  /* 0x0000000113ff7812 */ /* 0x000fe4000786c0ff */
[----:B------:R-:W-:-:S04]  /*18c0*/  ISETP.EQ.OR P2, PT, R6, UR18, P4 ;  /* 0x0000001206007c0c */ /* 0x000fc8000a742670 */
[----:B------:R-:W-:-:S13]  /*18d0*/  PLOP3.LUT P2, PT, P3, P2, PT, 0x8f, 0xf8 ;  /* 0x0000000000f8781c */ /* 0x000fda0001f45177 */
[----:B------:R-:W-:Y:S05]  /*18e0*/  @P2 BRA `(.L_x_1461) ;  /* 0x00000000001c2947 */ /* 0x000fea0003800000 */
[----:B------:R-:W-:Y:S01]  /*18f0*/  UIMAD UR9, UR20, UR5, UR6 ;  /* 0x00000005140972a4 */ /* 0x000fe2000f8e0206 */
[----:B------:R-:W-:-:S05]  /*1900*/  HFMA2 R7, -RZ, RZ, 0, 4.76837158203125e-07 ;  /* 0x00000008ff077431 */ /* 0x000fca00000001ff */
[----:B------:R-:W-:-:S04]  /*1910*/  IMAD.U32 R6, RZ, RZ, UR9 ;  /* 0x00000009ff067e24 */ /* 0x000fc8000f8e00ff */
[----:B------:R-:W-:-:S06]  /*1920*/  IMAD.WIDE.U32 R6, R6, R7, UR16 ;  /* 0x0000001006067e25 */ /* 0x000fcc000f8e0007 */
[----:B------:R-:W0:Y:S02]  /*1930*/  LDG.E.64 R6, desc[UR14][R6.64] ;  /* 0x0000000e06067981 */ /* 0x000e24000c1e1b00 */
[----:B0-----:R-:W-:Y:S01]  /*1940*/  FADD.FTZ R4, R4, R6 ;  /* 0x0000000604047221 */ /* 0x001fe20000010000 */
[----:B------:R-:W-:-:S07]  /*1950*/  FADD.FTZ R5, R5, R7 ;  /* 0x0000000705057221 */ /* 0x000fce0000010000 */
.L_x_1461:
[----:B------:R-:W-:Y:S05]  /*1960*/  BSYNC.RECONVERGENT B0 ;  /* 0x0000000000007941 */ /* 0x000fea0003800200 */
.L_x_1454:
[----:B------:R-:W4:Y:S01]  /*1970*/  S2UR UR9, SR_CgaCtaId ;  /* 0x00000000000979c3 */ /* 0x000f220000008800 */
[----:B------:R-:W5:Y:S01]  /*1980*/  LDCU UR10, c[0x0][0x414] ;  /* 0x00008280ff0a77ac */ /* 0x000f620008000800 */
[----:B------:R-:W-:Y:S02]  /*1990*/  MOV R13, UR8 ;  /* 0x00000008000d7c02 */ /* 0x000fe40008000f00 */
[----:B------:R-:W-:Y:S01]  /*19a0*/  IADD3 R15, PT, PT, R2, R17, RZ ;  /* 0x00000011020f7210 */ /* 0x000fe20007ffe0ff */
[----:B------:R-:W-:-:S03]  /*19b0*/  UMOV UR5, 0x400 ;  /* 0x0000040000057882 */ /* 0x000fc60000000000 */
[----:B-12---:R-:W1:Y:S08]  /*19c0*/  @P0 LDC.64 R10, c[0x0][0x388] ;  /* 0x0000e200ff0a0b82 */ /* 0x006e700000000a00 */
[----:B---3--:R-:W2:Y:S01]  /*19d0*/  LDC.64 R6, c[0x0][0x398] ;  /* 0x0000e600ff067b82 */ /* 0x008ea20000000a00 */
[----:B----4-:R-:W-:-:S07]  /*19e0*/  ULEA UR5, UR9, UR5, 0x18 ;  /* 0x0000000509057291 */ /* 0x010fce000f8ec0ff */
[----:B------:R-:W3:Y:S01]  /*19f0*/  LDC.64 R8, c[0x0][0x3a0] ;  /* 0x0000e800ff087b82 */ /* 0x000ee20000000a00 */
[----:B-1----:R-:W-:-:S04]  /*1a00*/  @P0 IMAD.WIDE R12, R13, 0x8, R10 ;  /* 0x000000080d0c0825 */ /* 0x002fc800078e020a */
[----:B-----5:R-:W-:Y:S01]  /*1a10*/  @P0 FMUL.FTZ R10, R4, UR10 ;  /* 0x0000000a040a0c20 */ /* 0x020fe20008410000 */
[----:B------:R-:W-:Y:S01]  /*1a20*/  @P0 FMUL.FTZ R11, R5, UR10 ;  /* 0x0000000a050b0c20 */ /* 0x000fe20008410000 */
[----:B------:R-:W-:Y:S04]  /*1a30*/  @!P4 STS.64 [UR5+0x78], R4 ;  /* 0x00007804ff00c988 */ /* 0x000fe80008000a05 */
[----:B------:R-:W-:Y:S01]  /*1a40*/  @P0 STG.E.64 desc[UR14][R12.64], R10 ;  /* 0x0000000a0c000986 */ /* 0x000fe2000c101b0e */
[C---:B--2---:R-:W-:Y:S01]  /*1a50*/  IMAD.WIDE R6, R15.reuse, 0x4, R6 ;  /* 0x000000040f067825 */ /* 0x044fe200078e0206 */
[----:B------:R-:W-:Y:S03]  /*1a60*/  BAR.SYNC.DEFER_BLOCKING 0x0 ;  /* 0x0000000000007b1d */ /* 0x000fe60000010000 */
[----:B---3--:R-:W-:-:S03]  /*1a70*/  IMAD.WIDE R8, R15, 0x4, R8 ;  /* 0x000000040f087825 */ /* 0x008fc600078e0208 */
[----:B------:R-:W2:Y:S04]  /*1a80*/  LDG.E.64 R6, desc[UR14][R6.64] ;  /* 0x0000000e06067981 */ /* 0x000ea8000c1e1b00 */
[----:B------:R-:W2:Y:S01]  /*1a90*/  LDG.E.64 R8, desc[UR14][R8.64] ;  /* 0x0000000e08087981 */ /* 0x000ea2000c1e1b00 */
[----:B------:R-:W-:-:S03]  /*1aa0*/  UISETP.NE.AND UP0, UPT, UR19, URZ, UPT ;  /* 0x000000ff1300728c */ /* 0x000fc6000bf05270 */
[----:B------:R-:W1:Y:S02]  /*1ab0*/  LDS.64 R14, [UR5+0x78] ;  /* 0x00007805ff0e7984 */ /* 0x000e640008000a00 */
[----:B-1----:R-:W-:-:S04]  /*1ac0*/  FMUL.FTZ R14, R14, UR10 ;  /* 0x0000000a0e0e7c20 */ /* 0x002fc80008410000 */
[----:B------:R-:W-:Y:S01]  /*1ad0*/  FMUL.FTZ R2, R14, R14 ;  /* 0x0000000e0e027220 */ /* 0x000fe20000410000 */
[--C-:B0-----:R-:W-:Y:S01]  /*1ae0*/  FADD.FTZ R5, R0, -R14.reuse ;  /* 0x8000000e00057221 */ /* 0x101fe20000010000 */
[----:B------:R-:W-:Y:S02]  /*1af0*/  FADD.FTZ R3, R3, -R14 ;  /* 0x8000000e03037221 */ /* 0x000fe40000010000 */
[----:B------:R-:W-:-:S05]  /*1b00*/  FFMA.FTZ R2, R15, UR10, -R2 ;  /* 0x0000000a0f027c23 */ /* 0x000fca0008010802 */
[----:B------:R-:W-:-:S13]  /*1b10*/  FSETP.GTU.FTZ.AND P2, PT, R2, RZ, PT ;  /* 0x000000ff0200720b */ /* 0x000fda0003f5c000 */
[----:B------:R-:W0:Y:S02]  /*1b20*/  @P2 LDC R15, c[0x0][0x3a8] ;  /* 0x0000ea00ff0f2b82 */ /* 0x000e240000000800 */
[----:B0-----:R-:W-:Y:S01]  /*1b30*/  @P2 FADD.FTZ R4, R2, R15 ;  /* 0x0000000f02042221 */ /* 0x001fe20000010000 */
[----:B------:R-:W-:-:S06]  /*1b40*/  IMAD.MOV.U32 R2, RZ, RZ, 0x3f800000 ;  /* 0x3f800000ff027424 */ /* 0x000fcc00078e00ff */
[----:B------:R-:W0:Y:S02]  /*1b50*/  @P2 MUFU.RSQ R2, R4 ;  /* 0x0000000400022308 */ /* 0x000e240000001400 */
[-C--:B0-----:R-:W-:Y:S01]  /*1b60*/  FMUL.FTZ R5, R5, R2.reuse ;  /* 0x0000000205057220 */ /* 0x081fe20000410000 */
[----:B------:R-:W-:-:S03]  /*1b70*/  FMUL.FTZ R2, R3, R2 ;  /* 0x0000000203027220 */ /* 0x000fc60000410000 */
[----:B--2---:R-:W-:Y:S01]  /*1b80*/  FFMA.FTZ R6, R6, R5, R8 ;  /* 0x0000000506067223 */ /* 0x004fe20000010008 */
[----:B------:R-:W-:Y:S01]  /*1b90*/  FFMA.FTZ R7, R7, R2, R9 ;  /* 0x0000000207077223 */ /* 0x000fe20000010009 */
[----:B------:R-:W-:Y:S06]  /*1ba0*/  BRA.U !UP0, `(.L_x_1462) ;  /* 0x0000000108287547 */ /* 0x000fec000b800000 */
        /* <DEDUP_REMOVED lines=8> */
[----:B0-----:R-:W-:Y:S01]  /*1c30*/  FMUL.FTZ R6, R6, R3 ;  /* 0x0000000306067220 */ /* 0x001fe20000410000 */
[----:B-1----:R-:W-:-:S07]  /*1c40*/  FMUL.FTZ R7, R7, R8 ;  /* 0x0000000807077220 */ /* 0x002fce0000410000 */
.L_x_1462:
[----:B------:R-:W-:Y:S04]  /*1c50*/  BSSY.RECONVERGENT B0, `(.L_x_1463) ;  /* 0x000000e000007945 */ /* 0x000fe80003800200 */
[----:B------:R-:W-:Y:S05]  /*1c60*/  @P1 BRA `(.L_x_1464) ;  /* 0x0000000000301947 */ /* 0x000fea0003800000 */
[----:B------:R-:W0:Y:S01]  /*1c70*/  LDCU.64 UR12, c[0x0][0x3e0] ;  /* 0x00007c00ff0c77ac */ /* 0x000e220008000a00 */
[----:B------:R-:W-:Y:S02]  /*1c80*/  SHF.R.S32.HI R0, RZ, 0x1f, R21 ;  /* 0x0000001fff007819 */ /* 0x000fe40000011415 */
[----:B------:R-:W-:Y:S01]  /*1c90*/  MOV R23, R25 ;  /* 0x0000001900177202 */ /* 0x000fe20000000f00 */
[----:B------:R-:W1:Y:S01]  /*1ca0*/  LDCU.64 UR10, c[0x0][0x380] ;  /* 0x00007000ff0a77ac */ /* 0x000e620008000a00 */
        /* <DEDUP_REMOVED lines=8> */
.L_x_1464:
[----:B------:R-:W-:Y:S05]  /*1d30*/  BSYNC.RECONVERGENT B0 ;  /* 0x0000000000007941 */ /* 0x000fea0003800200 */
.L_x_1463:
[----:B------:R-:W-:Y:S02]  /*1d40*/  UIADD3 UR8, UPT, UPT, UR20, UR8, URZ ;  /* 0x0000000814087290 */ /* 0x000fe4000fffe0ff */
[----:B------:R-:W-:Y:S02]  /*1d50*/  UIADD3 UR4, UPT, UPT, UR4, 0x1, URZ ;  /* 0x0000000104047890 */ /* 0x000fe4000fffe0ff */
[----:B------:R-:W-:-:S09]  /*1d60*/  UISETP.GE.AND UP0, UPT, UR8, UR7, UPT ;  /* 0x000000070800728c */ /* 0x000fd2000bf06270 */
[----:B------:R-:W-:Y:S05]  /*1d70*/  BRA.U !UP0, `(.L_x_1465) ;  /* 0xffffffe5082c7547 */ /* 0x000fea000b83ffff */
[----:B------:R-:W-:Y:S05]  /*1d80*/  EXIT ;  /* 0x000000000000794d */ /* 0x000fea0003800000 */
.L_x_1466:
        /* <DEDUP_REMOVED lines=15> */
.L_x_2495:


//--------------------- .text._Z35group_norm_nhwc_fwd_one_pass_kernelI11Bf16IOFp32WLi128ELi12ELi384EEv26Group_norm_nhwc_fwd_params --------------------------
	.section	.text._Z35group_norm_nhwc_fwd_one_pass_kernelI11Bf16IOFp32WLi128ELi12ELi384EEv26Group_norm_nhwc_fwd_params,"ax",@progbits
	.align	128
        .global         _Z35group_norm_nhwc_fwd_one_pass_kernelI11Bf16IOFp32WLi128ELi12ELi384EEv26Group_norm_nhwc_fwd_params
        .type           _Z35group_norm_nhwc_fwd_one_pass_kernelI11Bf16IOFp32WLi128ELi12ELi384EEv26Group_norm_nhwc_fwd_params,@function
        .size           _Z35group_norm_nhwc_fwd_one_pass_kernelI11Bf16IOFp32WLi128ELi12ELi384EEv26Group_norm_nhwc_fwd_params,(.L_x_2496 - _Z35group_norm_nhwc_fwd_one_pass_kernelI11Bf16IOFp32WLi128ELi12ELi384EEv26Group_norm_nhwc_fwd_params)
        .other          _Z35group_norm_nhwc_fwd_one_pass_kernelI11Bf16IOFp32WLi128ELi12ELi384EEv26Group_norm_nhwc_fwd_params,@"STO_CUDA_ENTRY STV_DEFAULT"
_Z35group_norm_nhwc_fwd_one_pass_kernelI11Bf16IOFp32WLi128ELi12ELi384EEv26Group_norm_nhwc_fwd_params:
.text._Z35group_norm_nhwc_fwd_one_pass_kernelI11Bf16IOFp32WLi128ELi12ELi384EEv26Group_norm_nhwc_fwd_params:
        /* <DEDUP_REMOVED lines=10> */
[----:B------:R-:W2:Y:S01]  /*00a0*/  LDCU UR19, c[0x0][0x374] ;  /* 0x00006e80ff1377ac */ /* 0x000ea20008000800 */
[----:B------:R-:W3:Y:S06]  /*00b0*/  LDCU UR4, c[0x0][0x404] ;  /* 0x00008080ff0477ac */ /* 0x000eec0008000800 */
[----:B------:R-:W4:Y:S01]  /*00c0*/  LDC R19, c[0x0][0x370] ;  /* 0x0000dc00ff137b82 */ /* 0x000f220000000800 */
[----:B------:R-:W5:Y:S01]  /*00d0*/  LDCU.64 UR8, c[0x0][0x388] ;  /* 0x00007100ff0877ac */ /* 0x000f620008000a00 */
[----:B------:R-:W2:Y:S01]  /*00e0*/  LDCU.U8 UR5, c[0x0][0x3fc] ;  /* 0x00007f80ff0577ac */ /* 0x000ea20008000000 */
[----:B------:R-:W0:Y:S01]  /*00f0*/  LDCU.64 UR14, c[0x0][0x358] ;  /* 0x00006b00ff0e77ac */ /* 0x000e220008000a00 */
[----:B---3--:R-:W-:Y:S01]  /*0100*/  MOV R2, UR4 ;  /* 0x0000000400027c02 */ /* 0x008fe20008000f00 */
[----:B------:R-:W-:Y:S01]  /*0110*/  UMOV UR4, URZ ;  /* 0x000000ff00047c82 */ /* 0x000fe20008000000 */
[----:B-----5:R-:W-:Y:S01]  /*0120*/  ISETP.NE.U32.AND P1, PT, RZ, UR8, PT ;  /* 0x00000008ff007c0c */ /* 0x020fe2000bf25070 */
[----:B------:R-:W-:Y:S01]  /*0130*/  UMOV UR8, UR6 ;  /* 0x0000000600087c82 */ /* 0x000fe20008000000 */
[C---:B0-----:R-:W-:Y:S01]  /*0140*/  LOP3.LUT R0, R20.reuse, 0xffff, RZ, 0xc0, !PT ;  /* 0x0000ffff14007812 */ /* 0x041fe200078ec0ff */
[----:B--2---:R-:W-:Y:S01]  /*0150*/  UISETP.NE.AND UP0, UPT, UR5, URZ, UPT ;  /* 0x000000ff0500728c */ /* 0x004fe2000bf05270 */
[----:B-1----:R-:W-:-:S02]  /*0160*/  LOP3.LUT P0, RZ, R20, UR18, RZ, 0xfc, !PT ;  /* 0x0000001214ff7c12 */ /* 0x002fc4000f80fcff */
[----:B----4-:R-:W-:Y:S01]  /*0170*/  LOP3.LUT R18, R19, 0x7ffffff8, RZ, 0xc0, !PT ;  /* 0x7ffffff813127812 */ /* 0x010fe200078ec0ff */
[----:B------:R-:W-:Y:S01]  /*0180*/  IMAD R0, R0, 0x2aab, RZ ;  /* 0x00002aab00007824 */ /* 0x000fe200078e02ff */
[----:B------:R-:W-:-:S04]  /*0190*/  ISETP.NE.AND.EX P0, PT, RZ, UR9, !P0, P1 ;  /* 0x00000009ff007c0c */ /* 0x000fc8000c705310 */
[----:B------:R-:W-:-:S05]  /*01a0*/  SHF.R.U32.HI R21, RZ, 0x10, R0 ;  /* 0x00000010ff157819 */ /* 0x000fca0000011600 */
[----:B------:R-:W-:-:S07]  /*01b0*/  IMAD R21, R2, UR18, R21 ;  /* 0x0000001202157c24 */ /* 0x000fce000f8e0215 */
.L_x_1486:
[----:B0--3--:R-:W0:Y:S01]  /*01c0*/  LDC R2, c[0x0][0x3f8] ;  /* 0x0000fe00ff027b82 */ /* 0x009e220000000800 */
[----:B-1----:R-:W1:Y:S01]  /*01d0*/  LDCU.64 UR10, c[0x0][0x3e8] ;  /* 0x00007d00ff0a77ac */ /* 0x002e620008000a00 */
[----:B------:R-:W-:Y:S02]  /*01e0*/  SHF.R.S32.HI R13, RZ, 0x1f, R21 ;  /* 0x0000001fff0d7819 */ /* 0x000fe40000011415 */
[----:B0-----:R-:W-:Y:S02]  /*01f0*/  IABS R3, R2 ;  /* 0x0000000200037213 */ /* 0x001fe40000000000 */
[----:B------:R-:W-:Y:S02]  /*0200*/  ISETP.NE.AND P3, PT, R2, RZ, PT ;  /* 0x000000ff0200720c */ /* 0x000fe40003f65270 */
[----:B------:R-:W0:Y:S08]  /*0210*/  I2F.RP R0, R3 ;  /* 0x0000000300007306 */ /* 0x000e300000209400 */
[----:B0-----:R-:W0:Y:S02]  /*0220*/  MUFU.RCP R0, R0 ;  /* 0x0000000000007308 */ /* 0x001e240000001000 */
[----:B0---4-:R-:W-:-:S06]  /*0230*/  IADD3 R4, PT, PT, R0, 0xffffffe, RZ ;  /* 0x0ffffffe00047810 */ /* 0x011fcc0007ffe0ff */
[----:B--2---:R0:W2:Y:S02]  /*0240*/  F2I.FTZ.U32.TRUNC.NTZ R5, R4 ;  /* 0x0000000400057305 */ /* 0x0040a4000021f000 */
[----:B0-----:R-:W-:Y:S02]  /*0250*/  HFMA2 R4, -RZ, RZ, 0, 0 ;  /* 0x00000000ff047431 */ /* 0x001fe400000001ff */
[----:B--2--5:R-:W-:-:S04]  /*0260*/  IMAD.MOV R6, RZ, RZ, -R5 ;  /* 0x000000ffff067224 */ /* 0x024fc800078e0a05 */
[----:B------:R-:W-:Y:S01]  /*0270*/  IMAD R7, R6, R3, RZ ;  /* 0x0000000306077224 */ /* 0x000fe200078e02ff */
[----:B------:R-:W-:-:S03]  /*0280*/  IABS R6, UR8 ;  /* 0x0000000800067c13 */ /* 0x000fc60008000000 */
[----:B------:R-:W-:Y:S01]  /*0290*/  IMAD.HI.U32 R5, R5, R7, R4 ;  /* 0x0000000705057227 */ /* 0x000fe200078e0004 */
[----:B------:R-:W-:-:S05]  /*02a0*/  LOP3.LUT R4, R20, 0xffff, RZ, 0xc0, !PT ;  /* 0x0000ffff14047812 */ /* 0x000fca00078ec0ff */
[----:B------:R-:W-:-:S04]  /*02b0*/  IMAD.HI.U32 R15, R5, R6, RZ ;  /* 0x00000006050f7227 */ /* 0x000fc800078e00ff */
[----:B------:R-:W-:Y:S01]  /*02c0*/  IMAD R4, R4, 0x2aab, RZ ;  /* 0x00002aab04047824 */ /* 0x000fe200078e02ff */
[----:B------:R-:W-:-:S04]  /*02d0*/  IADD3 R0, PT, PT, -R15, RZ, RZ ;  /* 0x000000ff0f007210 */ /* 0x000fc80007ffe1ff */
[----:B------:R-:W-:Y:S01]  /*02e0*/  SHF.R.U32.HI R4, RZ, 0x10, R4 ;  /* 0x00000010ff047819 */ /* 0x000fe20000011604 */
[----:B------:R-:W-:-:S05]  /*02f0*/  IMAD R0, R3, R0, R6 ;  /* 0x0000000003007224 */ /* 0x000fca00078e0206 */
[----:B------:R-:W-:-:S13]  /*0300*/  ISETP.GT.U32.AND P2, PT, R3, R0, PT ;  /* 0x000000000300720c */ /* 0x000fda0003f44070 */
[----:B------:R-:W-:Y:S01]  /*0310*/  @!P2 IMAD.IADD R0, R0, 0x1, -R3 ;  /* 0x000000010000a824 */ /* 0x000fe200078e0a03 */
[----:B------:R-:W-:-:S04]  /*0320*/  @!P2 IADD3 R15, PT, PT, R15, 0x1, RZ ;  /* 0x000000010f0fa810 */ /* 0x000fc80007ffe0ff */
[----:B------:R-:W-:Y:S02]  /*0330*/  ISETP.GE.U32.AND P1, PT, R0, R3, PT ;  /* 0x000000030000720c */ /* 0x000fe40003f26070 */
[----:B------:R-:W-:Y:S02]  /*0340*/  LOP3.LUT R0, R2, UR8, RZ, 0x3c, !PT ;  /* 0x0000000802007c12 */ /* 0x000fe4000f8e3cff */
[----:B------:R-:W-:Y:S02]  /*0350*/  PRMT R3, R4, 0x9910, RZ ;  /* 0x0000991004037816 */ /* 0x000fe400000000ff */
[----:B------:R-:W-:Y:S02]  /*0360*/  ISETP.GE.AND P4, PT, R0, RZ, PT ;  /* 0x000000ff0000720c */ /* 0x000fe40003f86270 */
[----:B------:R-:W-:Y:S01]  /*0370*/  IADD3 R0, PT, PT, R21, 0x40, RZ ;  /* 0x0000004015007810 */ /* 0x000fe20007ffe0ff */
[----:B------:R-:W-:-:S03]  /*0380*/  IMAD R3, R3, 0x6, RZ ;  /* 0x0000000603037824 */ /* 0x000fc600078e02ff */
[----:B-1----:R-:W-:Y:S01]  /*0390*/  ISETP.GE.U32.AND P2, PT, R0, UR10, PT ;  /* 0x0000000a00007c0c */ /* 0x002fe2000bf46070 */
[----:B------:R-:W-:Y:S01]  /*03a0*/  @P1 VIADD R15, R15, 0x1 ;  /* 0x000000010f0f1836 */ /* 0x000fe20000000000 */
[----:B------:R-:W-:Y:S02]  /*03b0*/  ISETP.GE.U32.AND P1, PT, R21, UR10, PT ;  /* 0x0000000a15007c0c */ /* 0x000fe4000bf26070 */
[----:B------:R-:W-:Y:S02]  /*03c0*/  SHF.R.S32.HI R11, RZ, 0x1f, R0 ;  /* 0x0000001fff0b7819 */ /* 0x000fe40000011400 */
[----:B------:R-:W-:Y:S02]  /*03d0*/  ISETP.GE.AND.EX P1, PT, R13, UR11, PT, P1 ;  /* 0x0000000b0d007c0c */ /* 0x000fe4000bf26310 */
[----:B------:R-:W-:Y:S01]  /*03e0*/  ISETP.GE.AND.EX P2, PT, R11, UR11, PT, P2 ;  /* 0x0000000b0b007c0c */ /* 0x000fe2000bf46320 */
[----:B------:R-:W0:Y:S01]  /*03f0*/  LDCU.64 UR10, c[0x0][0x3f0] ;  /* 0x00007e00ff0a77ac */ /* 0x000e220008000a00 */
[----:B------:R-:W-:-:S02]  /*0400*/  IADD3 R3, PT, PT, RZ, -R3, RZ ;  /* 0x80000003ff037210 */ /* 0x000fc40007ffe0ff */
[----:B------:R-:W-:Y:S02]  /*0410*/  @!P4 IADD3 R15, PT, PT, -R15, RZ, RZ ;  /* 0x000000ff0f0fc210 */ /* 0x000fe40007ffe1ff */
[----:B------:R-:W-:Y:S02]  /*0420*/  @!P3 LOP3.LUT R15, RZ, R2, RZ, 0x33, !PT ;  /* 0x00000002ff0fb212 */ /* 0x000fe400078e33ff */
[----:B------:R-:W-:-:S03]  /*0430*/  PRMT R5, R3, 0x7710, RZ ;  /* 0x0000771003057816 */ /* 0x000fc600000000ff */
[--C-:B------:R-:W-:Y:S01]  /*0440*/  IMAD.MOV R3, RZ, RZ, -R15.reuse ;  /* 0x000000ffff037224 */ /* 0x100fe200078e0a0f */
[----:B------:R-:W-:Y:S01]  /*0450*/  IADD3 R5, PT, PT, R5, R20, RZ ;  /* 0x0000001405057210 */ /* 0x000fe20007ffe0ff */
[----:B------:R-:W1:Y:S02]  /*0460*/  @!P1 LDC.64 R6, c[0x0][0x3e0] ;  /* 0x0000f800ff069b82 */ /* 0x000e640000000a00 */
[----:B------:R-:W-:Y:S01]  /*0470*/  IMAD R16, R2, R3, UR8 ;  /* 0x0000000802107e24 */ /* 0x000fe2000f8e0203 */
[----:B------:R-:W-:Y:S02]  /*0480*/  SHF.L.U32 R5, R5, 0x1, RZ ;  /* 0x0000000105057819 */ /* 0x000fe400000006ff */
[----:B------:R-:W-:Y:S01]  /*0490*/  SHF.R.S32.HI R2, RZ, 0x1f, R15 ;  /* 0x0000001fff027819 */ /* 0x000fe2000001140f */
[----:B------:R-:W-:Y:S01]  /*04a0*/  IMAD R16, R16, 0xc, RZ ;  /* 0x0000000c10107824 */ /* 0x000fe200078e02ff */
[----:B------:R-:W-:Y:S01]  /*04b0*/  LOP3.LUT R5, R5, 0xffff, RZ, 0xc0, !PT ;  /* 0x0000ffff05057812 */ /* 0x000fe200078ec0ff */
[----:B------:R-:W2:Y:S02]  /*04c0*/  @!P2 LDC.64 R8, c[0x0][0x3e0] ;  /* 0x0000f800ff08ab82 */ /* 0x000ea40000000a00 */
[----:B0-----:R-:W-:Y:S01]  /*04d0*/  IMAD R10, R2, UR10, RZ ;  /* 0x0000000a020a7c24 */ /* 0x001fe2000f8e02ff */
[----:B------:R-:W-:-:S03]  /*04e0*/  IADD3 R22, P3, PT, R16, R5, RZ ;  /* 0x0000000510167210 */ /* 0x000fc60007f7e0ff */
[C---:B------:R-:W-:Y:S01]  /*04f0*/  IMAD R25, R15.reuse, UR11, R10 ;  /* 0x0000000b0f197c24 */ /* 0x040fe2000f8e020a */
[----:B------:R-:W-:Y:S01]  /*0500*/  LEA.HI.X.SX32 R23, R16, RZ, 0x1, P3 ;  /* 0x000000ff10177211 */ /* 0x000fe200018f0eff */
[----:B------:R-:W0:Y:S02]  /*0510*/  @!P1 LDC.64 R4, c[0x0][0x390] ;  /* 0x0000e400ff049b82 */ /* 0x000e240000000a00 */
[----:B------:R-:W-:-:S06]  /*0520*/  IMAD.WIDE.U32 R22, R15, UR10, R22 ;  /* 0x0000000a0f167c25 */ /* 0x000fcc000f8e0016 */
[----:B------:R-:W3:Y:S01]  /*0530*/  @!P2 LDC.64 R2, c[0x0][0x390] ;  /* 0x0000e400ff02ab82 */ /* 0x000ee20000000a00 */
[----:B-1----:R-:W-:Y:S01]  /*0540*/  @!P1 IMAD R10, R13, R6, RZ ;  /* 0x000000060d0a9224 */ /* 0x002fe200078e02ff */
[-C--:B------:R-:W-:Y:S01]  /*0550*/  @!P1 MOV R24, R22.reuse ;  /* 0x0000001600189202 */ /* 0x080fe20000000f00 */
[----:B------:R-:W-:Y:S02]  /*0560*/  IMAD.IADD R25, R23, 0x1, R25 ;  /* 0x0000000117197824 */ /* 0x000fe400078e0219 */
[C---:B------:R-:W-:Y:S01]  /*0570*/  @!P1 IMAD R13, R21.reuse, R7, R10 ;  /* 0x00000007150d9224 */ /* 0x040fe200078e020a */
[----:B------:R-:W-:Y:S01]  /*0580*/  @!P2 MOV R10, R22 ;  /* 0x00000016000aa202 */ /* 0x000fe20000000f00 */
[----:B------:R-:W-:-:S04]  /*0590*/  @!P1 IMAD.WIDE.U32 R6, R21, R6, R24 ;  /* 0x0000000615069225 */ /* 0x000fc800078e0018 */
[----:B--2---:R-:W-:Y:S01]  /*05a0*/  @!P2 IMAD R11, R11, R8, RZ ;  /* 0x000000080b0ba224 */ /* 0x004fe200078e02ff */
[----:B------:R-:W-:-:S03]  /*05b0*/  @!P1 IADD3 R7, PT, PT, R7, R13, RZ ;  /* 0x0000000d07079210 */ /* 0x000fc60007ffe0ff */
[C---:B------:R-:W-:Y:S02]  /*05c0*/  @!P2 IMAD R9, R0.reuse, R9, R11 ;  /* 0x000000090009a224 */ /* 0x040fe400078e020b */
[----:B------:R-:W-:Y:S02]  /*05d0*/  @!P2 IMAD.MOV.U32 R11, RZ, RZ, R25 ;  /* 0x000000ffff0ba224 */ /* 0x000fe400078e0019 */
[----:B------:R-:W-:Y:S01]  /*05e0*/  @!P2 IMAD.WIDE.U32 R10, R0, R8, R10 ;  /* 0x00000008000aa225 */ /* 0x000fe200078e000a */
[----:B0-----:R-:W-:-:S04]  /*05f0*/  @!P1 LEA R8, P3, R6, R4, 0x1 ;  /* 0x0000000406089211 */ /* 0x001fc800078608ff */
[----:B------:R-:W-:Y:S02]  /*0600*/  @!P2 IADD3 R0, PT, PT, R11, R9, RZ ;  /* 0x000000090b00a210 */ /* 0x000fe40007ffe0ff */
[----:B---3--:R-:W-:Y:S01]  /*0610*/  @!P2 LEA R4, P4, R10, R2, 0x1 ;  /* 0x000000020a04a211 */ /* 0x008fe200078808ff */
[----:B------:R-:W-:Y:S01]  /*0620*/  IMAD.MOV.U32 R2, RZ, RZ, RZ ;  /* 0x000000ffff027224 */ /* 0x000fe200078e00ff */
[----:B------:R-:W-:Y:S02]  /*0630*/  @!P1 LEA.HI.X R9, R6, R5, R7, 0x1, P3 ;  /* 0x0000000506099211 */ /* 0x000fe400018f0c07 */
[----:B------:R-:W-:Y:S01]  /*0640*/  @!P2 LEA.HI.X R5, R10, R3, R0, 0x1, P4 ;  /* 0x000000030a05a211 */ /* 0x000fe200020f0c00 */
[----:B------:R-:W-:Y:S02]  /*0650*/  HFMA2 R0, -RZ, RZ, 0, 0 ;  /* 0x00000000ff007431 */ /* 0x000fe400000001ff */
[----:B------:R-:W2:Y:S04]  /*0660*/  @!P1 LDG.E R2, desc[UR14][R8.64] ;  /* 0x0000000e08029981 */ /* 0x000ea8000c1e1900 */
[----:B------:R-:W3:Y:S01]  /*0670*/  @!P2 LDG.E R0, desc[UR14][R4.64] ;  /* 0x0000000e0400a981 */ /* 0x000ee2000c1e1900 */
[----:B------:R-:W-:Y:S01]  /*0680*/  BSSY.RECONVERGENT B0, `(.L_x_1467) ;  /* 0x0000035000007945 */ /* 0x000fe20003800200 */
[----:B------:R-:W0:Y:S02]  /*0690*/  S2R R6, SR_LANEID ;  /* 0x0000000000067919 */ /* 0x000e240000000000 */
[----:B0-----:R-:W-:-:S02]  /*06a0*/  ISETP.GT.AND P2, PT, R6, 0x1e, PT ;  /* 0x0000001e0600780c */ /* 0x001fc40003f44270 */
[----:B------:R-:W-:Y:S02]  /*06b0*/  ISETP.GT.AND P3, PT, R6, 0xf, PT ;  /* 0x0000000f0600780c */ /* 0x000fe40003f64270 */
[C---:B--2---:R-:W-:Y:S01]  /*06c0*/  PRMT R17, R2.reuse, 0x7632, R17 ;  /* 0x0000763202117816 */ /* 0x044fe20000000011 */
[----:B------:R-:W-:Y:S01]  /*06d0*/  IMAD.U32 R2, R2, 0x10000, RZ ;  /* 0x0001000002027824 */ /* 0x000fe200078e00ff */
[C---:B---3--:R-:W-:Y:S02]  /*06e0*/  PRMT R3, R0.reuse, 0x7632, R3 ;  /* 0x0000763200037816 */ /* 0x048fe40000000003 */
[----:B------:R-:W-:Y:S02]  /*06f0*/  SHF.L.U32 R17, R17, 0x10, RZ ;  /* 0x0000001011117819 */ /* 0x000fe400000006ff */
[----:B------:R-:W-:Y:S02]  /*0700*/  SHF.L.U32 R3, R3, 0x10, RZ ;  /* 0x0000001003037819 */ /* 0x000fe400000006ff */
[----:B------:R-:W-:Y:S01]  /*0710*/  SHF.L.U32 R0, R0, 0x10, RZ ;  /* 0x0000001000007819 */ /* 0x000fe200000006ff */
[----:B------:R-:W-:Y:S01]  /*0720*/  FMUL.FTZ R11, R17, R17 ;  /* 0x00000011110b7220 */ /* 0x000fe20000410000 */
[----:B------:R-:W-:Y:S01]  /*0730*/  FADD.FTZ R7, R2, R17 ;  /* 0x0000001102077221 */ /* 0x000fe20000010000 */
[----:B------:R-:W-:-:S02]  /*0740*/  FMUL.FTZ R9, R3, R3 ;  /* 0x0000000303097220 */ /* 0x000fc40000410000 */
[----:B------:R-:W-:Y:S01]  /*0750*/  FFMA.FTZ R11, R2, R2, R11 ;  /* 0x00000002020b7223 */ /* 0x000fe2000001000b */
[C---:B------:R-:W-:Y:S01]  /*0760*/  FADD.FTZ R4, R0.reuse, R3 ;  /* 0x0000000300047221 */ /* 0x040fe20000010000 */
[----:B------:R-:W-:Y:S01]  /*0770*/  FADD.FTZ R7, RZ, R7 ;  /* 0x00000007ff077221 */ /* 0x000fe20000010000 */
[----:B------:R-:W-:Y:S01]  /*0780*/  FFMA.FTZ R8, R0, R0, R9 ;  /* 0x0000000000087223 */ /* 0x000fe20000010009 */
[----:B------:R-:W-:Y:S02]  /*0790*/  FADD.FTZ R11, RZ, R11 ;  /* 0x0000000bff0b7221 */ /* 0x000fe40000010000 */
[----:B------:R-:W-:Y:S02]  /*07a0*/  FADD.FTZ R7, R7, R4 ;  /* 0x0000000407077221 */ /* 0x000fe40000010000 */
[----:B------:R-:W-:-:S03]  /*07b0*/  FADD.FTZ R8, R11, R8 ;  /* 0x000000080b087221 */ /* 0x000fc60000010000 */
        /* <DEDUP_REMOVED lines=33> */
.L_x_1468:
[----:B------:R-:W-:Y:S05]  /*09d0*/  BSYNC.RECONVERGENT B0 ;  /* 0x0000000000007941 */ /* 0x000fea0003800200 */
.L_x_1467:
        /* <DEDUP_REMOVED lines=9> */
[----:B--2---:R-:W2:Y:S04]  /*0a70*/  LDS.128 R12, [UR5+0x20] ;  /* 0x00002005ff0c7984 */ /* 0x004ea80008000c00 */
[----:B-1----:R-:W1:Y:S01]  /*0a80*/  LDS.128 R8, [UR5+0x30] ;  /* 0x00003005ff087984 */ /* 0x002e620008000c00 */
[----:B---3--:R-:W-:Y:S01]  /*0a90*/  FADD.FTZ R27, R4, R6 ;  /* 0x00000006041b7221 */ /* 0x008fe20000010000 */
[----:B------:R-:W-:-:S02]  /*0aa0*/  FADD.FTZ R26, R5, R7 ;  /* 0x00000007051a7221 */ /* 0x000fc40000010000 */
[----:B0-----:R-:W0:Y:S01]  /*0ab0*/  LDS.128 R4, [UR5+0x40] ;  /* 0x00004005ff047984 */ /* 0x001e220008000c00 */
[----:B--2---:R-:W-:Y:S01]  /*0ac0*/  FADD.FTZ R27, R27, R12 ;  /* 0x0000000c1b1b7221 */ /* 0x004fe20000010000 */
        /* <DEDUP_REMOVED lines=21> */
.L_x_1470:
[----:B------:R-:W-:Y:S05]  /*0c20*/  BSYNC.RECONVERGENT B0 ;  /* 0x0000000000007941 */ /* 0x000fea0003800200 */
.L_x_1469:
        /* <DEDUP_REMOVED lines=17> */
[----:B------:R-:W-:Y:S01]  /*0d40*/  MOV R10, UR12 ;  /* 0x0000000c000a7c02 */ /* 0x000fe20008000f00 */
        /* <DEDUP_REMOVED lines=8> */
[----:B-1----:R-:W-:Y:S01]  /*0dd0*/  SEL R11, R19, RZ, !P4 ;  /* 0x000000ff130b7207 */ /* 0x002fe20006000000 */
[----:B------:R-:W-:Y:S06]  /*0de0*/  MEMBAR.ALL.GPU ;  /* 0x0000000000007992 */ /* 0x000fec000000a000 */
[----:B------:R-:W-:-:S00]  /*0df0*/  ERRBAR ;  /* 0x00000000000079ab */ /* 0x000fc00000000000 */
[----:B------:R-:W-:Y:S06]  /*0e00*/  CGAERRBAR ;  /* 0x00000000000075ab */ /* 0x000fec0000000000 */
[----:B------:R3:W-:Y:S01]  /*0e10*/  REDG.E.ADD.S32.STRONG.GPU desc[UR14][R6.64], R13 ;  /* 0x0000000d0600798e */ /* 0x0007e2000c12e30e */
[----:B------:R-:W-:-:S13]  /*0e20*/  ISETP.NE.AND P4, PT, R11, -0x1, PT ;  /* 0xffffffff0b00780c */ /* 0x000fda0003f85270 */
[----:B---3--:R-:W-:Y:S05]  /*0e30*/  @!P4 BRA `(.L_x_1472) ;  /* 0x000000000014c947 */ /* 0x008fea0003800000 */
.L_x_1473:
[----:B------:R-:W3:Y:S04]  /*0e40*/  LDG.E.STRONG.GPU R8, desc[UR14][R6.64] ;  /* 0x0000000e06087981 */ /* 0x000ee8000c1ef900 */
[----:B---3--:R-:W-:Y:S01]  /*0e50*/  CCTL.IVALL ;  /* 0x00000000ff00798f */ /* 0x008fe20002000000 */
[----:B------:R-:W-:Y:S05]  /*0e60*/  YIELD ;  /* 0x0000000000007946 */ /* 0x000fea0003800000 */
[----:B------:R-:W-:-:S13]  /*0e70*/  ISETP.NE.AND P4, PT, R8, R11, PT ;  /* 0x0000000b0800720c */ /* 0x000fda0003f85270 */
[----:B------:R-:W-:Y:S05]  /*0e80*/  @P4 BRA `(.L_x_1473) ;  /* 0xfffffffc00ec4947 */ /* 0x000fea000383ffff */
.L_x_1472:
[----:B------:R-:W-:Y:S05]  /*0e90*/  WARPSYNC.ALL ;  /* 0x0000000000007948 */ /* 0x000fea0003800000 */
[----:B------:R-:W-:Y:S06]  /*0ea0*/  BAR.SYNC.DEFER_BLOCKING 0x0 ;  /* 0x0000000000007b1d */ /* 0x000fec0000010000 */
[----:B------:R-:W-:Y:S01]  /*0eb0*/  UMOV UR5, URZ ;  /* 0x000000ff00057c82 */ /* 0x000fe20008000000 */
[----:B------:R-:W-:Y:S05]  /*0ec0*/  @!P2 BRA `(.L_x_1474) ;  /* 0x000000040094a947 */ /* 0x000fea0003800000 */
[----:B------:R-:W-:Y:S02]  /*0ed0*/  ULEA UR23, UR19, UR6, 0x2 ;  /* 0x0000000613177291 */ /* 0x000fe4000f8e10ff */
[----:B------:R-:W-:Y:S02]  /*0ee0*/  UIMAD UR10, UR19, 0x3, UR6 ;  /* 0x00000003130a78a4 */ /* 0x000fe4000f8e0206 */
[----:B------:R-:W-:Y:S02]  /*0ef0*/  ULEA UR11, UR19, UR6, 0x1 ;  /* 0x00000006130b7291 */ /* 0x000fe4000f8e08ff */
[----:B------:R-:W-:Y:S02]  /*0f00*/  UIMAD UR12, UR19, 0x6, UR6 ;  /* 0x00000006130c78a4 */ /* 0x000fe4000f8e0206 */
[----:B------:R-:W-:Y:S02]  /*0f10*/  UIMAD UR13, UR19, 0x7, UR6 ;  /* 0x00000007130d78a4 */ /* 0x000fe4000f8e0206 */
[----:B------:R-:W-:-:S02]  /*0f20*/  UIMAD UR20, UR19, 0x5, UR6 ;  /* 0x00000005131478a4 */ /* 0x000fc4000f8e0206 */
[----:B------:R-:W-:Y:S02]  /*0f30*/  UIADD3 UR22, UPT, UPT, UR6, UR19, URZ ;  /* 0x0000001306167290 */ /* 0x000fe4000fffe0ff */
[----:B------:R-:W-:Y:S01]  /*0f40*/  UIADD3 UR21, UPT, UPT, -UR18, URZ, URZ ;  /* 0x000000ff12157290 */ /* 0x000fe2000fffe1ff */
[----:B------:R-:W-:Y:S01]  /*0f50*/  UMOV UR5, URZ ;  /* 0x000000ff00057c82 */ /* 0x000fe20008000000 */
[----:B------:R-:W-:-:S10]  /*0f60*/  UMOV UR9, UR6 ;  /* 0x0000000600097c82 */ /* 0x000fd40008000000 */
.L_x_1475:
        /* <DEDUP_REMOVED lines=23> */
[----:B------:R-:W-:Y:S02]  /*10e0*/  MOV R10, UR26 ;  /* 0x0000001a000a7c02 */ /* 0x000fe40008000f00 */
[----:B-1----:R-:W-:Y:S01]  /*10f0*/  MOV R11, UR27 ;  /* 0x0000001b000b7c02 */ /* 0x002fe20008000f00 */
[----:B------:R-:W3:Y:S01]  /*1100*/  @!P4 LDG.E.64 R8, desc[UR14][R8.64] ;  /* 0x0000000e0808c981 */ /* 0x000ee2000c1e1b00 */
[----:B--2---:R-:W-:Y:S01]  /*1110*/  IMAD.U32 R12, RZ, RZ, UR24 ;  /* 0x00000018ff0c7e24 */ /* 0x004fe2000f8e00ff */
[----:B------:R-:W-:-:S03]  /*1120*/  MOV R13, UR25 ;  /* 0x00000019000d7c02 */ /* 0x000fc60008000f00 */
[----:B------:R-:W2:Y:S04]  /*1130*/  @!P6 LDG.E.64 R10, desc[UR14][R10.64] ;  /* 0x0000000e0a0ae981 */ /* 0x000ea8000c1e1b00 */
        /* <DEDUP_REMOVED lines=10> */
[----:B---3--:R-:W-:Y:S01]  /*11e0*/  @!P4 FADD.FTZ R4, R4, R8 ;  /* 0x000000080404c221 */ /* 0x008fe20000010000 */
[----:B------:R-:W-:Y:S02]  /*11f0*/  @!P4 FADD.FTZ R5, R5, R9 ;  /* 0x000000090505c221 */ /* 0x000fe40000010000 */
[----:B------:R-:W-:-:S02]  /*1200*/  ISETP.EQ.OR P4, PT, R6, UR18, P3 ;  /* 0x0000001206007c0c */ /* 0x000fc40009f82670 */
[----:B------:R-:W-:Y:S01]  /*1210*/  MOV R6, UR24 ;  /* 0x0000001800067c02 */ /* 0x000fe20008000f00 */
[----:B--2---:R-:W-:Y:S01]  /*1220*/  @!P6 FADD.FTZ R4, R4, R10 ;  /* 0x0000000a0404e221 */ /* 0x004fe20000010000 */
        /* <DEDUP_REMOVED lines=17> */
[----:B------:R-:W-:Y:S01]  /*1340*/  MOV R9, UR27 ;  /* 0x0000001b00097c02 */ /* 0x000fe20008000f00 */
[----:B------:R-:W-:-:S04]  /*1350*/  @!UP2 UIMAD.WIDE.U32 UR26, UR13, 0x8, UR16 ;  /* 0x000000080d1aa8a5 */ /* 0x000fc8000f8e0010 */
[----:B------:R-:W-:Y:S01]  /*1360*/  IMAD.U32 R10, RZ, RZ, UR24 ;  /* 0x00000018ff0a7e24 */ /* 0x000fe2000f8e00ff */
[----:B------:R-:W-:Y:S01]  /*1370*/  MOV R11, UR25 ;  /* 0x00000019000b7c02 */ /* 0x000fe20008000f00 */
[----:B------:R-:W3:Y:S01]  /*1380*/  @!P4 LDG.E.64 R8, desc[UR14][R8.64] ;  /* 0x0000000e0808c981 */ /* 0x000ee2000c1e1b00 */
[----:B------:R-:W-:Y:S02]  /*1390*/  MOV R12, UR26 ;  /* 0x0000001a000c7c02 */ /* 0x000fe40008000f00 */
[----:B------:R-:W-:Y:S02]  /*13a0*/  MOV R13, UR27 ;  /* 0x0000001b000d7c02 */ /* 0x000fe40008000f00 */
[----:B------:R-:W4:Y:S04]  /*13b0*/  @!P6 LDG.E.64 R10, desc[UR14][R10.64] ;  /* 0x0000000e0a0ae981 */ /* 0x000f28000c1e1b00 */
[----:B------:R-:W5:Y:S01]  /*13c0*/  @!P5 LDG.E.64 R12, desc[UR14][R12.64] ;  /* 0x0000000e0c0cd981 */ /* 0x000f62000c1e1b00 */
[----:B------:R-:W-:-:S02]  /*13d0*/  UIADD3 UR5, UPT, UPT, UR5, 0x8, URZ ;  /* 0x0000000805057890 */ /* 0x000fc4000fffe0ff */
[----:B------:R-:W-:Y:S02]  /*13e0*/  UIADD3 UR21, UPT, UPT, UR21, 0x8, URZ ;  /* 0x0000000815157890 */ /* 0x000fe4000fffe0ff */
[----:B------:R-:W-:Y:S02]  /*13f0*/  ULEA UR9, UR19, UR9, 0x3 ;  /* 0x0000000913097291 */ /* 0x000fe4000f8e18ff */
[----:B------:R-:W-:Y:S02]  /*1400*/  ULEA UR22, UR19, UR22, 0x3 ;  /* 0x0000001613167291 */ /* 0x000fe4000f8e18ff */
[----:B------:R-:W-:Y:S02]  /*1410*/  ULEA UR11, UR19, UR11, 0x3 ;  /* 0x0000000b130b7291 */ /* 0x000fe4000f8e18ff */
[----:B------:R-:W-:Y:S02]  /*1420*/  ULEA UR10, UR19, UR10, 0x3 ;  /* 0x0000000a130a7291 */ /* 0x000fe4000f8e18ff */
[----:B------:R-:W-:-:S02]  /*1430*/  ULEA UR23, UR19, UR23, 0x3 ;  /* 0x0000001713177291 */ /* 0x000fc4000f8e18ff */
[----:B------:R-:W-:Y:S02]  /*1440*/  ULEA UR20, UR19, UR20, 0x3 ;  /* 0x0000001413147291 */ /* 0x000fe4000f8e18ff */
[----:B------:R-:W-:Y:S02]  /*1450*/  ULEA UR12, UR19, UR12, 0x3 ;  /* 0x0000000c130c7291 */ /* 0x000fe4000f8e18ff */
[----:B------:R-:W-:Y:S01]  /*1460*/  ULEA UR13, UR19, UR13, 0x3 ;  /* 0x0000000d130d7291 */ /* 0x000fe2000f8e18ff */
[----:B--2---:R-:W-:Y:S01]  /*1470*/  @!P2 FADD.FTZ R4, R4, R6 ;  /* 0x000000060404a221 */ /* 0x004fe20000010000 */
[----:B------:R-:W-:Y:S01]  /*1480*/  @!P2 FADD.FTZ R5, R5, R7 ;  /* 0x000000070505a221 */ /* 0x000fe20000010000 */
[----:B------:R-:W-:Y:S02]  /*1490*/  ISETP.NE.AND P2, PT, R18, UR5, PT ;  /* 0x0000000512007c0c */ /* 0x000fe4000bf45270 */
        /* <DEDUP_REMOVED lines=8> */
.L_x_1474:
[----:B------:R-:W-:-:S04]  /*1520*/  LOP3.LUT R6, R19, 0x7, RZ, 0xc0, !PT ;  /* 0x0000000713067812 */ /* 0x000fc800078ec0ff */
[----:B------:R-:W-:-:S13]  /*1530*/  ISETP.NE.AND P2, PT, R6, RZ, PT ;  /* 0x000000ff0600720c */ /* 0x000fda0003f45270 */
[----:B------:R-:W-:Y:S05]  /*1540*/  @!P2 BRA `(.L_x_1471) ;  /* 0x00000004006ca947 */ /* 0x000fea0003800000 */
[----:B------:R-:W-:Y:S01]  /*1550*/  VIADD R6, R6, 0xffffffff ;  /* 0xffffffff06067836 */ /* 0x000fe20000000000 */
[----:B--2---:R-:W-:-:S04]  /*1560*/  LOP3.LUT P2, R12, R19, 0x3, RZ, 0xc0, !PT ;  /* 0x00000003130c7812 */ /* 0x004fc8000784c0ff */
[----:B------:R-:W-:-:S13]  /*1570*/  ISETP.GE.U32.AND P4, PT, R6, 0x3, PT ;  /* 0x000000030600780c */ /* 0x000fda0003f86070 */
[----:B------:R-:W-:Y:S05]  /*1580*/  @!P4 BRA `(.L_x_1476) ;  /* 0x0000000000b8c947 */ /* 0x000fea0003800000 */
[----:B------:R-:W-:-:S04]  /*1590*/  MOV R6, UR5 ;  /* 0x0000000500067c02 */ /* 0x000fc80008000f00 */
        /* <DEDUP_REMOVED lines=21> */
[----:B------:R-:W-:Y:S01]  /*16f0*/  MOV R9, UR13 ;  /* 0x0000000d00097c02 */ /* 0x000fe20008000f00 */
[----:B0-----:R-:W-:Y:S01]  /*1700*/  @!P6 FADD.FTZ R4, R4, R6 ;  /* 0x000000060404e221 */ /* 0x001fe20000010000 */
[----:B------:R-:W-:Y:S01]  /*1710*/  @!P6 FADD.FTZ R5, R5, R7 ;  /* 0x000000070505e221 */ /* 0x000fe20000010000 */
[----:B------:R-:W-:Y:S01]  /*1720*/  ISETP.EQ.OR P6, PT, R8, UR18, P3 ;  /* 0x0000001208007c0c */ /* 0x000fe20009fc2670 */
[----:B------:R-:W-:Y:S01]  /*1730*/  IMAD.U32 R7, RZ, RZ, UR11 ;  /* 0x0000000bff077e24 */ /* 0x000fe2000f8e00ff */
[----:B------:R-:W-:Y:S02]  /*1740*/  MOV R6, UR10 ;  /* 0x0000000a00067c02 */ /* 0x000fe40008000f00 */
[----:B------:R-:W-:-:S04]  /*1750*/  MOV R8, UR12 ;  /* 0x0000000c00087c02 */ /* 0x000fc80008000f00 */
[----:B------:R-:W2:Y:S04]  /*1760*/  @!P5 LDG.E.64 R6, desc[UR14][R6.64] ;  /* 0x0000000e0606d981 */ /* 0x000ea8000c1e1b00 */
[----:B------:R-:W3:Y:S01]  /*1770*/  @!P4 LDG.E.64 R8, desc[UR14][R8.64] ;  /* 0x0000000e0808c981 */ /* 0x000ee2000c1e1b00 */
[----:B------:R-:W-:-:S05]  /*1780*/  VOTEU.ALL UP3, P6 ;  /* 0x0000000000ff7886 */ /* 0x000fca0003060000 */
[----:B------:R-:W-:-:S04]  /*1790*/  @!UP3 UIMAD UR9, UR9, UR19, UR6 ;  /* 0x000000130909b2a4 */ /* 0x000fc8000f8e0206 */
[----:B------:R-:W-:-:S06]  /*17a0*/  @!UP3 UIMAD.WIDE.U32 UR10, UR9, 0x8, UR16 ;  /* 0x00000008090ab8a5 */ /* 0x000fcc000f8e0010 */
[----:B------:R-:W-:Y:S01]  /*17b0*/  MOV R10, UR10 ;  /* 0x0000000a000a7c02 */ /* 0x000fe20008000f00 */
[----:B-1----:R-:W-:-:S06]  /*17c0*/  IMAD.U32 R11, RZ, RZ, UR11 ;  /* 0x0000000bff0b7e24 */ /* 0x002fcc000f8e00ff */
[----:B------:R-:W4:Y:S01]  /*17d0*/  @!P6 LDG.E.64 R10, desc[UR14][R10.64] ;  /* 0x0000000e0a0ae981 */ /* 0x000f22000c1e1b00 */
[----:B------:R-:W-:-:S04]  /*17e0*/  MOV R13, UR5 ;  /* 0x00000005000d7c02 */ /* 0x000fc80008000f00 */
[----:B------:R-:W-:-:S04]  /*17f0*/  IADD3 R13, PT, PT, R13, 0x4, RZ ;  /* 0x000000040d0d7810 */ /* 0x000fc80007ffe0ff */
[----:B------:R-:W-:Y:S01]  /*1800*/  R2UR UR5, R13 ;  /* 0x000000000d0572ca */ /* 0x000fe200000e0000 */
[----:B--2---:R-:W-:Y:S01]  /*1810*/  @!P5 FADD.FTZ R4, R4, R6 ;  /* 0x000000060404d221 */ /* 0x004fe20000010000 */
[----:B------:R-:W-:-:S03]  /*1820*/  @!P5 FADD.FTZ R5, R5, R7 ;  /* 0x000000070505d221 */ /* 0x000fc60000010000 */
[----:B---3--:R-:W-:Y:S01]  /*1830*/  @!P4 FADD.FTZ R4, R4, R8 ;  /* 0x000000080404c221 */ /* 0x008fe20000010000 */
[----:B------:R-:W-:-:S03]  /*1840*/  @!P4 FADD.FTZ R5, R5, R9 ;  /* 0x000000090505c221 */ /* 0x000fc60000010000 */
[----:B----4-:R-:W-:Y:S01]  /*1850*/  @!P6 FADD.FTZ R4, R4, R10 ;  /* 0x0000000a0404e221 */ /* 0x010fe20000010000 */
[----:B------:R-:W-:-:S07]  /*1860*/  @!P6 FADD.FTZ R5, R5, R11 ;  /* 0x0000000b0505e221 */ /* 0x000fce0000010000 */
.L_x_1476:
        /* <DEDUP_REMOVED lines=16> */
[----:B------:R-:W-:Y:S01]  /*1970*/  MOV R8, UR10 ;  /* 0x0000000a00087c02 */ /* 0x000fe20008000f00 */
[----:B------:R-:W-:Y:S01]  /*1980*/  IMAD.U32 R9, RZ, RZ, UR11 ;  /* 0x0000000bff097e24 */ /* 0x000fe2000f8e00ff */
[----:B------:R-:W0:Y:S05]  /*1990*/  @!P4 LDG.E.64 R6, desc[UR14][R6.64] ;  /* 0x0000000e0606c981 */ /* 0x000e2a000c1e1b00 */
[----:B------:R-:W2:Y:S01]  /*19a0*/  @!P2 LDG.E.64 R8, desc[UR14][R8.64] ;  /* 0x0000000e0808a981 */ /* 0x000ea2000c1e1b00 */
[----:B------:R-:W-:-:S04]  /*19b0*/  MOV R10, UR5 ;  /* 0x00000005000a7c02 */ /* 0x000fc80008000f00 */
[----:B------:R-:W-:-:S04]  /*19c0*/  IADD3 R10, PT, PT, R10, 0x2, RZ ;  /* 0x000000020a0a7810 */ /* 0x000fc80007ffe0ff */
[----:B------:R-:W-:Y:S01]  /*19d0*/  R2UR UR5, R10 ;  /* 0x000000000a0572ca */ /* 0x000fe200000e0000 */
[----:B0-----:R-:W-:Y:S01]  /*19e0*/  @!P4 FADD.FTZ R4, R4, R6 ;  /* 0x000000060404c221 */ /* 0x001fe20000010000 */
[----:B------:R-:W-:-:S03]  /*19f0*/  @!P4 FADD.FTZ R5, R5, R7 ;  /* 0x000000070505c221 */ /* 0x000fc60000010000 */
[----:B--2---:R-:W-:Y:S01]  /*1a00*/  @!P2 FADD.FTZ R4, R4, R8 ;  /* 0x000000080404a221 */ /* 0x004fe20000010000 */
[----:B------:R-:W-:-:S09]  /*1a10*/  @!P2 FADD.FTZ R5, R5, R9 ;  /* 0x000000090505a221 */ /* 0x000fd20000010000 */
.L_x_1477:
[----:B------:R-:W-:Y:S01]  /*1a20*/  MOV R7, UR5 ;  /* 0x0000000500077c02 */ /* 0x000fe20008000f00 */
[----:B------:R-:W-:Y:S01]  /*1a30*/  BSSY.RECONVERGENT B0, `(.L_x_1471) ;  /* 0x000000c000007945 */ /* 0x000fe20003800200 */
[----:B------:R-:W-:Y:S02]  /*1a40*/  LOP3.LUT R6, R19, 0x1, RZ, 0xc0, !PT ;  /* 0x0000000113067812 */ /* 0x000fe400078ec0ff */
[----:B------:R-:W-:-:S04]  /*1a50*/  ISETP.EQ.OR P2, PT, R7, UR18, P3 ;  /* 0x0000001207007c0c */ /* 0x000fc80009f42670 */
[----:B------:R-:W-:-:S13]  /*1a60*/  ISETP.NE.U32.OR P2, PT, R6, 0x1, P2 ;  /* 0x000000010600780c */ /* 0x000fda0001745470 */
[----:B------:R-:W-:Y:S05]  /*1a70*/  @P2 BRA `(.L_x_1478) ;  /* 0x00000000001c2947 */ /* 0x000fea0003800000 */
[----:B------:R-:W-:Y:S01]  /*1a80*/  UIMAD UR9, UR19, UR5, UR6 ;  /* 0x00000005130972a4 */ /* 0x000fe2000f8e0206 */
[----:B------:R-:W-:-:S05]  /*1a90*/  IMAD.MOV.U32 R7, RZ, RZ, 0x8 ;  /* 0x00000008ff077424 */ /* 0x000fca00078e00ff */
[----:B------:R-:W-:-:S05]  /*1aa0*/  MOV R6, UR9 ;  /* 0x0000000900067c02 */ /* 0x000fca0008000f00 */
[----:B------:R-:W-:-:S06]  /*1ab0*/  IMAD.WIDE.U32 R6, R6, R7, UR16 ;  /* 0x0000001006067e25 */ /* 0x000fcc000f8e0007 */
[----:B------:R-:W0:Y:S02]  /*1ac0*/  LDG.E.64 R6, desc[UR14][R6.64] ;  /* 0x0000000e06067981 */ /* 0x000e24000c1e1b00 */
[----:B0-----:R-:W-:Y:S01]  /*1ad0*/  FADD.FTZ R4, R4, R6 ;  /* 0x0000000604047221 */ /* 0x001fe20000010000 */
[----:B------:R-:W-:-:S07]  /*1ae0*/  FADD.FTZ R5, R5, R7 ;  /* 0x0000000705057221 */ /* 0x000fce0000010000 */
.L_x_1478:
[----:B------:R-:W-:Y:S05]  /*1af0*/  BSYNC.RECONVERGENT B0 ;  /* 0x0000000000007941 */ /* 0x000fea0003800200 */
.L_x_1471:
[----:B---3--:R-:W-:Y:S01]  /*1b00*/  LOP3.LUT R6, R20, 0xffff, RZ, 0xc0, !PT ;  /* 0x0000ffff14067812 */ /* 0x008fe200078ec0ff */
[----:B------:R-:W3:Y:S01]  /*1b10*/  S2UR UR9, SR_CgaCtaId ;  /* 0x00000000000979c3 */ /* 0x000ee20000008800 */
[----:B------:R-:W4:Y:S01]  /*1b20*/  LDCU UR10, c[0x0][0x414] ;  /* 0x00008280ff0a77ac */ /* 0x000f220008000800 */
[----:B------:R-:W-:Y:S02]  /*1b30*/  MOV R27, UR8 ;  /* 0x00000008001b7c02 */ /* 0x000fe40008000f00 */
[----:B------:R-:W-:Y:S01]  /*1b40*/  IMAD R6, R6, 0x2aab, RZ ;  /* 0x00002aab06067824 */ /* 0x000fe200078e02ff */
[----:B------:R-:W-:-:S03]  /*1b50*/  UMOV UR5, 0x400 ;  /* 0x0000040000057882 */ /* 0x000fc60000000000 */
[----:B-1----:R-:W2:Y:S01]  /*1b60*/  @P0 LDC.64 R10, c[0x0][0x388] ;  /* 0x0000e200ff0a0b82 */ /* 0x002ea20000000a00 */
[----:B------:R-:W-:-:S04]  /*1b70*/  SHF.R.U32.HI R6, RZ, 0x10, R6 ;  /* 0x00000010ff067819 */ /* 0x000fc80000011606 */
[----:B------:R-:W-:-:S03]  /*1b80*/  PRMT R6, R6, 0x9910, RZ ;  /* 0x0000991006067816 */ /* 0x000fc600000000ff */
[----:B------:R-:W1:Y:S02]  /*1b90*/  LDC.64 R8, c[0x0][0x3a0] ;  /* 0x0000e800ff087b82 */ /* 0x000e640000000a00 */
[----:B------:R-:W-:-:S05]  /*1ba0*/  IMAD R6, R6, 0x6, RZ ;  /* 0x0000000606067824 */ /* 0x000fca00078e02ff */
[----:B------:R-:W-:Y:S01]  /*1bb0*/  IADD3 R13, PT, PT, RZ, -R6, RZ ;  /* 0x80000006ff0d7210 */ /* 0x000fe20007ffe0ff */
[----:B---3--:R-:W-:Y:S01]  /*1bc0*/  ULEA UR5, UR9, UR5, 0x18 ;  /* 0x0000000509057291 */ /* 0x008fe2000f8ec0ff */
[----:B------:R-:W3:Y:S02]  /*1bd0*/  LDC.64 R6, c[0x0][0x398] ;  /* 0x0000e600ff067b82 */ /* 0x000ee40000000a00 */
[----:B------:R-:W-:-:S04]  /*1be0*/  PRMT R13, R13, 0x7710, RZ ;  /* 0x000077100d0d7816 */ /* 0x000fc800000000ff */
[----:B------:R-:W-:Y:S02]  /*1bf0*/  IADD3 R13, PT, PT, R13, R20, RZ ;  /* 0x000000140d0d7210 */ /* 0x000fe40007ffe0ff */
[----:B------:R-:W-:Y:S03]  /*1c00*/  @!P3 STS.64 [UR5+0x78], R4 ;  /* 0x00007804ff00b988 */ /* 0x000fe60008000a05 */
[----:B------:R-:W-:-:S05]  /*1c10*/  IMAD.SHL.U32 R13, R13, 0x2, RZ ;  /* 0x000000020d0d7824 */ /* 0x000fca00078e00ff */
[----:B------:R-:W-:-:S04]  /*1c20*/  LOP3.LUT R13, R13, 0xffff, RZ, 0xc0, !PT ;  /* 0x0000ffff0d0d7812 */ /* 0x000fc800078ec0ff */
[----:B------:R-:W-:Y:S01]  /*1c30*/  IADD3 R15, PT, PT, R16, R13, RZ ;  /* 0x0000000d100f7210 */ /* 0x000fe20007ffe0ff */
[----:B--2---:R-:W-:-:S04]  /*1c40*/  @P0 IMAD.WIDE R12, R27, 0x8, R10 ;  /* 0x000000081b0c0825 */ /* 0x004fc800078e020a */
[----:B----4-:R-:W-:Y:S01]  /*1c50*/  @P0 FMUL.FTZ R10, R4, UR10 ;  /* 0x0000000a040a0c20 */ /* 0x010fe20008410000 */
[----:B------:R-:W-:Y:S01]  /*1c60*/  @P0 FMUL.FTZ R11, R5, UR10 ;  /* 0x0000000a050b0c20 */ /* 0x000fe20008410000 */
[----:B---3--:R-:W-:-:S04]  /*1c70*/  IMAD.WIDE R6, R15, 0x4, R6 ;  /* 0x000000040f067825 */ /* 0x008fc800078e0206 */
[----:B------:R2:W-:Y:S01]  /*1c80*/  @P0 STG.E.64 desc[UR14][R12.64], R10 ;  /* 0x0000000a0c000986 */ /* 0x0005e2000c101b0e */
[----:B-1----:R-:W-:Y:S01]  /*1c90*/  IMAD.WIDE R8, R15, 0x4, R8 ;  /* 0x000000040f087825 */ /* 0x002fe200078e0208 */
[----:B------:R-:W-:Y:S06]  /*1ca0*/  BAR.SYNC.DEFER_BLOCKING 0x0 ;  /* 0x0000000000007b1d */ /* 0x000fec0000010000 */
[----:B------:R-:W5:Y:S04]  /*1cb0*/  LDG.E.64 R6, desc[UR14][R6.64] ;  /* 0x0000000e06067981 */ /* 0x000f68000c1e1b00 */
[----:B------:R-:W5:Y:S01]  /*1cc0*/  LDG.E.64 R8, desc[UR14][R8.64] ;  /* 0x0000000e08087981 */ /* 0x000f62000c1e1b00 */
[----:B--2---:R-:W-:Y:S01]  /*1cd0*/  HFMA2 R12, -RZ, RZ, 1.875, 0 ;  /* 0x3f800000ff0c7431 */ /* 0x004fe200000001ff */
[----:B------:R-:W-:Y:S01]  /*1ce0*/  BSSY.RECONVERGENT B0, `(.L_x_1479) ;  /* 0x000007b000007945 */ /* 0x000fe20003800200 */
[----:B------:R-:W-:Y:S01]  /*1cf0*/  VIADD R13, R21, 0x40 ;  /* 0x00000040150d7836 */ /* 0x000fe20000000000 */
[----:B------:R-:W1:Y:S02]  /*1d00*/  LDS.64 R14, [UR5+0x78] ;  /* 0x00007805ff0e7984 */ /* 0x000e640008000a00 */
[----:B-1----:R-:W-:-:S04]  /*1d10*/  FMUL.FTZ R14, R14, UR10 ;  /* 0x0000000a0e0e7c20 */ /* 0x002fc80008410000 */
[----:B------:R-:W-:-:S04]  /*1d20*/  FMUL.FTZ R16, R14, R14 ;  /* 0x0000000e0e107220 */ /* 0x000fc80000410000 */
[----:B------:R-:W-:-:S05]  /*1d30*/  FFMA.FTZ R15, R15, UR10, -R16 ;  /* 0x0000000a0f0f7c23 */ /* 0x000fca0008010810 */
[----:B------:R-:W-:-:S13]  /*1d40*/  FSETP.GTU.FTZ.AND P2, PT, R15, RZ, PT ;  /* 0x000000ff0f00720b */ /* 0x000fda0003f5c000 */
[----:B------:R-:W1:Y:S02]  /*1d50*/  @P2 LDC R16, c[0x0][0x3a8] ;  /* 0x0000ea00ff102b82 */ /* 0x000e640000000800 */
[----:B-1----:R-:W-:-:S04]  /*1d60*/  @P2 FADD.FTZ R15, R15, R16 ;  /* 0x000000100f0f2221 */ /* 0x002fc80000010000 */
[----:B------:R1:W2:Y:S01]  /*1d70*/  @P2 MUFU.RSQ R12, R15 ;  /* 0x0000000f000c2308 */ /* 0x0002a20000001400 */
[----:B------:R-:W-:Y:S05]  /*1d80*/  BRA.U UP0, `(.L_x_1480) ;  /* 0x0000000100bc7547 */ /* 0x000fea000b800000 */
[----:B------:R-:W3:Y:S01]  /*1d90*/  LDCU.64 UR12, c[0x0][0x3e8] ;  /* 0x00007d00ff0c77ac */ /* 0x000ee20008000a00 */
[----:B------:R-:W-:Y:S01]  /*1da0*/  SHF.R.S32.HI R10, RZ, 0x1f, R21 ;  /* 0x0000001fff0a7819 */ /* 0x000fe20000011415 */
[----:B------:R-:W-:Y:S01]  /*1db0*/  BSSY.RECONVERGENT B1, `(.L_x_1481) ;  /* 0x0000019000017945 */ /* 0x000fe20003800200 */
[----:B-1----:R-:W-:Y:S02]  /*1dc0*/  SHF.R.S32.HI R15, RZ, 0x1f, R13 ;  /* 0x0000001fff0f7819 */ /* 0x002fe4000001140d */
[----:B---3--:R-:W-:Y:S02]  /*1dd0*/  ISETP.GE.U32.AND P1, PT, R21, UR12, PT ;  /* 0x0000000c15007c0c */ /* 0x008fe4000bf26070 */
[----:B------:R-:W-:Y:S02]  /*1de0*/  ISETP.GE.U32.AND P2, PT, R13, UR12, PT ;  /* 0x0000000c0d007c0c */ /* 0x000fe4000bf46070 */
[----:B------:R-:W-:Y:S02]  /*1df0*/  ISETP.GE.AND.EX P1, PT, R10, UR13, PT, P1 ;  /* 0x0000000d0a007c0c */ /* 0x000fe4000bf26310 */
[----:B------:R-:W-:-:S11]  /*1e00*/  ISETP.GE.AND.EX P2, PT, R15, UR13, PT, P2 ;  /* 0x0000000d0f007c0c */ /* 0x000fd6000bf46320 */
[----:B------:R-:W-:Y:S05]  /*1e10*/  @P1 BRA `(.L_x_1482) ;  /* 0x0000000000481947 */ /* 0x000fea0003800000 */
[----:B------:R-:W1:Y:S01]  /*1e20*/  LDCU.64 UR16, c[0x0][0x3e0] ;  /* 0x00007c00ff1077ac */ /* 0x000e620008000a00 */
[----:B0-----:R-:W-:Y:S01]  /*1e30*/  MOV R4, R22 ;  /* 0x0000001600047202 */ /* 0x001fe20000000f00 */
[--C-:B------:R-:W-:Y:S01]  /*1e40*/  FADD.FTZ R11, R2, -R14.reuse ;  /* 0x8000000e020b7221 */ /* 0x100fe20000010000 */
[----:B------:R-:W-:Y:S01]  /*1e50*/  MOV R5, R25 ;  /* 0x0000001900057202 */ /* 0x000fe20000000f00 */
[----:B------:R-:W0:Y:S01]  /*1e60*/  LDCU.64 UR10, c[0x0][0x380] ;  /* 0x00007000ff0a77ac */ /* 0x000e220008000a00 */
[----:B------:R-:W-:Y:S01]  /*1e70*/  FADD.FTZ R17, R17, -R14 ;  /* 0x8000000e11117221 */ /* 0x000fe20000010000 */
[----:B--2---:R-:W-:-:S03]  /*1e80*/  FMUL.FTZ R11, R11, R12 ;  /* 0x0000000c0b0b7220 */ /* 0x004fc60000410000 */
[----:B------:R-:W-:Y:S01]  /*1e90*/  FMUL.FTZ R2, R17, R12 ;  /* 0x0000000c11027220 */ /* 0x000fe20000410000 */
[----:B-----5:R-:W-:-:S03]  /*1ea0*/  FFMA.FTZ R16, R6, R11, R8 ;  /* 0x0000000b06107223 */ /* 0x020fc60000010008 */
[----:B------:R-:W-:Y:S01]  /*1eb0*/  FFMA.FTZ R17, R7, R2, R9 ;  /* 0x0000000207117223 */ /* 0x000fe20000010009 */
[----:B-1----:R-:W-:Y:S02]  /*1ec0*/  IMAD R10, R10, UR16, RZ ;  /* 0x000000100a0a7c24 */ /* 0x002fe4000f8e02ff */
[----:B------:R-:W-:-:S04]  /*1ed0*/  IMAD.WIDE.U32 R4, R21, UR16, R4 ;  /* 0x0000001015047c25 */ /* 0x000fc8000f8e0004 */
[----:B------:R-:W-:Y:S01]  /*1ee0*/  IMAD R27, R21, UR17, R10 ;  /* 0x00000011151b7c24 */ /* 0x000fe2000f8e020a */
[----:B0-----:R-:W-:-:S04]  /*1ef0*/  LEA R10, P1, R4, UR10, 0x1 ;  /* 0x0000000a040a7c11 */ /* 0x001fc8000f8208ff */
[----:B------:R-:W-:Y:S02]  /*1f00*/  IADD3 R27, PT, PT, R5, R27, RZ ;  /* 0x0000001b051b7210 */ /* 0x000fe40007ffe0ff */
[----:B------:R-:W-:Y:S02]  /*1f10*/  F2FP.BF16.F32.PACK_AB R5, R17, R16 ;  /* 0x000000101105723e */ /* 0x000fe400000010ff */
[----:B------:R-:W-:-:S05]  /*1f20*/  LEA.HI.X R11, R4, UR11, R27, 0x1, P1 ;  /* 0x0000000b040b7c11 */ /* 0x000fca00088f0c1b */
[----:B------:R1:W-:Y:S02]  /*1f30*/  STG.E desc[UR14][R10.64], R5 ;  /* 0x000000050a007986 */ /* 0x0003e4000c10190e */
.L_x_1482:
[----:B------:R-:W-:Y:S05]  /*1f40*/  BSYNC.RECONVERGENT B1 ;  /* 0x0000000000017941 */ /* 0x000fea0003800200 */
.L_x_1481:
[----:B------:R-:W-:Y:S05]  /*1f50*/  @P2 BRA `(.L_x_1483) ;  /* 0x00000004004c2947 */ /* 0x000fea0003800000 */
[----:B------:R-:W3:Y:S01]  /*1f60*/  LDCU.64 UR10, c[0x0][0x3e0] ;  /* 0x00007c00ff0a77ac */ /* 0x000ee20008000a00 */
[--C-:B01----:R-:W-:Y:S01]  /*1f70*/  FADD.FTZ R5, R0, -R14.reuse ;  /* 0x8000000e00057221 */ /* 0x103fe20000010000 */
[----:B------:R-:W-:Y:S02]  /*1f80*/  IMAD.MOV.U32 R23, RZ, RZ, R25 ;  /* 0x000000ffff177224 */ /* 0x000fe400078e0019 */
[----:B------:R-:W-:Y:S01]  /*1f90*/  FADD.FTZ R3, R3, -R14 ;  /* 0x8000000e03037221 */ /* 0x000fe20000010000 */
[----:B------:R-:W0:Y:S01]  /*1fa0*/  LDCU.64 UR12, c[0x0][0x380] ;  /* 0x00007000ff0c77ac */ /* 0x000e220008000a00 */
[-C--:B--2---:R-:W-:Y:S02]  /*1fb0*/  FMUL.FTZ R5, R5, R12.reuse ;  /* 0x0000000c05057220 */ /* 0x084fe40000410000 */
[----:B------:R-:W-:Y:S02]  /*1fc0*/  FMUL.FTZ R12, R3, R12 ;  /* 0x0000000c030c7220 */ /* 0x000fe40000410000 */
[----:B-----5:R-:W-:-:S02]  /*1fd0*/  FFMA.FTZ R5, R6, R5, R8 ;  /* 0x0000000506057223 */ /* 0x020fc40000010008 */
[----:B------:R-:W-:-:S05]  /*1fe0*/  FFMA.FTZ R12, R7, R12, R9 ;  /* 0x0000000c070c7223 */ /* 0x000fca0000010009 */
[----:B------:R-:W-:Y:S01]  /*1ff0*/  F2FP.BF16.F32.PACK_AB R5, R12, R5 ;  /* 0x000000050c05723e */ /* 0x000fe200000010ff */
[----:B---3--:R-:W-:Y:S02]  /*2000*/  IMAD R0, R15, UR10, RZ ;  /* 0x0000000a0f007c24 */ /* 0x008fe4000f8e02ff */
[----:B------:R-:W-:-:S04]  /*2010*/  IMAD.WIDE.U32 R22, R13, UR10, R22 ;  /* 0x0000000a0d167c25 */ /* 0x000fc8000f8e0016 */
[----:B------:R-:W-:Y:S01]  /*2020*/  IMAD R13, R13, UR11, R0 ;  /* 0x0000000b0d0d7c24 */ /* 0x000fe2000f8e0200 */
[----:B0-----:R-:W-:-:S04]  /*2030*/  LEA R2, P1, R22, UR12, 0x1 ;  /* 0x0000000c16027c11 */ /* 0x001fc8000f8208ff */
[----:B------:R-:W-:-:S04]  /*2040*/  IADD3 R13, PT, PT, R23, R13, RZ ;  /* 0x0000000d170d7210 */ /* 0x000fc80007ffe0ff */
[----:B------:R-:W-:-:S05]  /*2050*/  LEA.HI.X R3, R22, UR13, R13, 0x1, P1 ;  /* 0x0000000d16037c11 */ /* 0x000fca00088f0c0d */
[----:B------:R3:W-:Y:S01]  /*2060*/  STG.E desc[UR14][R2.64], R5 ;  /* 0x0000000502007986 */ /* 0x0007e2000c10190e */
[----:B------:R-:W-:Y:S05]  /*2070*/  BRA `(.L_x_1483) ;  /* 0x0000000400047947 */ /* 0x000fea0003800000 */
.L_x_1480:
[----:B------:R-:W-:Y:S04]  /*2080*/  BSSY.RECONVERGENT B1, `(.L_x_1484) ;  /* 0x000001f000017945 */ /* 0x000fe80003800200 */
[----:B------:R-:W-:Y:S05]  /*2090*/  @P1 BRA `(.L_x_1485) ;  /* 0x0000000000741947 */ /* 0x000fea0003800000 */
[--C-:B0-----:R-:W-:Y:S01]  /*20a0*/  FADD.FTZ R5, R2, -R14.reuse ;  /* 0x8000000e02057221 */ /* 0x101fe20000010000 */
[----:B------:R-:W-:Y:S01]  /*20b0*/  FADD.FTZ R17, R17, -R14 ;  /* 0x8000000e11117221 */ /* 0x000fe20000010000 */
[----:B------:R-:W0:Y:S01]  /*20c0*/  LDCU.64 UR10, c[0x0][0x3e0] ;  /* 0x00007c00ff0a77ac */ /* 0x000e220008000a00 */
[----:B------:R-:W-:Y:S01]  /*20d0*/  SHF.R.S32.HI R26, RZ, 0x1f, R21 ;  /* 0x0000001fff1a7819 */ /* 0x000fe20000011415 */
[-C--:B--2---:R-:W-:Y:S01]  /*20e0*/  FMUL.FTZ R5, R5, R12.reuse ;  /* 0x0000000c05057220 */ /* 0x084fe20000410000 */
[----:B------:R-:W-:Y:S01]  /*20f0*/  FMUL.FTZ R2, R17, R12 ;  /* 0x0000000c11027220 */ /* 0x000fe20000410000 */
[----:B------:R-:W2:Y:S02]  /*2100*/  LDCU.64 UR12, c[0x0][0x380] ;  /* 0x00007000ff0c77ac */ /* 0x000ea40008000a00 */
[----:B-----5:R-:W-:Y:S01]  /*2110*/  FFMA.FTZ R10, R6, R5, R8 ;  /* 0x00000005060a7223 */ /* 0x020fe20000010008 */
[----:B------:R-:W-:Y:S01]  /*2120*/  FFMA.FTZ R2, R7, R2, R9 ;  /* 0x0000000207027223 */ /* 0x000fe20000010009 */
[----:B------:R-:W-:-:S02]  /*2130*/  MOV R5, R25 ;  /* 0x0000001900057202 */ /* 0x000fc40000000f00 */
[----:B------:R-:W-:Y:S01]  /*2140*/  FMUL.FTZ R4, R10, -1.4426950216293334961 ;  /* 0xbfb8aa3b0a047820 */ /* 0x000fe20000410000 */
[----:B-1----:R-:W-:-:S05]  /*2150*/  FMUL.FTZ R15, R2, -1.4426950216293334961 ;  /* 0xbfb8aa3b020f7820 */ /* 0x002fca0000410000 */
[----:B------:R-:W1:Y:S01]  /*2160*/  MUFU.EX2 R4, R4 ;  /* 0x0000000400047308 */ /* 0x000e620000000800 */
[----:B0-----:R-:W-:-:S03]  /*2170*/  IMAD R26, R26, UR10, RZ ;  /* 0x0000000a1a1a7c24 */ /* 0x001fc6000f8e02ff */
[----:B------:R-:W0:Y:S01]  /*2180*/  MUFU.EX2 R15, R15 ;  /* 0x0000000f000f7308 */ /* 0x000e220000000800 */
[----:B------:R-:W-:Y:S02]  /*2190*/  IMAD R27, R21, UR11, R26 ;  /* 0x0000000b151b7c24 */ /* 0x000fe4000f8e021a */
[----:B-1----:R-:W-:Y:S01]  /*21a0*/  FADD.FTZ R11, R4, 1 ;  /* 0x3f800000040b7421 */ /* 0x002fe20000010000 */
[----:B------:R-:W-:Y:S01]  /*21b0*/  MOV R4, R22 ;  /* 0x0000001600047202 */ /* 0x000fe20000000f00 */
[----:B0-----:R-:W-:-:S04]  /*21c0*/  FADD.FTZ R16, R15, 1 ;  /* 0x3f8000000f107421 */ /* 0x001fc80000010000 */
[----:B------:R-:W0:Y:S01]  /*21d0*/  MUFU.RCP R11, R11 ;  /* 0x0000000b000b7308 */ /* 0x000e220000001000 */
[----:B------:R-:W-:-:S04]  /*21e0*/  IMAD.WIDE.U32 R4, R21, UR10, R4 ;  /* 0x0000000a15047c25 */ /* 0x000fc8000f8e0004 */
[----:B------:R-:W-:-:S03]  /*21f0*/  IMAD.IADD R27, R5, 0x1, R27 ;  /* 0x00000001051b7824 */ /* 0x000fc600078e021b */
[----:B------:R-:W1:Y:S01]  /*2200*/  MUFU.RCP R17, R16 ;  /* 0x0000001000117308 */ /* 0x000e620000001000 */
[----:B0-----:R-:W-:Y:S01]  /*2210*/  FMUL.FTZ R15, R10, R11 ;  /* 0x0000000b0a0f7220 */ /* 0x001fe20000410000 */
[----:B--2---:R-:W-:-:S04]  /*2220*/  LEA R10, P1, R4, UR12, 0x1 ;  /* 0x0000000c040a7c11 */ /* 0x004fc8000f8208ff */
[----:B------:R-:W-:Y:S01]  /*2230*/  LEA.HI.X R11, R4, UR13, R27, 0x1, P1 ;  /* 0x0000000d040b7c11 */ /* 0x000fe200088f0c1b */
[----:B-1----:R-:W-:-:S05]  /*2240*/  FMUL.FTZ R2, R2, R17 ;  /* 0x0000001102027220 */ /* 0x002fca0000410000 */
[----:B------:R-:W-:-:S05]  /*2250*/  F2FP.BF16.F32.PACK_AB R15, R2, R15 ;  /* 0x0000000f020f723e */ /* 0x000fca00000010ff */
[----:B------:R3:W-:Y:S02]  /*2260*/  STG.E desc[UR14][R10.64], R15 ;  /* 0x0000000f0a007986 */ /* 0x0007e4000c10190e */
.L_x_1485:
[----:B------:R-:W-:Y:S05]  /*2270*/  BSYNC.RECONVERGENT B1 ;  /* 0x0000000000017941 */ /* 0x000fea0003800200 */
.L_x_1484:
[----:B------:R-:W4:Y:S01]  /*2280*/  LDCU.64 UR10, c[0x0][0x3e8] ;  /* 0x00007d00ff0a77ac */ /* 0x000f220008000a00 */
[----:B------:R-:W-:Y:S02]  /*2290*/  SHF.R.S32.HI R2, RZ, 0x1f, R13 ;  /* 0x0000001fff027819 */ /* 0x000fe4000001140d */
[----:B----4-:R-:W-:-:S04]  /*22a0*/  ISETP.GE.U32.AND P1, PT, R13, UR10, PT ;  /* 0x0000000a0d007c0c */ /* 0x010fc8000bf26070 */
[----:B------:R-:W-:-:S13]  /*22b0*/  ISETP.GE.AND.EX P1, PT, R2, UR11, PT, P1 ;  /* 0x0000000b02007c0c */ /* 0x000fda000bf26310 */
[----:B------:R-:W-:Y:S05]  /*22c0*/  @P1 BRA `(.L_x_1483) ;  /* 0x0000000000701947 */ /* 0x000fea0003800000 */
[--C-:B0-----:R-:W-:Y:S01]  /*22d0*/  FADD.FTZ R5, R0, -R14.reuse ;  /* 0x8000000e00057221 */ /* 0x101fe20000010000 */
[----:B------:R-:W-:Y:S01]  /*22e0*/  FADD.FTZ R3, R3, -R14 ;  /* 0x8000000e03037221 */ /* 0x000fe20000010000 */
[----:B------:R-:W3:Y:S02]  /*22f0*/  LDCU.64 UR10, c[0x0][0x3e0] ;  /* 0x00007c00ff0a77ac */ /* 0x000ee40008000a00 */
[-C--:B--2---:R-:W-:Y:S01]  /*2300*/  FMUL.FTZ R5, R5, R12.reuse ;  /* 0x0000000c05057220 */ /* 0x084fe20000410000 */
[----:B------:R-:W-:Y:S01]  /*2310*/  FMUL.FTZ R12, R3, R12 ;  /* 0x0000000c030c7220 */ /* 0x000fe20000410000 */
[----:B------:R-:W0:Y:S01]  /*2320*/  LDCU.64 UR12, c[0x0][0x380] ;  /* 0x00007000ff0c77ac */ /* 0x000e220008000a00 */
[----:B------:R-:W-:Y:S01]  /*2330*/  MOV R3, R25 ;  /* 0x0000001900037202 */ /* 0x000fe20000000f00 */
[----:B-----5:R-:W-:Y:S01]  /*2340*/  FFMA.FTZ R6, R6, R5, R8 ;  /* 0x0000000506067223 */ /* 0x020fe20000010008 */
[----:B------:R-:W-:-:S03]  /*2350*/  FFMA.FTZ R9, R7, R12, R9 ;  /* 0x0000000c07097223 */ /* 0x000fc60000010009 */
[----:B------:R-:W-:Y:S01]  /*2360*/  FMUL.FTZ R0, R6, -1.4426950216293334961 ;  /* 0xbfb8aa3b06007820 */ /* 0x000fe20000410000 */
[----:B------:R-:W-:-:S05]  /*2370*/  FMUL.FTZ R7, R9, -1.4426950216293334961 ;  /* 0xbfb8aa3b09077820 */ /* 0x000fca0000410000 */
[----:B------:R-:W2:Y:S01]  /*2380*/  MUFU.EX2 R0, R0 ;  /* 0x0000000000007308 */ /* 0x000ea20000000800 */
[----:B---3--:R-:W-:Y:S01]  /*2390*/  IMAD R10, R2, UR10, RZ ;  /* 0x0000000a020a7c24 */ /* 0x008fe2000f8e02ff */
[----:B------:R-:W-:Y:S02]  /*23a0*/  MOV R2, R22 ;  /* 0x0000001600027202 */ /* 0x000fe40000000f00 */
[----:B------:R-:W3:Y:S03]  /*23b0*/  MUFU.EX2 R7, R7 ;  /* 0x0000000700077308 */ /* 0x000ee60000000800 */
[----:B------:R-:W-:-:S04]  /*23c0*/  IMAD.WIDE.U32 R2, R13, UR10, R2 ;  /* 0x0000000a0d027c25 */ /* 0x000fc8000f8e0002 */
[----:B------:R-:W-:Y:S02]  /*23d0*/  IMAD R13, R13, UR11, R10 ;  /* 0x0000000b0d0d7c24 */ /* 0x000fe4000f8e020a */
[----:B--2---:R-:W-:-:S03]  /*23e0*/  FADD.FTZ R4, R0, 1 ;  /* 0x3f80000000047421 */ /* 0x004fc60000010000 */
[----:B------:R-:W-:Y:S01]  /*23f0*/  IADD3 R13, PT, PT, R3, R13, RZ ;  /* 0x0000000d030d7210 */ /* 0x000fe20007ffe0ff */
[----:B---3--:R-:W-:Y:S01]  /*2400*/  FADD.FTZ R8, R7, 1 ;  /* 0x3f80000007087421 */ /* 0x008fe20000010000 */
[----:B------:R0:W2:Y:S08]  /*2410*/  MUFU.RCP R5, R4 ;  /* 0x0000000400057308 */ /* 0x0000b00000001000 */
[----:B------:R-:W3:Y:S01]  /*2420*/  MUFU.RCP R8, R8 ;  /* 0x0000000800087308 */ /* 0x000ee20000001000 */
[----:B0-----:R-:W-:Y:S01]  /*2430*/  LEA R4, P1, R2, UR12, 0x1 ;  /* 0x0000000c02047c11 */ /* 0x001fe2000f8208ff */
[----:B--2---:R-:W-:-:S03]  /*2440*/  FMUL.FTZ R6, R6, R5 ;  /* 0x0000000506067220 */ /* 0x004fc60000410000 */
[----:B------:R-:W-:Y:S01]  /*2450*/  LEA.HI.X R5, R2, UR13, R13, 0x1, P1 ;  /* 0x0000000d02057c11 */ /* 0x000fe200088f0c0d */
[----:B---3--:R-:W-:-:S05]  /*2460*/  FMUL.FTZ R7, R9, R8 ;  /* 0x0000000809077220 */ /* 0x008fca0000410000 */
[----:B------:R-:W-:-:S05]  /*2470*/  F2FP.BF16.F32.PACK_AB R7, R7, R6 ;  /* 0x000000060707723e */ /* 0x000fca00000010ff */
[----:B------:R4:W-:Y:S02]  /*2480*/  STG.E desc[UR14][R4.64], R7 ;  /* 0x0000000704007986 */ /* 0x0009e4000c10190e */
.L_x_1483:
[----:B------:R-:W-:Y:S05]  /*2490*/  BSYNC.RECONVERGENT B0 ;  /* 0x0000000000007941 */ /* 0x000fea0003800200 */
.L_x_1479:
[----:B------:R-:W-:Y:S02]  /*24a0*/  UIADD3 UR8, UPT, UPT, UR19, UR8, URZ ;  /* 0x0000000813087290 */ /* 0x000fe4000fffe0ff */
[----:B------:R-:W-:Y:S02]  /*24b0*/  UIADD3 UR4, UPT, UPT, UR4, 0x1, URZ ;  /* 0x0000000104047890 */ /* 0x000fe4000fffe0ff */
[----:B------:R-:W-:-:S09]  /*24c0*/  UISETP.GE.AND UP1, UPT, UR8, UR7, UPT ;  /* 0x000000070800728c */ /* 0x000fd2000bf26270 */
[----:B------:R-:W-:Y:S05]  /*24d0*/  BRA.U !UP1, `(.L_x_1486) ;  /* 0xffffffdd09387547 */ /* 0x000fea000b83ffff */
[----:B------:R-:W-:Y:S05]  /*24e0*/  EXIT ;  /* 0x000000000000794d */ /* 0x000fea0003800000 */
.L_x_1487:
        /* <DEDUP_REMOVED lines=9> */
.L_x_2496:


//--------------------- .text._Z35group_norm_nhwc_fwd_one_pass_kernelI11Bf16IOFp32WLi256ELi12ELi384EEv26Group_norm_nhwc_fwd_params --------------------------
	.section	.text._Z35group_norm_nhwc_fwd_one_pass_kernelI11Bf16IOFp32WLi256ELi12ELi384EEv26Group_norm_nhwc_fwd_params,"ax",@progbits
	.align	128
        .global         _Z35group_norm_nhwc_fwd_one_pass_kernelI11Bf16IOFp32WLi256ELi12ELi384EEv26Group_norm_nhwc_fwd_params
        .type           _Z35group_norm_nhwc_fwd_one_pass_kernelI11Bf16IOFp32WLi256ELi12ELi384EEv26Group_norm_nhwc_fwd_params,@function
        .size           _Z35group_norm_nhwc_fwd_one_pass_kernelI11Bf16IOFp32WLi256ELi12ELi384EEv26Group_norm_nhwc_fwd_params,(.L_x_2497 - _Z35group_norm_nhwc_fwd_one_pass_kernelI11Bf16IOFp32WLi256ELi12ELi384EEv26Group_norm_nhwc_fwd_params)
        .other          _Z35group_norm_nhwc_fwd_one_pass_kernelI11Bf16IOFp32WLi256ELi12ELi384EEv26Group_norm_nhwc_fwd_params,@"STO_CUDA_ENTRY STV_DEFAULT"
_Z35group_norm_nhwc_fwd_one_pass_kernelI11Bf16IOFp32WLi256ELi12ELi384EEv26Group_norm_nhwc_fwd_params:
.text._Z35group_norm_nhwc_fwd_one_pass_kernelI11Bf16IOFp32WLi256ELi12ELi384EEv26Group_norm_nhwc_fwd_params:
        /* <DEDUP_REMOVED lines=11> */
[----:B------:R-:W3:Y:S01]  /*00b0*/  LDCU.64 UR8, c[0x0][0x388] ;  /* 0x00007100ff0877ac */ /* 0x000ee20008000a00 */
[----:B------:R-:W4:Y:S05]  /*00c0*/  LDCU UR20, c[0x0][0x374] ;  /* 0x00006e80ff1477ac */ /* 0x000f2a0008000800 */
[----:B------:R-:W4:Y:S01]  /*00d0*/  LDC R22, c[0x0][0x370] ;  /* 0x0000dc00ff167b82 */ /* 0x000f220000000800 */
[----:B------:R-:W0:Y:S01]  /*00e0*/  LDCU.64 UR16, c[0x0][0x358] ;  /* 0x00006b00ff1077ac */ /* 0x000e220008000a00 */
[----:B---3--:R-:W-:Y:S01]  /*00f0*/  ISETP.NE.U32.AND P1, PT, RZ, UR8, PT ;  /* 0x00000008ff007c0c */ /* 0x008fe2000bf25070 */
[----:B------:R-:W-:Y:S01]  /*0100*/  UMOV UR8, UR6 ;  /* 0x0000000600087c82 */ /* 0x000fe20008000000 */
[----:B0-----:R-:W-:-:S02]  /*0110*/  LOP3.LUT R0, R2, 0xffff, RZ, 0xc0, !PT ;  /* 0x0000ffff02007812 */ /* 0x001fc400078ec0ff */
[----:B-1----:R-:W-:Y:S02]  /*0120*/  LOP3.LUT P0, RZ, R2, UR15, RZ, 0xfc, !PT ;  /* 0x0000000f02ff7c12 */ /* 0x002fe4000f80fcff */
[----:B--2---:R-:W-:Y:S01]  /*0130*/  MOV R2, UR4 ;  /* 0x0000000400027c02 */ /* 0x004fe20008000f00 */
[----:B------:R-:W-:Y:S01]  /*0140*/  IMAD R0, R0, 0x2aab, RZ ;  /* 0x00002aab00007824 */ /* 0x000fe200078e02ff */
[----:B------:R-:W-:Y:S01]  /*0150*/  ISETP.NE.AND.EX P0, PT, RZ, UR9, !P0, P1 ;  /* 0x00000009ff007c0c */ /* 0x000fe2000c705310 */
[----:B------:R-:W-:-:S03]  /*0160*/  UMOV UR4, URZ ;  /* 0x000000ff00047c82 */ /* 0x000fc60008000000 */
[----:B------:R-:W-:-:S05]  /*0170*/  SHF.R.U32.HI R23, RZ, 0x10, R0 ;  /* 0x00000010ff177819 */ /* 0x000fca0000011600 */
[----:B------:R-:W-:-:S07]  /*0180*/  IMAD R23, R2, UR15, R23 ;  /* 0x0000000f02177c24 */ /* 0x000fce000f8e0217 */
.L_x_1515:
[----:B0-----:R-:W0:Y:S01]  /*0190*/  LDC R0, c[0x0][0x3f8] ;  /* 0x0000fe00ff007b82 */ /* 0x001e220000000800 */
[----:B------:R-:W-:Y:S01]  /*01a0*/  IABS R8, UR8 ;  /* 0x0000000800087c13 */ /* 0x000fe20008000000 */
[----:B-1----:R-:W1:Y:S01]  /*01b0*/  LDCU.64 UR10, c[0x0][0x3e8] ;  /* 0x00007d00ff0a77ac */ /* 0x002e620008000a00 */
[----:B------:R-:W-:Y:S02]  /*01c0*/  IADD3 R19, PT, PT, R23, 0x40, RZ ;  /* 0x0000004017137810 */ /* 0x000fe40007ffe0ff */
[----:B------:R-:W-:Y:S01]  /*01d0*/  SHF.R.S32.HI R17, RZ, 0x1f, R23 ;  /* 0x0000001fff117819 */ /* 0x000fe20000011417 */
[----:B--2---:R-:W2:Y:S01]  /*01e0*/  LDCU.64 UR12, c[0x0][0x3f0] ;  /* 0x00007e00ff0c77ac */ /* 0x004ea20008000a00 */
[----:B------:R-:W-:Y:S02]  /*01f0*/  SHF.R.S32.HI R15, RZ, 0x1f, R19 ;  /* 0x0000001fff0f7819 */ /* 0x000fe40000011413 */
[----:B0--345:R-:W-:Y:S02]  /*0200*/  IABS R5, R0 ;  /* 0x0000000000057213 */ /* 0x039fe40000000000 */
[----:B------:R-:W-:-:S02]  /*0210*/  ISETP.NE.AND P3, PT, R0, RZ, PT ;  /* 0x000000ff0000720c */ /* 0x000fc40003f65270 */
[----:B------:R-:W0:Y:S08]  /*0220*/  I2F.RP R4, R5 ;  /* 0x0000000500047306 */ /* 0x000e300000209400 */
[----:B0-----:R-:W0:Y:S02]  /*0230*/  MUFU.RCP R4, R4 ;  /* 0x0000000400047308 */ /* 0x001e240000001000 */
[----:B0-----:R-:W-:-:S06]  /*0240*/  IADD3 R2, PT, PT, R4, 0xffffffe, RZ ;  /* 0x0ffffffe04027810 */ /* 0x001fcc0007ffe0ff */
[----:B------:R0:W3:Y:S02]  /*0250*/  F2I.FTZ.U32.TRUNC.NTZ R3, R2 ;  /* 0x0000000200037305 */ /* 0x0000e4000021f000 */
[----:B0-----:R-:W-:Y:S01]  /*0260*/  IMAD.MOV.U32 R2, RZ, RZ, RZ ;  /* 0x000000ffff027224 */ /* 0x001fe200078e00ff */
[----:B---3--:R-:W-:-:S05]  /*0270*/  IADD3 R6, PT, PT, RZ, -R3, RZ ;  /* 0x80000003ff067210 */ /* 0x008fca0007ffe0ff */
[----:B------:R-:W-:Y:S02]  /*0280*/  IMAD R7, R6, R5, RZ ;  /* 0x0000000506077224 */ /* 0x000fe400078e02ff */
[----:B------:R-:W0:Y:S02]  /*0290*/  S2R R6, SR_TID.X ;  /* 0x0000000000067919 */ /* 0x000e240000002100 */
[----:B------:R-:W-:-:S04]  /*02a0*/  IMAD.HI.U32 R3, R3, R7, R2 ;  /* 0x0000000703037227 */ /* 0x000fc800078e0002 */
[----:B------:R-:W-:Y:S02]  /*02b0*/  VIADD R7, R23, 0xc0 ;  /* 0x000000c017077836 */ /* 0x000fe40000000000 */
[----:B------:R-:W-:-:S05]  /*02c0*/  IMAD.HI.U32 R13, R3, R8, RZ ;  /* 0x00000008030d7227 */ /* 0x000fca00078e00ff */
[----:B------:R-:W-:-:S05]  /*02d0*/  IADD3 R3, PT, PT, -R13, RZ, RZ ;  /* 0x000000ff0d037210 */ /* 0x000fca0007ffe1ff */
[----:B------:R-:W-:-:S05]  /*02e0*/  IMAD R2, R5, R3, R8 ;  /* 0x0000000305027224 */ /* 0x000fca00078e0208 */
[----:B------:R-:W-:Y:S02]  /*02f0*/  ISETP.GT.U32.AND P2, PT, R5, R2, PT ;  /* 0x000000020500720c */ /* 0x000fe40003f44070 */
[----:B0-----:R-:W-:-:S11]  /*0300*/  LOP3.LUT R3, R6, 0xffff, RZ, 0xc0, !PT ;  /* 0x0000ffff06037812 */ /* 0x001fd600078ec0ff */
[-C--:B------:R-:W-:Y:S01]  /*0310*/  @!P2 IADD3 R2, PT, PT, R2, -R5.reuse, RZ ;  /* 0x800000050202a210 */ /* 0x080fe20007ffe0ff */
[----:B------:R-:W-:Y:S02]  /*0320*/  IMAD R3, R3, 0x2aab, RZ ;  /* 0x00002aab03037824 */ /* 0x000fe400078e02ff */
[----:B------:R-:W-:Y:S01]  /*0330*/  @!P2 VIADD R13, R13, 0x1 ;  /* 0x000000010d0da836 */ /* 0x000fe20000000000 */
[----:B------:R-:W-:Y:S02]  /*0340*/  ISETP.GE.U32.AND P1, PT, R2, R5, PT ;  /* 0x000000050200720c */ /* 0x000fe40003f26070 */
[----:B------:R-:W-:Y:S02]  /*0350*/  LOP3.LUT R2, R0, UR8, RZ, 0x3c, !PT ;  /* 0x0000000800027c12 */ /* 0x000fe4000f8e3cff */
[----:B------:R-:W-:Y:S02]  /*0360*/  SHF.R.U32.HI R3, RZ, 0x10, R3 ;  /* 0x00000010ff037819 */ /* 0x000fe40000011603 */
[----:B------:R-:W-:-:S02]  /*0370*/  ISETP.GE.AND P4, PT, R2, RZ, PT ;  /* 0x000000ff0200720c */ /* 0x000fc40003f86270 */
[----:B------:R-:W-:Y:S02]  /*0380*/  PRMT R2, R3, 0x9910, RZ ;  /* 0x0000991003027816 */ /* 0x000fe400000000ff */
[----:B-1----:R-:W-:-:S03]  /*0390*/  ISETP.GE.U32.AND P2, PT, R19, UR10, PT ;  /* 0x0000000a13007c0c */ /* 0x002fc6000bf46070 */
[----:B------:R-:W-:Y:S01]  /*03a0*/  IMAD R2, R2, 0x6, RZ ;  /* 0x0000000602027824 */ /* 0x000fe200078e02ff */
[----:B------:R-:W-:Y:S02]  /*03b0*/  @P1 IADD3 R13, PT, PT, R13, 0x1, RZ ;  /* 0x000000010d0d1810 */ /* 0x000fe40007ffe0ff */
[----:B------:R-:W-:Y:S02]  /*03c0*/  ISETP.GE.AND.EX P2, PT, R15, UR11, PT, P2 ;  /* 0x0000000b0f007c0c */ /* 0x000fe4000bf46320 */
[----:B------:R-:W-:Y:S02]  /*03d0*/  IADD3 R2, PT, PT, RZ, -R2, RZ ;  /* 0x80000002ff027210 */ /* 0x000fe40007ffe0ff */
[----:B------:R-:W-:Y:S02]  /*03e0*/  @!P4 IADD3 R13, PT, PT, -R13, RZ, RZ ;  /* 0x000000ff0d0dc210 */ /* 0x000fe40007ffe1ff */
[----:B------:R-:W-:Y:S02]  /*03f0*/  ISETP.GE.U32.AND P1, PT, R23, UR10, PT ;  /* 0x0000000a17007c0c */ /* 0x000fe4000bf26070 */
[----:B------:R-:W-:-:S02]  /*0400*/  @!P3 LOP3.LUT R13, RZ, R0, RZ, 0x33, !PT ;  /* 0x00000000ff0db212 */ /* 0x000fc400078e33ff */
[----:B------:R-:W-:Y:S02]  /*0410*/  PRMT R3, R2, 0x7710, RZ ;  /* 0x0000771002037816 */ /* 0x000fe400000000ff */
[----:B------:R-:W-:Y:S01]  /*0420*/  ISETP.GE.AND.EX P1, PT, R17, UR11, PT, P1 ;  /* 0x0000000b11007c0c */ /* 0x000fe2000bf26310 */
[--C-:B------:R-:W-:Y:S01]  /*0430*/  IMAD.MOV R21, RZ, RZ, -R13.reuse ;  /* 0x000000ffff157224 */ /* 0x100fe200078e0a0d */
[----:B------:R-:W-:Y:S01]  /*0440*/  IADD3 R3, PT, PT, R3, R6, RZ ;  /* 0x0000000603037210 */ /* 0x000fe20007ffe0ff */
[----:B------:R-:W0:Y:S01]  /*0450*/  @!P2 LDC.64 R4, c[0x0][0x3e0] ;  /* 0x0000f800ff04ab82 */ /* 0x000e220000000a00 */
[----:B------:R-:W-:Y:S01]  /*0460*/  IADD3 R2, PT, PT, R23, 0x80, RZ ;  /* 0x0000008017027810 */ /* 0x000fe20007ffe0ff */
[----:B------:R-:W-:Y:S01]  /*0470*/  IMAD R21, R0, R21, UR8 ;  /* 0x0000000800157e24 */ /* 0x000fe2000f8e0215 */
[----:B------:R-:W-:Y:S02]  /*0480*/  SHF.L.U32 R3, R3, 0x1, RZ ;  /* 0x0000000103037819 */ /* 0x000fe400000006ff */
[----:B------:R-:W-:Y:S01]  /*0490*/  SHF.R.S32.HI R0, RZ, 0x1f, R13 ;  /* 0x0000001fff007819 */ /* 0x000fe2000001140d */
[----:B------:R-:W-:Y:S01]  /*04a0*/  IMAD R21, R21, 0xc, RZ ;  /* 0x0000000c15157824 */ /* 0x000fe200078e02ff */
[----:B------:R-:W-:Y:S01]  /*04b0*/  LOP3.LUT R26, R3, 0xffff, RZ, 0xc0, !PT ;  /* 0x0000ffff031a7812 */ /* 0x000fe200078ec0ff */
[----:B------:R-:W1:Y:S01]  /*04c0*/  @!P2 LDC.64 R10, c[0x0][0x390] ;  /* 0x0000e400ff0aab82 */ /* 0x000e620000000a00 */
[----:B------:R-:W-:Y:S01]  /*04d0*/  ISETP.GE.U32.AND P3, PT, R2, UR10, PT ;  /* 0x0000000a02007c0c */ /* 0x000fe2000bf66070 */
[----:B--2---:R-:W-:Y:S01]  /*04e0*/  IMAD R12, R0, UR12, RZ ;  /* 0x0000000c000c7c24 */ /* 0x004fe2000f8e02ff */
[----:B------:R-:W-:-:S02]  /*04f0*/  IADD3 R26, P4, PT, R21, R26, RZ ;  /* 0x0000001a151a7210 */ /* 0x000fc40007f9e0ff */
[----:B------:R-:W-:Y:S01]  /*0500*/  SHF.R.S32.HI R3, RZ, 0x1f, R2 ;  /* 0x0000001fff037819 */ /* 0x000fe20000011402 */
[----:B------:R-:W-:Y:S01]  /*0510*/  IMAD R25, R13, UR13, R12 ;  /* 0x0000000d0d197c24 */ /* 0x000fe2000f8e020c */
[----:B------:R-:W-:Y:S01]  /*0520*/  LEA.HI.X.SX32 R27, R21, RZ, 0x1, P4 ;  /* 0x000000ff151b7211 */ /* 0x000fe200020f0eff */
[----:B------:R-:W2:Y:S01]  /*0530*/  @!P1 LDC.64 R8, c[0x0][0x3e0] ;  /* 0x0000f800ff089b82 */ /* 0x000ea20000000a00 */
[----:B------:R-:W-:Y:S02]  /*0540*/  ISETP.GE.AND.EX P3, PT, R3, UR11, PT, P3 ;  /* 0x0000000b03007c0c */ /* 0x000fe4000bf66330 */
[----:B------:R-:W-:Y:S01]  /*0550*/  ISETP.GE.U32.AND P4, PT, R7, UR10, PT ;  /* 0x0000000a07007c0c */ /* 0x000fe2000bf86070 */
[----:B------:R-:W-:Y:S01]  /*0560*/  IMAD.WIDE.U32 R26, R13, UR12, R26 ;  /* 0x0000000c0d1a7c25 */ /* 0x000fe2000f8e001a */
[----:B------:R-:W-:-:S03]  /*0570*/  SHF.R.S32.HI R0, RZ, 0x1f, R7 ;  /* 0x0000001fff007819 */ /* 0x000fc60000011407 */
[----:B------:R-:W3:Y:S01]  /*0580*/  @!P1 LDC.64 R12, c[0x0][0x390] ;  /* 0x0000e400ff0c9b82 */ /* 0x000ee20000000a00 */
[----:B------:R-:W-:Y:S01]  /*0590*/  ISETP.GE.AND.EX P4, PT, R0, UR11, PT, P4 ;  /* 0x0000000b00007c0c */ /* 0x000fe2000bf86340 */
[----:B0-----:R-:W-:Y:S01]  /*05a0*/  @!P2 IMAD R16, R15, R4, RZ ;  /* 0x000000040f10a224 */ /* 0x001fe200078e02ff */
[----:B------:R-:W-:Y:S02]  /*05b0*/  IADD3 R25, PT, PT, R27, R25, RZ ;  /* 0x000000191b197210 */ /* 0x000fe40007ffe0ff */
[-C--:B------:R-:W-:Y:S01]  /*05c0*/  @!P2 MOV R24, R26.reuse ;  /* 0x0000001a0018a202 */ /* 0x080fe20000000f00 */
[C---:B------:R-:W-:Y:S01]  /*05d0*/  @!P2 IMAD R16, R19.reuse, R5, R16 ;  /* 0x000000051310a224 */ /* 0x040fe200078e0210 */
[----:B------:R-:W-:Y:S01]  /*05e0*/  @!P1 MOV R28, R26 ;  /* 0x0000001a001c9202 */ /* 0x000fe20000000f00 */
[----:B------:R-:W0:Y:S01]  /*05f0*/  @!P3 LDC.64 R14, c[0x0][0x3e0] ;  /* 0x0000f800ff0ebb82 */ /* 0x000e220000000a00 */
[--C-:B------:R-:W-:Y:S02]  /*0600*/  @!P1 IMAD.MOV.U32 R29, RZ, RZ, R25.reuse ;  /* 0x000000ffff1d9224 */ /* 0x100fe400078e0019 */
[----:B------:R-:W-:-:S04]  /*0610*/  @!P2 IMAD.WIDE.U32 R18, R19, R4, R24 ;  /* 0x000000041312a225 */ /* 0x000fc800078e0018 */
[-C--:B--2---:R-:W-:Y:S01]  /*0620*/  @!P1 IMAD R20, R17, R8.reuse, RZ ;  /* 0x0000000811149224 */ /* 0x084fe200078e02ff */
[----:B------:R-:W2:Y:S01]  /*0630*/  @!P4 LDC.64 R4, c[0x0][0x3e0] ;  /* 0x0000f800ff04cb82 */ /* 0x000ea20000000a00 */
[----:B------:R-:W-:Y:S01]  /*0640*/  @!P1 IMAD.WIDE.U32 R28, R23, R8, R28 ;  /* 0x00000008171c9225 */ /* 0x000fe200078e001c */
[----:B------:R-:W-:Y:S02]  /*0650*/  @!P2 IADD3 R8, PT, PT, R19, R16, RZ ;  /* 0x000000101308a210 */ /* 0x000fe40007ffe0ff */
[C---:B-1----:R-:W-:Y:S01]  /*0660*/  @!P2 LEA R16, P5, R18.reuse, R10, 0x1 ;  /* 0x0000000a1210a211 */ /* 0x042fe200078a08ff */
[----:B------:R-:W-:Y:S01]  /*0670*/  @!P1 IMAD R20, R23, R9, R20 ;  /* 0x0000000917149224 */ /* 0x000fe200078e0214 */
[----:B------:R-:W-:Y:S02]  /*0680*/  @!P3 MOV R19, R25 ;  /* 0x000000190013b202 */ /* 0x000fe40000000f00 */
[----:B------:R-:W-:Y:S01]  /*0690*/  @!P2 LEA.HI.X R17, R18, R11, R8, 0x1, P5 ;  /* 0x0000000b1211a211 */ /* 0x000fe200028f0c08 */
[----:B------:R-:W-:Y:S01]  /*06a0*/  @!P3 IMAD.MOV.U32 R18, RZ, RZ, R26 ;  /* 0x000000ffff12b224 */ /* 0x000fe200078e001a */
[----:B------:R-:W1:Y:S01]  /*06b0*/  @!P3 LDC.64 R8, c[0x0][0x390] ;  /* 0x0000e400ff08bb82 */ /* 0x000e620000000a00 */
[----:B------:R-:W-:-:S02]  /*06c0*/  @!P1 IADD3 R20, PT, PT, R29, R20, RZ ;  /* 0x000000141d149210 */ /* 0x000fc40007ffe0ff */
[----:B---3--:R-:W-:Y:S01]  /*06d0*/  @!P1 LEA R12, P5, R28, R12, 0x1 ;  /* 0x0000000c1c0c9211 */ /* 0x008fe200078a08ff */
[----:B0-----:R-:W-:-:S03]  /*06e0*/  @!P3 IMAD R3, R3, R14, RZ ;  /* 0x0000000e0303b224 */ /* 0x001fc600078e02ff */
[----:B------:R-:W-:Y:S01]  /*06f0*/  @!P1 LEA.HI.X R13, R28, R13, R20, 0x1, P5 ;  /* 0x0000000d1c0d9211 */ /* 0x000fe200028f0c14 */
[----:B------:R-:W0:Y:S01]  /*0700*/  @!P4 LDC.64 R10, c[0x0][0x390] ;  /* 0x0000e400ff0acb82 */ /* 0x000e220000000a00 */
[----:B------:R-:W-:Y:S02]  /*0710*/  HFMA2 R20, -RZ, RZ, 0, 0 ;  /* 0x00000000ff147431 */ /* 0x000fe400000001ff */
[C---:B------:R-:W-:Y:S02]  /*0720*/  @!P3 IMAD R15, R2.reuse, R15, R3 ;  /* 0x0000000f020fb224 */ /* 0x040fe400078e0203 */
[----:B------:R-:W-:Y:S01]  /*0730*/  @!P3 IMAD.WIDE.U32 R18, R2, R14, R18 ;  /* 0x0000000e0212b225 */ /* 0x000fe200078e0012 */
[----:B------:R-:W-:Y:S01]  /*0740*/  CS2R R2, SRZ ;  /* 0x0000000000027805 */ /* 0x000fe2000001ff00 */
[----:B------:R3:W5:Y:S02]  /*0750*/  @!P1 LDG.E R20, desc[UR16][R12.64] ;  /* 0x000000100c149981 */ /* 0x000764000c1e1900 */
[----:B--2---:R-:W-:Y:S01]  /*0760*/  @!P4 IMAD R0, R0, R4, RZ ;  /* 0x000000040000c224 */ /* 0x004fe200078e02ff */
[----:B------:R-:W-:-:S02]  /*0770*/  @!P3 IADD3 R15, PT, PT, R19, R15, RZ ;  /* 0x0000000f130fb210 */ /* 0x000fc40007ffe0ff */
[----:B------:R-:W2:Y:S01]  /*0780*/  @!P2 LDG.E R2, desc[UR16][R16.64] ;  /* 0x000000101002a981 */ /* 0x000ea2000c1e1900 */
[----:B------:R-:W-:Y:S01]  /*0790*/  @!P4 IMAD R29, R7, R5, R0 ;  /* 0x00000005071dc224 */ /* 0x000fe200078e0200 */
[----:B---3--:R-:W-:Y:S01]  /*07a0*/  @!P4 MOV R12, R26 ;  /* 0x0000001a000cc202 */ /* 0x008fe20000000f00 */
[----:B------:R-:W-:Y:S01]  /*07b0*/  @!P4 IMAD.MOV.U32 R13, RZ, RZ, R25 ;  /* 0x000000ffff0dc224 */ /* 0x000fe200078e0019 */
[----:B-1----:R-:W-:-:S03]  /*07c0*/  @!P3 LEA R8, P2, R18, R8, 0x1 ;  /* 0x000000081208b211 */ /* 0x002fc600078408ff */
[----:B------:R-:W-:Y:S01]  /*07d0*/  @!P4 IMAD.WIDE.U32 R4, R7, R4, R12 ;  /* 0x000000040704c225 */ /* 0x000fe200078e000c */
[----:B------:R-:W-:-:S04]  /*07e0*/  @!P3 LEA.HI.X R9, R18, R9, R15, 0x1, P2 ;  /* 0x000000091209b211 */ /* 0x000fc800010f0c0f */
[----:B------:R-:W-:Y:S01]  /*07f0*/  @!P4 IADD3 R0, PT, PT, R5, R29, RZ ;  /* 0x0000001d0500c210 */ /* 0x000fe20007ffe0ff */
[----:B------:R-:W3:Y:S01]  /*0800*/  @!P3 LDG.E R3, desc[UR16][R8.64] ;  /* 0x000000100803b981 */ /* 0x000ee2000c1e1900 */
[----:B0-----:R-:W-:-:S04]  /*0810*/  @!P4 LEA R10, P2, R4, R10, 0x1 ;  /* 0x0000000a040ac211 */ /* 0x001fc800078408ff */
[----:B------:R-:W-:Y:S01]  /*0820*/  @!P4 LEA.HI.X R11, R4, R11, R0, 0x1, P2 ;  /* 0x0000000b040bc211 */ /* 0x000fe200010f0c00 */
[----:B------:R-:W-:-:S06]  /*0830*/  HFMA2 R0, -RZ, RZ, 0, 0 ;  /* 0x00000000ff007431 */ /* 0x000fcc00000001ff */
[----:B------:R0:W4:Y:S02]  /*0840*/  @!P4 LDG.E R0, desc[UR16][R10.64] ;  /* 0x000000100a00c981 */ /* 0x000124000c1e1900 */
[----:B0-----:R-:W0:Y:S02]  /*0850*/  S2R R11, SR_LANEID ;  /* 0x00000000000b7919 */ /* 0x001e240000000000 */
[C---:B0-----:R-:W-:Y:S02]  /*0860*/  ISETP.GT.AND P2, PT, R11.reuse, 0x1e, PT ;  /* 0x0000001e0b00780c */ /* 0x041fe40003f44270 */
[----:B------:R-:W-:Y:S01]  /*0870*/  ISETP.GT.AND P3, PT, R11, 0xf, PT ;  /* 0x0000000f0b00780c */ /* 0x000fe20003f64270 */
[----:B------:R-:W-:Y:S01]  /*0880*/  BSSY.RECONVERGENT B0, `(.L_x_1488) ;  /* 0x0000043000007945 */ /* 0x000fe20003800200 */
[C---:B-----5:R-:W-:Y:S02]  /*0890*/  PRMT R19, R20.reuse, 0x7632, R19 ;  /* 0x0000763214137816 */ /* 0x060fe40000000013 */
[----:B------:R-:W-:-:S02]  /*08a0*/  SHF.L.U32 R20, R20, 0x10, RZ ;  /* 0x0000001014147819 */ /* 0x000fc400000006ff */
[C---:B--2---:R-:W-:Y:S01]  /*08b0*/  PRMT R17, R2.reuse, 0x7632, R17 ;  /* 0x0000763202117816 */ /* 0x044fe20000000011 */
[----:B------:R-:W-:Y:S01]  /*08c0*/  IMAD.U32 R19, R19, 0x10000, RZ ;  /* 0x0001000013137824 */ /* 0x000fe200078e00ff */
[----:B------:R-:W-:Y:S02]  /*08d0*/  SHF.L.U32 R18, R2, 0x10, RZ ;  /* 0x0000001002127819 */ /* 0x000fe400000006ff */
[----:B------:R-:W-:Y:S01]  /*08e0*/  SHF.L.U32 R17, R17, 0x10, RZ ;  /* 0x0000001011117819 */ /* 0x000fe200000006ff */
[----:B------:R-:W-:Y:S01]  /*08f0*/  FADD.FTZ R2, R20, R19 ;  /* 0x0000001314027221 */ /* 0x000fe20000010000 */
[----:B------:R-:W-:-:S03]  /*0900*/  FMUL.FTZ R5, R19, R19 ;  /* 0x0000001313057220 */ /* 0x000fc60000410000 */
[----:B------:R-:W-:Y:S01]  /*0910*/  FADD.FTZ R7, R18, R17 ;  /* 0x0000001112077221 */ /* 0x000fe20000010000 */
[----:B------:R-:W-:Y:S01]  /*0920*/  FADD.FTZ R2, RZ, R2 ;  /* 0x00000002ff027221 */ /* 0x000fe20000010000 */
[----:B------:R-:W-:Y:S01]  /*0930*/  FMUL.FTZ R9, R17, R17 ;  /* 0x0000001111097220 */ /* 0x000fe20000410000 */
[----:B------:R-:W-:Y:S02]  /*0940*/  FFMA.FTZ R5, R20, R20, R5 ;  /* 0x0000001414057223 */ /* 0x000fe40000010005 */
[----:B------:R-:W-:Y:S01]  /*0950*/  FADD.FTZ R4, R2, R7 ;  /* 0x0000000702047221 */ /* 0x000fe20000010000 */
[C---:B---3--:R-:W-:Y:S01]  /*0960*/  PRMT R16, R3.reuse, 0x7632, R16 ;  /* 0x0000763203107816 */ /* 0x048fe20000000010 */
[----:B------:R-:W-:Y:S01]  /*0970*/  FFMA.FTZ R2, R18, R18, R9 ;  /* 0x0000001212027223 */ /* 0x000fe20000010009 */
[----:B------:R-:W-:Y:S02]  /*0980*/  FADD.FTZ R5, RZ, R5 ;  /* 0x00000005ff057221 */ /* 0x000fe40000010000 */
[----:B------:R-:W-:Y:S01]  /*0990*/  SHF.L.U32 R16, R16, 0x10, RZ ;  /* 0x0000001010107819 */ /* 0x000fe200000006ff */
[----:B------:R-:W-:-:S02]  /*09a0*/  IMAD.U32 R3, R3, 0x10000, RZ ;  /* 0x0001000003037824 */ /* 0x000fc400078e00ff */
[----:B------:R-:W-:Y:S01]  /*09b0*/  FADD.FTZ R5, R5, R2 ;  /* 0x0000000205057221 */ /* 0x000fe20000010000 */
[----:B----4-:R-:W-:Y:S01]  /*09c0*/  PRMT R7, R0, 0x7632, R7 ;  /* 0x0000763200077816 */ /* 0x010fe20000000007 */
[----:B------:R-:W-:-:S03]  /*09d0*/  FMUL.FTZ R8, R16, R16 ;  /* 0x0000001010087220 */ /* 0x000fc60000410000 */
[----:B------:R-:W-:Y:S01]  /*09e0*/  SHF.L.U32 R2, R7, 0x10, RZ ;  /* 0x0000001007027819 */ /* 0x000fe200000006ff */
[C---:B------:R-:W-:Y:S01]  /*09f0*/  FADD.FTZ R7, R3.reuse, R16 ;  /* 0x0000001003077221 */ /* 0x040fe20000010000 */
[----:B------:R-:W-:Y:S01]  /*0a00*/  SHF.L.U32 R0, R0, 0x10, RZ ;  /* 0x0000001000007819 */ /* 0x000fe200000006ff */
[----:B------:R-:W-:Y:S02]  /*0a10*/  FFMA.FTZ R8, R3, R3, R8 ;  /* 0x0000000303087223 */ /* 0x000fe40000010008 */
[----:B------:R-:W-:Y:S01]  /*0a20*/  FMUL.FTZ R9, R2, R2 ;  /* 0x0000000202097220 */ /* 0x000fe20000410000 */
[----:B------:R-:W-:Y:S01]  /*0a30*/  FADD.FTZ R7, R4, R7 ;  /* 0x0000000704077221 */ /* 0x000fe20000010000 */
[----:B------:R-:W-:Y:S01]  /*0a40*/  FADD.FTZ R8, R5, R8 ;  /* 0x0000000805087221 */ /* 0x000fe20000010000 */
[C---:B------:R-:W-:Y:S01]  /*0a50*/  FADD.FTZ R4, R0.reuse, R2 ;  /* 0x0000000200047221 */ /* 0x040fe20000010000 */
[----:B------:R-:W-:-:S03]  /*0a60*/  FFMA.FTZ R9, R0, R0, R9 ;  /* 0x0000000000097223 */ /* 0x000fc60000010009 */
[----:B------:R-:W-:Y:S01]  /*0a70*/  FADD.FTZ R7, R7, R4 ;  /* 0x0000000407077221 */ /* 0x000fe20000010000 */
[----:B------:R-:W-:-:S04]  /*0a80*/  FADD.FTZ R8, R8, R9 ;  /* 0x0000000908087221 */ /* 0x000fc80000010000 */
[----:B------:R-:W0:Y:S04]  /*0a90*/  SHFL.DOWN PT, R4, R7, 0x1, 0x1f ;  /* 0x08201f0007047f89 */ /* 0x000e2800000e0000 */
[----:B------:R-:W1:Y:S01]  /*0aa0*/  SHFL.DOWN PT, R5, R8, 0x1, 0x1f ;  /* 0x08201f0008057f89 */ /* 0x000e6200000e0000 */
[----:B0-----:R-:W-:Y:S01]  /*0ab0*/  @!P2 FADD.FTZ R7, R7, R4 ;  /* 0x000000040707a221 */ /* 0x001fe20000010000 */
[----:B-1----:R-:W-:-:S04]  /*0ac0*/  @!P2 FADD.FTZ R8, R8, R5 ;  /* 0x000000050808a221 */ /* 0x002fc80000010000 */
[----:B------:R-:W0:Y:S04]  /*0ad0*/  SHFL.DOWN PT, R4, R7, 0x2, 0x1f ;  /* 0x08401f0007047f89 */ /* 0x000e2800000e0000 */
[----:B------:R-:W1:Y:S01]  /*0ae0*/  SHFL.DOWN PT, R5, R8, 0x2, 0x1f ;  /* 0x08401f0008057f89 */ /* 0x000e6200000e0000 */
[----:B------:R-:W-:-:S13]  /*0af0*/  ISETP.GT.AND P2, PT, R11, 0x1d, PT ;  /* 0x0000001d0b00780c */ /* 0x000fda0003f44270 */
        /* <DEDUP_REMOVED lines=9> */
[----:B------:R-:W-:Y:S01]  /*0b90*/  ISETP.GT.AND P2, PT, R11, 0x17, PT ;  /* 0x000000170b00780c */ /* 0x000fe20003f44270 */
[----:B0-----:R-:W-:Y:S01]  /*0ba0*/  FADD.FTZ R10, R7, R10 ;  /* 0x0000000a070a7221 */ /* 0x001fe20000010000 */
[----:B-1----:R-:W-:-:S04]  /*0bb0*/  FADD.FTZ R9, R8, R9 ;  /* 0x0000000908097221 */ /* 0x002fc80000010000 */
[----:B------:R-:W-:Y:S02]  /*0bc0*/  FSEL R4, R7, R10, P2 ;  /* 0x0000000a07047208 */ /* 0x000fe40001000000 */
[----:B------:R-:W-:-:S03]  /*0bd0*/  FSEL R5, R8, R9, P2 ;  /* 0x0000000908057208 */ /* 0x000fc60001000000 */
[----:B------:R0:W1:Y:S04]  /*0be0*/  SHFL.DOWN PT, R13, R4, 0x10, 0x1f ;  /* 0x0a001f00040d7f89 */ /* 0x00006800000e0000 */
[----:B------:R0:W2:Y:S01]  /*0bf0*/  SHFL.DOWN PT, R12, R5, 0x10, 0x1f ;  /* 0x0a001f00050c7f89 */ /* 0x0000a200000e0000 */
[----:B------:R-:W-:Y:S05]  /*0c00*/  @P3 BRA `(.L_x_1489) ;  /* 0x0000000000283947 */ /* 0x000fea0003800000 */
[----:B------:R-:W-:-:S13]  /*0c10*/  ISETP.NE.AND P2, PT, R11, RZ, PT ;  /* 0x000000ff0b00720c */ /* 0x000fda0003f45270 */
[----:B------:R-:W3:Y:S01]  /*0c20*/  @!P2 S2R R8, SR_CgaCtaId ;  /* 0x000000000008a919 */ /* 0x000ee20000008800 */
[----:B0-----:R-:W-:Y:S02]  /*0c30*/  @!P2 MOV R5, 0x400 ;  /* 0x000004000005a802 */ /* 0x001fe40000000f00 */
[----:B------:R-:W-:-:S04]  /*0c40*/  @!P2 SHF.R.U32.HI R4, RZ, 0x2, R6 ;  /* 0x00000002ff04a819 */ /* 0x000fc80000011606 */
[----:B------:R-:W-:Y:S01]  /*0c50*/  @!P2 LOP3.LUT R7, R4, 0xf8, RZ, 0xc0, !PT ;  /* 0x000000f80407a812 */ /* 0x000fe200078ec0ff */
[----:B-1----:R-:W-:Y:S01]  /*0c60*/  FADD.FTZ R4, R10, R13 ;  /* 0x0000000d0a047221 */ /* 0x002fe20000010000 */
[----:B---3--:R-:W-:Y:S01]  /*0c70*/  @!P2 LEA R8, R8, R5, 0x18 ;  /* 0x000000050808a211 */ /* 0x008fe200078ec0ff */
[----:B--2---:R-:W-:-:S03]  /*0c80*/  FADD.FTZ R5, R9, R12 ;  /* 0x0000000c09057221 */ /* 0x004fc60000010000 */
[----:B------:R-:W-:-:S05]  /*0c90*/  @!P2 IADD3 R7, PT, PT, R7, R8, RZ ;  /* 0x000000080707a210 */ /* 0x000fca0007ffe0ff */
[----:B------:R3:W-:Y:S02]  /*0ca0*/  @!P2 STS.64 [R7+0x10], R4 ;  /* 0x000010040700a388 */ /* 0x0007e40000000a00 */
.L_x_1489:
[----:B------:R-:W-:Y:S05]  /*0cb0*/  BSYNC.RECONVERGENT B0 ;  /* 0x0000000000007941 */ /* 0x000fea0003800200 */
.L_x_1488:
        /* <DEDUP_REMOVED lines=9> */
[----:B-12---:R-:W1:Y:S04]  /*0d50*/  LDS.128 R12, [UR5+0x20] ;  /* 0x00002005ff0c7984 */ /* 0x006e680008000c00 */
[----:B------:R-:W2:Y:S01]  /*0d60*/  LDS.128 R8, [UR5+0x30] ;  /* 0x00003005ff087984 */ /* 0x000ea20008000c00 */
[----:B---3--:R-:W-:Y:S01]  /*0d70*/  FADD.FTZ R29, R4, R6 ;  /* 0x00000006041d7221 */ /* 0x008fe20000010000 */
[----:B0-----:R-:W-:-:S03]  /*0d80*/  FADD.FTZ R4, R5, R7 ;  /* 0x0000000705047221 */ /* 0x001fc60000010000 */
[----:B-1----:R-:W-:Y:S01]  /*0d90*/  FADD.FTZ R29, R29, R12 ;  /* 0x0000000c1d1d7221 */ /* 0x002fe20000010000 */
[----:B------:R-:W-:Y:S02]  /*0da0*/  FADD.FTZ R12, R4, R13 ;  /* 0x0000000d040c7221 */ /* 0x000fe40000010000 */
[----:B------:R-:W0:Y:S01]  /*0db0*/  LDS.128 R4, [UR5+0x40] ;  /* 0x00004005ff047984 */ /* 0x000e220008000c00 */
[----:B------:R-:W-:Y:S01]  /*0dc0*/  FADD.FTZ R29, R29, R14 ;  /* 0x0000000e1d1d7221 */ /* 0x000fe20000010000 */
[----:B------:R-:W-:-:S03]  /*0dd0*/  FADD.FTZ R12, R12, R15 ;  /* 0x0000000f0c0c7221 */ /* 0x000fc60000010000 */
[----:B--2---:R-:W-:Y:S01]  /*0de0*/  FADD.FTZ R29, R29, R8 ;  /* 0x000000081d1d7221 */ /* 0x004fe20000010000 */
[----:B------:R-:W-:Y:S02]  /*0df0*/  FADD.FTZ R8, R12, R9 ;  /* 0x000000090c087221 */ /* 0x000fe40000010000 */
[----:B------:R-:W1:Y:S01]  /*0e00*/  LDS.128 R12, [UR5+0x50] ;  /* 0x00005005ff0c7984 */ /* 0x000e620008000c00 */
[----:B------:R-:W-:Y:S01]  /*0e10*/  FADD.FTZ R29, R29, R10 ;  /* 0x0000000a1d1d7221 */ /* 0x000fe20000010000 */
        /* <DEDUP_REMOVED lines=14> */
.L_x_1491:
[----:B------:R-:W-:Y:S05]  /*0f00*/  BSYNC.RECONVERGENT B0 ;  /* 0x0000000000007941 */ /* 0x000fea0003800200 */
.L_x_1490:
        /* <DEDUP_REMOVED lines=12> */
[----:B------:R-:W-:Y:S02]  /*0fd0*/  ULOP3.LUT UP0, UR5, UR4, 0x2, URZ, 0xc0, !UPT ;  /* 0x0000000204057892 */ /* 0x000fe4000f80c0ff */
[----:B------:R-:W-:Y:S02]  /*0fe0*/  UIMAD UR12, UR9, UR20, UR6 ;  /* 0x00000014090c72a4 */ /* 0x000fe4000f8e0206 */
[----:B------:R-:W-:Y:S02]  /*0ff0*/  UIMAD UR10, UR15, UR20, UR6 ;  /* 0x000000140f0a72a4 */ /* 0x000fe4000f8e0206 */
[----:B------:R-:W-:Y:S01]  /*1000*/  PLOP3.LUT P2, PT, PT, PT, UP0, 0x80, 0x8 ;  /* 0x000000000008781c */ /* 0x000fe20003f4f008 */
[----:B------:R-:W-:Y:S01]  /*1010*/  UIADD3 UR5, UPT, UPT, -UR5, 0x1, URZ ;  /* 0x0000000105057890 */ /* 0x000fe2000fffe1ff */
[----:B------:R-:W-:Y:S01]  /*1020*/  MOV R7, UR12 ;  /* 0x0000000c00077c02 */ /* 0x000fe20008000f00 */
[----:B------:R-:W-:Y:S01]  /*1030*/  UIMAD.WIDE.U32 UR10, UR10, 0x8, UR18 ;  /* 0x000000080a0a78a5 */ /* 0x000fe2000f8e0012 */
[----:B------:R-:W-:-:S03]  /*1040*/  SEL R11, R22, RZ, !P2 ;  /* 0x000000ff160b7207 */ /* 0x000fc60005000000 */
[----:B-1----:R-:W-:Y:S01]  /*1050*/  IMAD.U32 R13, RZ, RZ, UR5 ;  /* 0x00000005ff0d7e24 */ /* 0x002fe2000f8e00ff */
[----:B------:R-:W-:Y:S02]  /*1060*/  ISETP.NE.AND P2, PT, R11, -0x1, PT ;  /* 0xffffffff0b00780c */ /* 0x000fe40003f45270 */
[----:B------:R-:W-:Y:S01]  /*1070*/  MOV R6, UR10 ;  /* 0x0000000a00067c02 */ /* 0x000fe20008000f00 */
        /* <DEDUP_REMOVED lines=8> */
.L_x_1494:
[----:B---3--:R-:W3:Y:S04]  /*1100*/  LDG.E.STRONG.GPU R6, desc[UR16][R8.64] ;  /* 0x0000001008067981 */ /* 0x008ee8000c1ef900 */
[----:B---3--:R-:W-:Y:S01]  /*1110*/  CCTL.IVALL ;  /* 0x00000000ff00798f */ /* 0x008fe20002000000 */
[----:B------:R-:W-:Y:S05]  /*1120*/  YIELD ;  /* 0x0000000000007946 */ /* 0x000fea0003800000 */
[----:B------:R-:W-:-:S13]  /*1130*/  ISETP.NE.AND P2, PT, R6, R11, PT ;  /* 0x0000000b0600720c */ /* 0x000fda0003f45270 */
[----:B------:R-:W-:Y:S05]  /*1140*/  @P2 BRA `(.L_x_1494) ;  /* 0xfffffffc00ec2947 */ /* 0x000fea000383ffff */
.L_x_1493:
[----:B------:R-:W-:Y:S05]  /*1150*/  WARPSYNC.ALL ;  /* 0x0000000000007948 */ /* 0x000fea0003800000 */
[----:B------:R-:W-:Y:S06]  /*1160*/  BAR.SYNC.DEFER_BLOCKING 0x0 ;  /* 0x0000000000007b1d */ /* 0x000fec0000010000 */
[----:B------:R-:W-:Y:S01]  /*1170*/  UMOV UR5, URZ ;  /* 0x000000ff00057c82 */ /* 0x000fe20008000000 */
[----:B------:R-:W-:Y:S05]  /*1180*/  @!P4 BRA `(.L_x_1495) ;  /* 0x000000040098c947 */ /* 0x000fea0003800000 */
[----:B------:R-:W-:Y:S01]  /*1190*/  LOP3.LUT R14, R22, 0x7ffffff8, RZ, 0xc0, !PT ;  /* 0x7ffffff8160e7812 */ /* 0x000fe200078ec0ff */
[----:B------:R-:W-:Y:S02]  /*11a0*/  UIMAD UR10, UR20, 0x3, UR6 ;  /* 0x00000003140a78a4 */ /* 0x000fe4000f8e0206 */
[----:B------:R-:W-:Y:S02]  /*11b0*/  ULEA UR11, UR20, UR6, 0x1 ;  /* 0x00000006140b7291 */ /* 0x000fe4000f8e08ff */
[----:B------:R-:W-:Y:S02]  /*11c0*/  UIMAD UR12, UR20, 0x5, UR6 ;  /* 0x00000005140c78a4 */ /* 0x000fe4000f8e0206 */
[----:B------:R-:W-:Y:S02]  /*11d0*/  UIMAD UR13, UR20, 0x7, UR6 ;  /* 0x00000007140d78a4 */ /* 0x000fe4000f8e0206 */
[----:B------:R-:W-:Y:S02]  /*11e0*/  UIMAD UR14, UR20, 0x6, UR6 ;  /* 0x00000006140e78a4 */ /* 0x000fe4000f8e0206 */
[----:B------:R-:W-:-:S02]  /*11f0*/  ULEA UR21, UR20, UR6, 0x2 ;  /* 0x0000000614157291 */ /* 0x000fc4000f8e10ff */
[----:B------:R-:W-:Y:S02]  /*1200*/  UIADD3 UR22, UPT, UPT, UR6, UR20, URZ ;  /* 0x0000001406167290 */ /* 0x000fe4000fffe0ff */
[----:B------:R-:W-:Y:S01]  /*1210*/  UIADD3 UR23, UPT, UPT, -UR15, URZ, URZ ;  /* 0x000000ff0f177290 */ /* 0x000fe2000fffe1ff */
[----:B------:R-:W-:Y:S01]  /*1220*/  UMOV UR5, URZ ;  /* 0x000000ff00057c82 */ /* 0x000fe20008000000 */
[----:B------:R-:W-:-:S10]  /*1230*/  UMOV UR9, UR6 ;  /* 0x0000000600097c82 */ /* 0x000fd40008000000 */
.L_x_1496:
[----:B------:R-:W-:Y:S01]  /*1240*/  ISETP.EQ.OR P2, PT, RZ, UR23, P3 ;  /* 0x00000017ff007c0c */ /* 0x000fe20009f42670 */
[----:B------:R-:W-:Y:S02]  /*1250*/  UIADD3 UR24, UPT, UPT, UR5, 0x1, URZ ;  /* 0x0000000105187890 */ /* 0x000fe4000fffe0ff */
[----:B------:R-:W-:-:S04]  /*1260*/  UIADD3 UR25, UPT, UPT, UR5, 0x2, URZ ;  /* 0x0000000205197890 */ /* 0x000fc8000fffe0ff */
[----:B---3--:R-:W-:Y:S01]  /*1270*/  MOV R6, UR24 ;  /* 0x0000001800067c02 */ /* 0x008fe20008000f00 */
[----:B------:R-:W-:Y:S01]  /*1280*/  UIADD3 UR24, UPT, UPT, UR5, 0x3, URZ ;  /* 0x0000000305187890 */ /* 0x000fe2000fffe0ff */
[----:B------:R-:W-:Y:S02]  /*1290*/  MOV R7, UR25 ;  /* 0x0000001900077c02 */ /* 0x000fe40008000f00 */
[----:B------:R-:W-:Y:S02]  /*12a0*/  ISETP.EQ.OR P4, PT, R6, UR15, P3 ;  /* 0x0000000f06007c0c */ /* 0x000fe40009f82670 */
[----:B------:R-:W-:Y:S01]  /*12b0*/  VOTEU.ALL UP0, P2 ;  /* 0x0000000000ff7886 */ /* 0x000fe20001000000 */
[----:B------:R-:W-:Y:S02]  /*12c0*/  ISETP.EQ.OR P6, PT, R7, UR15, P3 ;  /* 0x0000000f07007c0c */ /* 0x000fe40009fc2670 */
[----:B------:R-:W-:Y:S02]  /*12d0*/  MOV R6, UR24 ;  /* 0x0000001800067c02 */ /* 0x000fe40008000f00 */
[----:B------:R-:W-:-:S02]  /*12e0*/  @!UP0 UIMAD.WIDE.U32 UR24, UR9, 0x8, UR18 ;  /* 0x00000008091888a5 */ /* 0x000fc4000f8e0012 */
[----:B------:R-:W-:-:S04]  /*12f0*/  ISETP.EQ.OR P5, PT, R6, UR15, P3 ;  /* 0x0000000f06007c0c */ /* 0x000fc80009fa2670 */
[----:B------:R-:W-:Y:S01]  /*1300*/  IMAD.U32 R6, RZ, RZ, UR24 ;  /* 0x00000018ff067e24 */ /* 0x000fe2000f8e00ff */
[----:B------:R-:W-:Y:S01]  /*1310*/  MOV R7, UR25 ;  /* 0x0000001900077c02 */ /* 0x000fe20008000f00 */
[----:B------:R-:W-:Y:S01]  /*1320*/  VOTEU.ALL UP0, P4 ;  /* 0x0000000000ff7886 */ /* 0x000fe20002000000 */
[----:B------:R-:W-:-:S04]  /*1330*/  VOTEU.ALL UP1, P6 ;  /* 0x0000000000ff7886 */ /* 0x000fc80003020000 */
[----:B------:R-:W0:Y:S01]  /*1340*/  @!P2 LDG.E.64 R6, desc[UR16][R6.64] ;  /* 0x000000100606a981 */ /* 0x000e22000c1e1b00 */
[----:B------:R-:W-:Y:S01]  /*1350*/  @!UP0 UIMAD.WIDE.U32 UR24, UR22, 0x8, UR18 ;  /* 0x00000008161888a5 */ /* 0x000fe2000f8e0012 */
[----:B------:R-:W-:Y:S01]  /*1360*/  VOTEU.ALL UP0, P5 ;  /* 0x0000000000ff7886 */ /* 0x000fe20002800000 */
[----:B------:R-:W-:-:S04]  /*1370*/  @!UP1 UIMAD.WIDE.U32 UR26, UR11, 0x8, UR18 ;  /* 0x000000080b1a98a5 */ /* 0x000fc8000f8e0012 */
[----:B------:R-:W-:Y:S02]  /*1380*/  MOV R8, UR24 ;  /* 0x0000001800087c02 */ /* 0x000fe40008000f00 */
[----:B------:R-:W-:Y:S01]  /*1390*/  MOV R9, UR25 ;  /* 0x0000001900097c02 */ /* 0x000fe20008000f00 */
[----:B------:R-:W-:Y:S01]  /*13a0*/  @!UP0 UIMAD.WIDE.U32 UR24, UR10, 0x8, UR18 ;  /* 0x000000080a1888a5 */ /* 0x000fe2000f8e0012 */
[----:B------:R-:W-:Y:S01]  /*13b0*/  IMAD.U32 R10, RZ, RZ, UR26 ;  /* 0x0000001aff0a7e24 */ /* 0x000fe2000f8e00ff */
[----:B------:R-:W-:-:S03]  /*13c0*/  MOV R11, UR27 ;  /* 0x0000001b000b7c02 */ /* 0x000fc60008000f00 */
[----:B------:R-:W3:Y:S01]  /*13d0*/  @!P4 LDG.E.64 R8, desc[UR16][R8.64] ;  /* 0x000000100808c981 */ /* 0x000ee2000c1e1b00 */
[----:B--2---:R-:W-:Y:S02]  /*13e0*/  MOV R12, UR24 ;  /* 0x00000018000c7c02 */ /* 0x004fe40008000f00 */
[----:B-1----:R-:W-:Y:S01]  /*13f0*/  MOV R13, UR25 ;  /* 0x00000019000d7c02 */ /* 0x002fe20008000f00 */
[----:B------:R-:W2:Y:S05]  /*1400*/  @!P6 LDG.E.64 R10, desc[UR16][R10.64] ;  /* 0x000000100a0ae981 */ /* 0x000eaa000c1e1b00 */
[----:B------:R-:W4:Y:S01]  /*1410*/  @!P5 LDG.E.64 R12, desc[UR16][R12.64] ;  /* 0x000000100c0cd981 */ /* 0x000f22000c1e1b00 */
[----:B------:R-:W-:-:S02]  /*1420*/  UIADD3 UR24, UPT, UPT, UR5, 0x4, URZ ;  /* 0x0000000405187890 */ /* 0x000fc4000fffe0ff */
[----:B------:R-:W-:Y:S01]  /*1430*/  UIADD3 UR25, UPT, UPT, UR5, 0x6, URZ ;  /* 0x0000000605197890 */ /* 0x000fe2000fffe0ff */
[----:B0-----:R-:W-:-:S03]  /*1440*/  @!P2 FADD.FTZ R4, R4, R6 ;  /* 0x000000060404a221 */ /* 0x001fc60000010000 */
[----:B------:R-:W-:Y:S01]  /*1450*/  IMAD.U32 R6, RZ, RZ, UR24 ;  /* 0x00000018ff067e24 */ /* 0x000fe2000f8e00ff */
[----:B------:R-:W-:Y:S01]  /*1460*/  UIADD3 UR24, UPT, UPT, UR5, 0x5, URZ ;  /* 0x0000000505187890 */ /* 0x000fe2000fffe0ff */
[----:B------:R-:W-:-:S03]  /*1470*/  @!P2 FADD.FTZ R5, R5, R7 ;  /* 0x000000070505a221 */ /* 0x000fc60000010000 */
[----:B------:R-:W-:Y:S02]  /*1480*/  ISETP.EQ.OR P2, PT, R6, UR15, P3 ;  /* 0x0000000f06007c0c */ /* 0x000fe40009f42670 */
[----:B------:R-:W-:Y:S01]  /*1490*/  MOV R6, UR24 ;  /* 0x0000001800067c02 */ /* 0x000fe20008000f00 */
[----:B------:R-:W-:Y:S01]  /*14a0*/  UIADD3 UR24, UPT, UPT, UR5, 0x7, URZ ;  /* 0x0000000705187890 */ /* 0x000fe2000fffe0ff */
[----:B------:R-:W-:Y:S01]  /*14b0*/  MOV R7, UR25 ;  /* 0x0000001900077c02 */ /* 0x000fe20008000f00 */
[----:B---3--:R-:W-:Y:S01]  /*14c0*/  @!P4 FADD.FTZ R4, R4, R8 ;  /* 0x000000080404c221 */ /* 0x008fe20000010000 */
[----:B------:R-:W-:Y:S01]  /*14d0*/  @!P4 FADD.FTZ R5, R5, R9 ;  /* 0x000000090505c221 */ /* 0x000fe20000010000 */
[----:B------:R-:W-:Y:S02]  /*14e0*/  ISETP.EQ.OR P4, PT, R6, UR15, P3 ;  /* 0x0000000f06007c0c */ /* 0x000fe40009f82670 */
[----:B--2---:R-:W-:Y:S01]  /*14f0*/  @!P6 FADD.FTZ R4, R4, R10 ;  /* 0x0000000a0404e221 */ /* 0x004fe20000010000 */
[----:B------:R-:W-:Y:S01]  /*1500*/  @!P6 FADD.FTZ R5, R5, R11 ;  /* 0x0000000b0505e221 */ /* 0x000fe20000010000 */
[----:B------:R-:W-:-:S02]  /*1510*/  ISETP.EQ.OR P6, PT, R7, UR15, P3 ;  /* 0x0000000f07007c0c */ /* 0x000fc40009fc2670 */
[----:B------:R-:W-:Y:S01]  /*1520*/  VOTEU.ALL UP0, P2 ;  /* 0x0000000000ff7886 */ /* 0x000fe20001000000 */
[----:B------:R-:W-:Y:S01]  /*1530*/  MOV R6, UR24 ;  /* 0x0000001800067c02 */ /* 0x000fe20008000f00 */
[----:B----4-:R-:W-:Y:S01]  /*1540*/  @!P5 FADD.FTZ R4, R4, R12 ;  /* 0x0000000c0404d221 */ /* 0x010fe20000010000 */
[----:B------:R-:W-:Y:S02]  /*1550*/  @!P5 FADD.FTZ R5, R5, R13 ;  /* 0x0000000d0505d221 */ /* 0x000fe40000010000 */
[----:B------:R-:W-:Y:S01]  /*1560*/  ISETP.EQ.OR P5, PT, R6, UR15, P3 ;  /* 0x0000000f06007c0c */ /* 0x000fe20009fa2670 */
[----:B------:R-:W-:Y:S01]  /*1570*/  @!UP0 UIMAD.WIDE.U32 UR24, UR21, 0x8, UR18 ;  /* 0x00000008151888a5 */ /* 0x000fe2000f8e0012 */
[----:B------:R-:W-:-:S05]  /*1580*/  VOTEU.ALL UP0, P4 ;  /* 0x0000000000ff7886 */ /* 0x000fca0002000000 */
[----:B------:R-:W-:Y:S01]  /*1590*/  IMAD.U32 R6, RZ, RZ, UR24 ;  /* 0x00000018ff067e24 */ /* 0x000fe2000f8e00ff */
[----:B------:R-:W-:Y:S01]  /*15a0*/  MOV R7, UR25 ;  /* 0x0000001900077c02 */ /* 0x000fe20008000f00 */
[----:B------:R-:W-:Y:S01]  /*15b0*/  VOTEU.ALL UP1, P6 ;  /* 0x0000000000ff7886 */ /* 0x000fe20003020000 */
[----:B------:R-:W-:-:S03]  /*15c0*/  @!UP0 UIMAD.WIDE.U32 UR24, UR12, 0x8, UR18 ;  /* 0x000000080c1888a5 */ /* 0x000fc6000f8e0012 */
[----:B------:R-:W-:Y:S01]  /*15d0*/  VOTEU.ALL UP0, P5 ;  /* 0x0000000000ff7886 */ /* 0x000fe20002800000 */
[----:B------:R-:W2:Y:S01]  /*15e0*/  @!P2 LDG.E.64 R6, desc[UR16][R6.64] ;  /* 0x000000100606a981 */ /* 0x000ea2000c1e1b00 */
[----:B------:R-:W-:Y:S01]  /*15f0*/  @!UP1 UIMAD.WIDE.U32 UR26, UR14, 0x8, UR18 ;  /* 0x000000080e1a98a5 */ /* 0x000fe2000f8e0012 */
[----:B------:R-:W-:Y:S02]  /*1600*/  MOV R8, UR24 ;  /* 0x0000001800087c02 */ /* 0x000fe40008000f00 */
[----:B------:R-:W-:Y:S01]  /*1610*/  MOV R9, UR25 ;  /* 0x0000001900097c02 */ /* 0x000fe20008000f00 */
[----:B------:R-:W-:Y:S02]  /*1620*/  @!UP0 UIMAD.WIDE.U32 UR24, UR13, 0x8, UR18 ;  /* 0x000000080d1888a5 */ /* 0x000fe4000f8e0012 */
[----:B------:R-:W-:Y:S01]  /*1630*/  IMAD.U32 R10, RZ, RZ, UR26 ;  /* 0x0000001aff0a7e24 */ /* 0x000fe2000f8e00ff */
[----:B------:R-:W-:Y:S02]  /*1640*/  MOV R11, UR27 ;  /* 0x0000001b000b7c02 */ /* 0x000fe40008000f00 */
[----:B------:R-:W3:Y:S01]  /*1650*/  @!P4 LDG.E.64 R8, desc[UR16][R8.64] ;  /* 0x000000100808c981 */ /* 0x000ee2000c1e1b00 */
[----:B------:R-:W-:-:S02]  /*1660*/  MOV R12, UR24 ;  /* 0x00000018000c7c02 */ /* 0x000fc40008000f00 */
[----:B------:R-:W-:Y:S01]  /*1670*/  MOV R13, UR25 ;  /* 0x00000019000d7c02 */ /* 0x000fe20008000f00 */
[----:B------:R-:W4:Y:S05]  /*1680*/  @!P6 LDG.E.64 R10, desc[UR16][R10.64] ;  /* 0x000000100a0ae981 */ /* 0x000f2a000c1e1b00 */
[----:B------:R-:W5:Y:S01]  /*1690*/  @!P5 LDG.E.64 R12, desc[UR16][R12.64] ;  /* 0x000000100c0cd981 */ /* 0x000f62000c1e1b00 */
[----:B------:R-:W-:Y:S02]  /*16a0*/  UIADD3 UR5, UPT, UPT, UR5, 0x8, URZ ;  /* 0x0000000805057890 */ /* 0x000fe4000fffe0ff */
[----:B------:R-:W-:Y:S02]  /*16b0*/  UIADD3 UR23, UPT, UPT, UR23, 0x8, URZ ;  /* 0x0000000817177890 */ /* 0x000fe4000fffe0ff */
[----:B------:R-:W-:-:S02]  /*16c0*/  ULEA UR9, UR20, UR9, 0x3 ;  /* 0x0000000914097291 */ /* 0x000fc4000f8e18ff */
[----:B------:R-:W-:Y:S02]  /*16d0*/  ULEA UR22, UR20, UR22, 0x3 ;  /* 0x0000001614167291 */ /* 0x000fe4000f8e18ff */
[----:B------:R-:W-:Y:S02]  /*16e0*/  ULEA UR11, UR20, UR11, 0x3 ;  /* 0x0000000b140b7291 */ /* 0x000fe4000f8e18ff */
[----:B------:R-:W-:Y:S02]  /*16f0*/  ULEA UR10, UR20, UR10, 0x3 ;  /* 0x0000000a140a7291 */ /* 0x000fe4000f8e18ff */
[----:B------:R-:W-:Y:S02]  /*1700*/  ULEA UR21, UR20, UR21, 0x3 ;  /* 0x0000001514157291 */ /* 0x000fe4000f8e18ff */
[----:B------:R-:W-:Y:S02]  /*1710*/  ULEA UR12, UR20, UR12, 0x3 ;  /* 0x0000000c140c7291 */ /* 0x000fe4000f8e18ff */
[----:B------:R-:W-:-:S02]  /*1720*/  ULEA UR14, UR20, UR14, 0x3 ;  /* 0x0000000e140e7291 */ /* 0x000fc4000f8e18ff */
        /* <DEDUP_REMOVED lines=12> */
.L_x_1495:
[----:B------:R-:W-:-:S13]  /*17f0*/  LOP3.LUT P2, RZ, R22, 0x7, RZ, 0xc0, !PT ;  /* 0x0000000716ff7812 */ /* 0x000fda000784c0ff */
[----:B------:R-:W-:Y:S05]  /*1800*/  @!P2 BRA `(.L_x_1492) ;  /* 0x000000040070a947 */ /* 0x000fea0003800000 */
[----:B---3--:R-:W-:-:S05]  /*1810*/  LOP3.LUT R6, R22, 0x7, RZ, 0xc0, !PT ;  /* 0x0000000716067812 */ /* 0x008fca00078ec0ff */
[----:B------:R-:W-:-:S05]  /*1820*/  VIADD R6, R6, 0xffffffff ;  /* 0xffffffff06067836 */ /* 0x000fca0000000000 */
[----:B------:R-:W-:-:S13]  /*1830*/  ISETP.GE.U32.AND P2, PT, R6, 0x3, PT ;  /* 0x000000030600780c */ /* 0x000fda0003f46070 */
[----:B------:R-:W-:Y:S05]  /*1840*/  @!P2 BRA `(.L_x_1497) ;  /* 0x0000000000b8a947 */ /* 0x000fea0003800000 */
[----:B------:R-:W-:Y:S02]  /*1850*/  UIADD3 UR12, UPT, UPT, UR5, 0x1, URZ ;  /* 0x00000001050c7890 */ /* 0x000fe4000fffe0ff */
[----:B------:R-:W-:Y:S01]  /*1860*/  MOV R6, UR5 ;  /* 0x0000000500067c02 */ /* 0x000fe20008000f00 */
[----:B------:R-:W-:Y:S02]  /*1870*/  UIADD3 UR9, UPT, UPT, UR5, 0x2, URZ ;  /* 0x0000000205097890 */ /* 0x000fe4000fffe0ff */
[----:B------:R-:W-:Y:S01]  /*1880*/  UIADD3 UR14, UPT, UPT, UR5, 0x3, URZ ;  /* 0x00000003050e7890 */ /* 0x000fe2000fffe0ff */
[----:B------:R-:W-:Y:S02]  /*1890*/  ISETP.EQ.OR P2, PT, R6, UR15, P3 ;  /* 0x0000000f06007c0c */ /* 0x000fe40009f42670 */
[----:B------:R-:W-:Y:S02]  /*18a0*/  MOV R6, UR12 ;  /* 0x0000000c00067c02 */ /* 0x000fe40008000f00 */
[----:B------:R-:W-:-:S02]  /*18b0*/  MOV R7, UR9 ;  /* 0x0000000900077c02 */ /* 0x000fc40008000f00 */
[----:B------:R-:W-:Y:S02]  /*18c0*/  ISETP.EQ.OR P4, PT, R6, UR15, P3 ;  /* 0x0000000f06007c0c */ /* 0x000fe40009f82670 */
[----:B------:R-:W-:Y:S02]  /*18d0*/  MOV R6, UR14 ;  /* 0x0000000e00067c02 */ /* 0x000fe40008000f00 */
[----:B------:R-:W-:Y:S02]  /*18e0*/  ISETP.EQ.OR P5, PT, R7, UR15, P3 ;  /* 0x0000000f07007c0c */ /* 0x000fe40009fa2670 */
[----:B------:R-:W-:Y:S01]  /*18f0*/  ISETP.EQ.OR P6, PT, R6, UR15, P3 ;  /* 0x0000000f06007c0c */ /* 0x000fe20009fc2670 */
[----:B------:R-:W-:-:S05]  /*1900*/  VOTEU.ALL UP2, P2 ;  /* 0x0000000000ff7886 */ /* 0x000fca0001040000 */
[----:B------:R-:W-:Y:S01]  /*1910*/  @!UP2 UIMAD UR10, UR5, UR20, UR6 ;  /* 0x00000014050aa2a4 */ /* 0x000fe2000f8e0206 */
[----:B------:R-:W-:-:S03]  /*1920*/  VOTEU.ALL UP1, P4 ;  /* 0x0000000000ff7886 */ /* 0x000fc60002020000 */
[----:B------:R-:W-:Y:S01]  /*1930*/  @!UP2 UIMAD.WIDE.U32 UR10, UR10, 0x8, UR18 ;  /* 0x000000080a0aa8a5 */ /* 0x000fe2000f8e0012 */
[----:B------:R-:W-:Y:S01]  /*1940*/  VOTEU.ALL UP0, P5 ;  /* 0x0000000000ff7886 */ /* 0x000fe20002800000 */
[----:B------:R-:W-:Y:S01]  /*1950*/  @!UP1 UIMAD UR12, UR12, UR20, UR6 ;  /* 0x000000140c0c92a4 */ /* 0x000fe2000f8e0206 */
[----:B------:R-:W-:-:S03]  /*1960*/  VOTEU.ALL UP2, P6 ;  /* 0x0000000000ff7886 */ /* 0x000fc60003040000 */
[----:B------:R-:W-:Y:S01]  /*1970*/  IMAD.U32 R6, RZ, RZ, UR10 ;  /* 0x0000000aff067e24 */ /* 0x000fe2000f8e00ff */
[----:B------:R-:W-:Y:S01]  /*1980*/  @!UP0 UIMAD UR9, UR9, UR20, UR6 ;  /* 0x00000014090982a4 */ /* 0x000fe2000f8e0206 */
[----:B------:R-:W-:Y:S01]  /*1990*/  MOV R7, UR11 ;  /* 0x0000000b00077c02 */ /* 0x000fe20008000f00 */
[----:B------:R-:W-:Y:S02]  /*19a0*/  @!UP1 UIMAD.WIDE.U32 UR12, UR12, 0x8, UR18 ;  /* 0x000000080c0c98a5 */ /* 0x000fe4000f8e0012 */
[----:B------:R-:W-:Y:S02]  /*19b0*/  @!UP2 UIMAD UR14, UR14, UR20, UR6 ;  /* 0x000000140e0ea2a4 */ /* 0x000fe4000f8e0206 */
[----:B------:R-:W-:Y:S01]  /*19c0*/  @!UP0 UIMAD.WIDE.U32 UR10, UR9, 0x8, UR18 ;  /* 0x00000008090a88a5 */ /* 0x000fe2000f8e0012 */
[----:B------:R-:W0:Y:S01]  /*19d0*/  @!P2 LDG.E.64 R6, desc[UR16][R6.64] ;  /* 0x000000100606a981 */ /* 0x000e22000c1e1b00 */
[----:B------:R-:W-:Y:S02]  /*19e0*/  MOV R8, UR12 ;  /* 0x0000000c00087c02 */ /* 0x000fe40008000f00 */
[----:B------:R-:W-:Y:S01]  /*19f0*/  MOV R9, UR13 ;  /* 0x0000000d00097c02 */ /* 0x000fe20008000f00 */
[----:B------:R-:W-:Y:S01]  /*1a00*/  @!UP2 UIMAD.WIDE.U32 UR12, UR14, 0x8, UR18 ;  /* 0x000000080e0ca8a5 */ /* 0x000fe2000f8e0012 */
[----:B------:R-:W-:Y:S01]  /*1a10*/  MOV R10, UR10 ;  /* 0x0000000a000a7c02 */ /* 0x000fe20008000f00 */
[----:B------:R-:W-:-:S03]  /*1a20*/  IMAD.U32 R11, RZ, RZ, UR11 ;  /* 0x0000000bff0b7e24 */ /* 0x000fc6000f8e00ff */
[----:B------:R-:W3:Y:S01]  /*1a30*/  @!P4 LDG.E.64 R8, desc[UR16][R8.64] ;  /* 0x000000100808c981 */ /* 0x000ee2000c1e1b00 */
[----:B--2---:R-:W-:Y:S02]  /*1a40*/  MOV R12, UR12 ;  /* 0x0000000c000c7c02 */ /* 0x004fe40008000f00 */
[----:B-1----:R-:W-:Y:S01]  /*1a50*/  MOV R13, UR13 ;  /* 0x0000000d000d7c02 */ /* 0x002fe20008000f00 */
[----:B------:R-:W2:Y:S05]  /*1a60*/  @!P5 LDG.E.64 R10, desc[UR16][R10.64] ;  /* 0x000000100a0ad981 */ /* 0x000eaa000c1e1b00 */
[----:B------:R-:W4:Y:S01]  /*1a70*/  @!P6 LDG.E.64 R12, desc[UR16][R12.64] ;  /* 0x000000100c0ce981 */ /* 0x000f22000c1e1b00 */
[----:B------:R-:W-:-:S04]  /*1a80*/  MOV R14, UR5 ;  /* 0x00000005000e7c02 */ /* 0x000fc80008000f00 */
[----:B------:R-:W-:-:S04]  /*1a90*/  IADD3 R14, PT, PT, R14, 0x4, RZ ;  /* 0x000000040e0e7810 */ /* 0x000fc80007ffe0ff */
[----:B------:R-:W-:Y:S01]  /*1aa0*/  R2UR UR5, R14 ;  /* 0x000000000e0572ca */ /* 0x000fe200000e0000 */
[----:B0-----:R-:W-:Y:S01]  /*1ab0*/  @!P2 FADD.FTZ R4, R4, R6 ;  /* 0x000000060404a221 */ /* 0x001fe20000010000 */
[----:B------:R-:W-:-:S03]  /*1ac0*/  @!P2 FADD.FTZ R5, R5, R7 ;  /* 0x000000070505a221 */ /* 0x000fc60000010000 */
[----:B---3--:R-:W-:Y:S01]  /*1ad0*/  @!P4 FADD.FTZ R4, R4, R8 ;  /* 0x000000080404c221 */ /* 0x008fe20000010000 */
[----:B------:R-:W-:-:S03]  /*1ae0*/  @!P4 FADD.FTZ R5, R5, R9 ;  /* 0x000000090505c221 */ /* 0x000fc60000010000 */
[----:B--2---:R-:W-:Y:S01]  /*1af0*/  @!P5 FADD.FTZ R4, R4, R10 ;  /* 0x0000000a0404d221 */ /* 0x004fe20000010000 */
[----:B------:R-:W-:-:S03]  /*1b00*/  @!P5 FADD.FTZ R5, R5, R11 ;  /* 0x0000000b0505d221 */ /* 0x000fc60000010000 */
[----:B----4-:R-:W-:Y:S01]  /*1b10*/  @!P6 FADD.FTZ R4, R4, R12 ;  /* 0x0000000c0404e221 */ /* 0x010fe20000010000 */
[----:B------:R-:W-:-:S07]  /*1b20*/  @!P6 FADD.FTZ R5, R5, R13 ;  /* 0x0000000d0505e221 */ /* 0x000fce0000010000 */
.L_x_1497:
[----:B------:R-:W-:-:S13]  /*1b30*/  LOP3.LUT P2, R6, R22, 0x3, RZ, 0xc0, !PT ;  /* 0x0000000316067812 */ /* 0x000fda000784c0ff */
[----:B------:R-:W-:Y:S05]  /*1b40*/  @!P2 BRA `(.L_x_1492) ;  /* 0x0000000000a0a947 */ /* 0x000fea0003800000 */
[----:B------:R-:W-:-:S13]  /*1b50*/  ISETP.NE.AND P2, PT, R6, 0x1, PT ;  /* 0x000000010600780c */ /* 0x000fda0003f45270 */
[----:B------:R-:W-:Y:S05]  /*1b60*/  @!P2 BRA `(.L_x_1498) ;  /* 0x000000000060a947 */ /* 0x000fea0003800000 */
[----:B------:R-:W-:Y:S02]  /*1b70*/  UIADD3 UR10, UPT, UPT, UR5, 0x1, URZ ;  /* 0x00000001050a7890 */ /* 0x000fe4000fffe0ff */
[----:B------:R-:W-:-:S05]  /*1b80*/  IMAD.U32 R6, RZ, RZ, UR5 ;  /* 0x00000005ff067e24 */ /* 0x000fca000f8e00ff */
[----:B------:R-:W-:Y:S02]  /*1b90*/  ISETP.EQ.OR P4, PT, R6, UR15, P3 ;  /* 0x0000000f06007c0c */ /* 0x000fe40009f82670 */
[----:B------:R-:W-:-:S04]  /*1ba0*/  MOV R6, UR10 ;  /* 0x0000000a00067c02 */ /* 0x000fc80008000f00 */
        /* <DEDUP_REMOVED lines=12> */
[----:B------:R-:W3:Y:S01]  /*1c70*/  @!P2 LDG.E.64 R8, desc[UR16][R8.64] ;  /* 0x000000100808a981 */ /* 0x000ee2000c1e1b00 */
[----:B------:R-:W-:-:S04]  /*1c80*/  MOV R10, UR5 ;  /* 0x00000005000a7c02 */ /* 0x000fc80008000f00 */
[----:B------:R-:W-:-:S04]  /*1c90*/  IADD3 R10, PT, PT, R10, 0x2, RZ ;  /* 0x000000020a0a7810 */ /* 0x000fc80007ffe0ff */
[----:B------:R-:W-:Y:S01]  /*1ca0*/  R2UR UR5, R10 ;  /* 0x000000000a0572ca */ /* 0x000fe200000e0000 */
[----:B0-----:R-:W-:Y:S01]  /*1cb0*/  @!P4 FADD.FTZ R4, R4, R6 ;  /* 0x000000060404c221 */ /* 0x001fe20000010000 */
[----:B------:R-:W-:-:S03]  /*1cc0*/  @!P4 FADD.FTZ R5, R5, R7 ;  /* 0x000000070505c221 */ /* 0x000fc60000010000 */
[----:B---3--:R-:W-:Y:S01]  /*1cd0*/  @!P2 FADD.FTZ R4, R4, R8 ;  /* 0x000000080404a221 */ /* 0x008fe20000010000 */
[----:B------:R-:W-:-:S09]  /*1ce0*/  @!P2 FADD.FTZ R5, R5, R9 ;  /* 0x000000090505a221 */ /* 0x000fd20000010000 */
.L_x_1498:
[----:B------:R-:W-:Y:S01]  /*1cf0*/  MOV R7, UR5 ;  /* 0x0000000500077c02 */ /* 0x000fe20008000f00 */
[----:B------:R-:W-:Y:S01]  /*1d00*/  BSSY.RECONVERGENT B0, `(.L_x_1492) ;  /* 0x000000c000007945 */ /* 0x000fe20003800200 */
[----:B------:R-:W-:Y:S02]  /*1d10*/  LOP3.LUT R6, R22, 0x1, RZ, 0xc0, !PT ;  /* 0x0000000116067812 */ /* 0x000fe400078ec0ff */
[----:B------:R-:W-:-:S04]  /*1d20*/  ISETP.EQ.OR P2, PT, R7, UR15, P3 ;  /* 0x0000000f07007c0c */ /* 0x000fc80009f42670 */
[----:B------:R-:W-:-:S13]  /*1d30*/  ISETP.NE.U32.OR P2, PT, R6, 0x1, P2 ;  /* 0x000000010600780c */ /* 0x000fda0001745470 */
        /* <DEDUP_REMOVED lines=8> */
.L_x_1499:
[----:B------:R-:W-:Y:S05]  /*1dc0*/  BSYNC.RECONVERGENT B0 ;  /* 0x0000000000007941 */ /* 0x000fea0003800200 */
.L_x_1492:
[----:B---3--:R-:W3:Y:S01]  /*1dd0*/  S2R R6, SR_TID.X ;  /* 0x0000000000067919 */ /* 0x008ee20000002100 */
[----:B------:R-:W4:Y:S01]  /*1de0*/  S2UR UR9, SR_CgaCtaId ;  /* 0x00000000000979c3 */ /* 0x000f220000008800 */
[----:B------:R-:W0:Y:S01]  /*1df0*/  LDCU UR10, c[0x0][0x414] ;  /* 0x00008280ff0a77ac */ /* 0x000e220008000800 */
[----:B------:R-:W-:-:S06]  /*1e00*/  UMOV UR5, 0x400 ;  /* 0x0000040000057882 */ /* 0x000fcc0000000000 */
[----:B-12---:R-:W1:Y:S08]  /*1e10*/  @P0 LDC.64 R12, c[0x0][0x388] ;  /* 0x0000e200ff0c0b82 */ /* 0x006e700000000a00 */
[----:B------:R-:W2:Y:S01]  /*1e20*/  LDC.64 R10, c[0x0][0x398] ;  /* 0x0000e600ff0a7b82 */ /* 0x000ea20000000a00 */
[----:B----4-:R-:W-:-:S07]  /*1e30*/  ULEA UR5, UR9, UR5, 0x18 ;  /* 0x0000000509057291 */ /* 0x010fce000f8ec0ff */
[----:B------:R-:W4:Y:S01]  /*1e40*/  LDC.64 R8, c[0x0][0x3a0] ;  /* 0x0000e800ff087b82 */ /* 0x000f220000000a00 */
[----:B---3--:R-:W-:Y:S01]  /*1e50*/  LOP3.LUT R7, R6, 0xffff, RZ, 0xc0, !PT ;  /* 0x0000ffff06077812 */ /* 0x008fe200078ec0ff */
[----:B------:R3:W-:Y:S04]  /*1e60*/  @!P3 STS.64 [UR5+0x78], R4 ;  /* 0x00007804ff00b988 */ /* 0x0007e80008000a05 */
[----:B------:R-:W-:-:S05]  /*1e70*/  IMAD R7, R7, 0x2aab, RZ ;  /* 0x00002aab07077824 */ /* 0x000fca00078e02ff */
[----:B------:R-:W-:-:S04]  /*1e80*/  SHF.R.U32.HI R7, RZ, 0x10, R7 ;  /* 0x00000010ff077819 */ /* 0x000fc80000011607 */
[----:B------:R-:W-:-:S05]  /*1e90*/  PRMT R7, R7, 0x9910, RZ ;  /* 0x0000991007077816 */ /* 0x000fca00000000ff */
[----:B------:R-:W-:-:S05]  /*1ea0*/  IMAD R7, R7, 0x6, RZ ;  /* 0x0000000607077824 */ /* 0x000fca00078e02ff */
[----:B------:R-:W-:-:S04]  /*1eb0*/  IADD3 R7, PT, PT, RZ, -R7, RZ ;  /* 0x80000007ff077210 */ /* 0x000fc80007ffe0ff */
[----:B------:R-:W-:-:S04]  /*1ec0*/  PRMT R7, R7, 0x7710, RZ ;  /* 0x0000771007077816 */ /* 0x000fc800000000ff */
[----:B------:R-:W-:-:S04]  /*1ed0*/  IADD3 R7, PT, PT, R7, R6, RZ ;  /* 0x0000000607077210 */ /* 0x000fc80007ffe0ff */
[----:B------:R-:W-:Y:S02]  /*1ee0*/  SHF.L.U32 R6, R7, 0x1, RZ ;  /* 0x0000000107067819 */ /* 0x000fe400000006ff */
[----:B------:R-:W-:Y:S02]  /*1ef0*/  MOV R7, UR8 ;  /* 0x0000000800077c02 */ /* 0x000fe40008000f00 */
[----:B------:R-:W-:-:S03]  /*1f00*/  LOP3.LUT R6, R6, 0xffff, RZ, 0xc0, !PT ;  /* 0x0000ffff06067812 */ /* 0x000fc600078ec0ff */
[----:B-1----:R-:W-:-:S04]  /*1f10*/  @P0 IMAD.WIDE R12, R7, 0x8, R12 ;  /* 0x00000008070c0825 */ /* 0x002fc800078e020c */
[----:B0-----:R-:W-:Y:S01]  /*1f20*/  @P0 FMUL.FTZ R7, R5, UR10 ;  /* 0x0000000a05070c20 */ /* 0x001fe20008410000 */
[----:B------:R-:W-:Y:S02]  /*1f30*/  IMAD.IADD R21, R21, 0x1, R6 ;  /* 0x0000000115157824 */ /* 0x000fe400078e0206 */
[----:B------:R-:W-:Y:S02]  /*1f40*/  @P0 FMUL.FTZ R6, R4, UR10 ;  /* 0x0000000a04060c20 */ /* 0x000fe40008410000 */
[----:B--2---:R-:W-:-:S03]  /*1f50*/  IMAD.WIDE R10, R21, 0x4, R10 ;  /* 0x00000004150a7825 */ /* 0x004fc600078e020a */
[----:B------:R0:W-:Y:S01]  /*1f60*/  @P0 STG.E.64 desc[UR16][R12.64], R6 ;  /* 0x000000060c000986 */ /* 0x0001e2000c101b10 */
[----:B----4-:R-:W-:Y:S01]  /*1f70*/  IMAD.WIDE R8, R21, 0x4, R8 ;  /* 0x0000000415087825 */ /* 0x010fe200078e0208 */
[----:B------:R-:W-:Y:S06]  /*1f80*/  BAR.SYNC.DEFER_BLOCKING 0x0 ;  /* 0x0000000000007b1d */ /* 0x000fec0000010000 */
[----:B---3--:R-:W5:Y:S04]  /*1f90*/  LDG.E.64 R4, desc[UR16][R10.64] ;  /* 0x000000100a047981 */ /* 0x008f68000c1e1b00 */
[----:B0-----:R0:W5:Y:S01]  /*1fa0*/  LDG.E.64 R6, desc[UR16][R8.64] ;  /* 0x0000001008067981 */ /* 0x001162000c1e1b00 */
[----:B------:R-:W-:Y:S03]  /*1fb0*/  BSSY.RECONVERGENT B0, `(.L_x_1500) ;  /* 0x00000f6000007945 */ /* 0x000fe60003800200 */
[----:B0-----:R-:W0:Y:S01]  /*1fc0*/  LDS.64 R8, [UR5+0x78] ;  /* 0x00007805ff087984 */ /* 0x001e220008000a00 */
[----:B------:R-:W1:Y:S02]  /*1fd0*/  LDCU.U8 UR5, c[0x0][0x3fc] ;  /* 0x00007f80ff0577ac */ /* 0x000e640008000000 */
[----:B-1----:R-:W-:Y:S01]  /*1fe0*/  UISETP.NE.AND UP0, UPT, UR5, URZ, UPT ;  /* 0x000000ff0500728c */ /* 0x002fe2000bf05270 */
[----:B0-----:R-:W-:-:S04]  /*1ff0*/  FMUL.FTZ R8, R8, UR10 ;  /* 0x0000000a08087c20 */ /* 0x001fc80008410000 */
[----:B------:R-:W-:-:S04]  /*2000*/  FMUL.FTZ R14, R8, R8 ;  /* 0x00000008080e7220 */ /* 0x000fc80000410000 */
[----:B------:R-:W-:Y:S01]  /*2010*/  FFMA.FTZ R14, R9, UR10, -R14 ;  /* 0x0000000a090e7c23 */ /* 0x000fe2000801080e */
[----:B------:R-:W-:-:S04]  /*2020*/  MOV R9, 0x3f800000 ;  /* 0x3f80000000097802 */ /* 0x000fc80000000f00 */
[----:B------:R-:W-:-:S13]  /*2030*/  FSETP.GTU.FTZ.AND P2, PT, R14, RZ, PT ;  /* 0x000000ff0e00720b */ /* 0x000fda0003f5c000 */
[----:B------:R-:W0:Y:S02]  /*2040*/  @P2 LDC R15, c[0x0][0x3a8] ;  /* 0x0000ea00ff0f2b82 */ /* 0x000e240000000800 */
[----:B0-----:R-:W-:-:S04]  /*2050*/  @P2 FADD.FTZ R14, R14, R15 ;  /* 0x0000000f0e0e2221 */ /* 0x001fc80000010000 */
[----:B------:R0:W1:Y:S01]  /*2060*/  @P2 MUFU.RSQ R9, R14 ;  /* 0x0000000e00092308 */ /* 0x0000620000001400 */
[----:B------:R-:W-:Y:S05]  /*2070*/  BRA.U UP0, `(.L_x_1501) ;  /* 0x0000000500887547 */ /* 0x000fea000b800000 */
[----:B------:R-:W2:Y:S01]  /*2080*/  LDCU.64 UR12, c[0x0][0x3e8] ;  /* 0x00007d00ff0c77ac */ /* 0x000ea20008000a00 */
[----:B------:R-:W-:Y:S01]  /*2090*/  SHF.R.S32.HI R28, RZ, 0x1f, R23 ;  /* 0x0000001fff1c7819 */ /* 0x000fe20000011417 */
[----:B------:R-:W-:Y:S01]  /*20a0*/  BSSY.RECONVERGENT B1, `(.L_x_1502) ;  /* 0x0000019000017945 */ /* 0x000fe20003800200 */
[C---:B------:R-:W-:Y:S02]  /*20b0*/  IADD3 R21, PT, PT, R23.reuse, 0x40, RZ ;  /* 0x0000004017157810 */ /* 0x040fe40007ffe0ff */
[C---:B0-----:R-:W-:Y:S02]  /*20c0*/  IADD3 R14, PT, PT, R23.reuse, 0x80, RZ ;  /* 0x00000080170e7810 */ /* 0x041fe40007ffe0ff */
[C---:B------:R-:W-:Y:S02]  /*20d0*/  IADD3 R15, PT, PT, R23.reuse, 0xc0, RZ ;  /* 0x000000c0170f7810 */ /* 0x040fe40007ffe0ff */
[----:B--2---:R-:W-:-:S04]  /*20e0*/  ISETP.GE.U32.AND P1, PT, R23, UR12, PT ;  /* 0x0000000c17007c0c */ /* 0x004fc8000bf26070 */
[----:B------:R-:W-:-:S13]  /*20f0*/  ISETP.GE.AND.EX P1, PT, R28, UR13, PT, P1 ;  /* 0x0000000d1c007c0c */ /* 0x000fda000bf26310 */
[----:B------:R-:W-:Y:S05]  /*2100*/  @P1 BRA `(.L_x_1503) ;  /* 0x0000000000481947 */ /* 0x000fea0003800000 */
[----:B------:R-:W0:Y:S01]  /*2110*/  LDCU.64 UR18, c[0x0][0x3e0] ;  /* 0x00007c00ff1277ac */ /* 0x000e220008000a00 */
[----:B------:R-:W-:Y:S01]  /*2120*/  MOV R11, R25 ;  /* 0x00000019000b7202 */ /* 0x000fe20000000f00 */
[--C-:B------:R-:W-:Y:S01]  /*2130*/  FADD.FTZ R20, R20, -R8.reuse ;  /* 0x8000000814147221 */ /* 0x100fe20000010000 */
[----:B------:R-:W-:Y:S01]  /*2140*/  FADD.FTZ R12, R19, -R8 ;  /* 0x80000008130c7221 */ /* 0x000fe20000010000 */
[----:B------:R-:W2:Y:S01]  /*2150*/  LDCU.64 UR10, c[0x0][0x380] ;  /* 0x00007000ff0a77ac */ /* 0x000ea20008000a00 */
[----:B------:R-:W-:Y:S02]  /*2160*/  IMAD.MOV.U32 R10, RZ, RZ, R26 ;  /* 0x000000ffff0a7224 */ /* 0x000fe400078e001a */
[-C--:B-1----:R-:W-:Y:S01]  /*2170*/  FMUL.FTZ R19, R20, R9.reuse ;  /* 0x0000000914137220 */ /* 0x082fe20000410000 */
[----:B------:R-:W-:-:S03]  /*2180*/  FMUL.FTZ R12, R12, R9 ;  /* 0x000000090c0c7220 */ /* 0x000fc60000410000 */
[----:B-----5:R-:W-:Y:S01]  /*2190*/  FFMA.FTZ R19, R4, R19, R6 ;  /* 0x0000001304137223 */ /* 0x020fe20000010006 */
[----:B------:R-:W-:-:S05]  /*21a0*/  FFMA.FTZ R20, R5, R12, R7 ;  /* 0x0000000c05147223 */ /* 0x000fca0000010007 */
[----:B------:R-:W-:Y:S01]  /*21b0*/  F2FP.BF16.F32.PACK_AB R19, R20, R19 ;  /* 0x000000131413723e */ /* 0x000fe200000010ff */
[----:B0-----:R-:W-:Y:S02]  /*21c0*/  IMAD R28, R28, UR18, RZ ;  /* 0x000000121c1c7c24 */ /* 0x001fe4000f8e02ff */
[----:B------:R-:W-:-:S04]  /*21d0*/  IMAD.WIDE.U32 R10, R23, UR18, R10 ;  /* 0x00000012170a7c25 */ /* 0x000fc8000f8e000a */
[----:B------:R-:W-:Y:S01]  /*21e0*/  IMAD R13, R23, UR19, R28 ;  /* 0x00000013170d7c24 */ /* 0x000fe2000f8e021c */
[----:B--2---:R-:W-:-:S04]  /*21f0*/  LEA R12, P1, R10, UR10, 0x1 ;  /* 0x0000000a0a0c7c11 */ /* 0x004fc8000f8208ff */
[----:B------:R-:W-:-:S04]  /*2200*/  IADD3 R13, PT, PT, R11, R13, RZ ;  /* 0x0000000d0b0d7210 */ /* 0x000fc80007ffe0ff */
[----:B------:R-:W-:-:S05]  /*2210*/  LEA.HI.X R13, R10, UR11, R13, 0x1, P1 ;  /* 0x0000000b0a0d7c11 */ /* 0x000fca00088f0c0d */
[----:B------:R0:W-:Y:S02]  /*2220*/  STG.E desc[UR16][R12.64], R19 ;  /* 0x000000130c007986 */ /* 0x0001e4000c101910 */
.L_x_1503:
[----:B------:R-:W-:Y:S05]  /*2230*/  BSYNC.RECONVERGENT B1 ;  /* 0x0000000000017941 */ /* 0x000fea0003800200 */
.L_x_1502:
[----:B------:R-:W-:Y:S01]  /*2240*/  ISETP.GE.U32.AND P1, PT, R21, UR12, PT ;  /* 0x0000000c15007c0c */ /* 0x000fe2000bf26070 */
[----:B------:R-:W-:Y:S01]  /*2250*/  BSSY.RECONVERGENT B1, `(.L_x_1504) ;  /* 0x000001c000017945 */ /* 0x000fe20003800200 */
[----:B------:R-:W-:Y:S02]  /*2260*/  SHF.R.S32.HI R10, RZ, 0x1f, R21 ;  /* 0x0000001fff0a7819 */ /* 0x000fe40000011415 */
[----:B------:R-:W-:Y:S02]  /*2270*/  ISETP.GE.U32.AND P2, PT, R14, UR12, PT ;  /* 0x0000000c0e007c0c */ /* 0x000fe4000bf46070 */
[----:B------:R-:W-:Y:S02]  /*2280*/  ISETP.GE.AND.EX P1, PT, R10, UR13, PT, P1 ;  /* 0x0000000d0a007c0c */ /* 0x000fe4000bf26310 */
[----:B------:R-:W-:Y:S02]  /*2290*/  ISETP.GE.U32.AND P3, PT, R15, UR12, PT ;  /* 0x0000000c0f007c0c */ /* 0x000fe4000bf66070 */
[----:B------:R-:W-:-:S02]  /*22a0*/  SHF.R.S32.HI R20, RZ, 0x1f, R14 ;  /* 0x0000001fff147819 */ /* 0x000fc4000001140e */
[----:B0-----:R-:W-:Y:S02]  /*22b0*/  SHF.R.S32.HI R19, RZ, 0x1f, R15 ;  /* 0x0000001fff137819 */ /* 0x001fe4000001140f */
[----:B------:R-:W-:Y:S02]  /*22c0*/  ISETP.GE.AND.EX P2, PT, R20, UR13, PT, P2 ;  /* 0x0000000d14007c0c */ /* 0x000fe4000bf46320 */
[----:B------:R-:W-:-:S03]  /*22d0*/  ISETP.GE.AND.EX P3, PT, R19, UR13, PT, P3 ;  /* 0x0000000d13007c0c */ /* 0x000fc6000bf66330 */
[----:B------:R-:W-:Y:S10]  /*22e0*/  @P1 BRA `(.L_x_1505) ;  /* 0x0000000000481947 */ /* 0x000ff40003800000 */
[----:B------:R-:W0:Y:S01]  /*22f0*/  LDCU.64 UR10, c[0x0][0x3e0] ;  /* 0x00007c00ff0a77ac */ /* 0x000e220008000a00 */
[----:B------:R-:W-:Y:S01]  /*2300*/  MOV R11, R25 ;  /* 0x00000019000b7202 */ /* 0x000fe20000000f00 */
[--C-:B------:R-:W-:Y:S01]  /*2310*/  FADD.FTZ R18, R18, -R8.reuse ;  /* 0x8000000812127221 */ /* 0x100fe20000010000 */
[----:B------:R-:W-:Y:S01]  /*2320*/  FADD.FTZ R12, R17, -R8 ;  /* 0x80000008110c7221 */ /* 0x000fe20000010000 */
[----:B------:R-:W2:Y:S02]  /*2330*/  LDCU.64 UR18, c[0x0][0x380] ;  /* 0x00007000ff1277ac */ /* 0x000ea40008000a00 */
[-C--:B-1----:R-:W-:Y:S01]  /*2340*/  FMUL.FTZ R17, R18, R9.reuse ;  /* 0x0000000912117220 */ /* 0x082fe20000410000 */
[----:B------:R-:W-:-:S03]  /*2350*/  FMUL.FTZ R12, R12, R9 ;  /* 0x000000090c0c7220 */ /* 0x000fc60000410000 */
[----:B-----5:R-:W-:Y:S01]  /*2360*/  FFMA.FTZ R17, R4, R17, R6 ;  /* 0x0000001104117223 */ /* 0x020fe20000010006 */
[----:B------:R-:W-:Y:S01]  /*2370*/  FFMA.FTZ R18, R5, R12, R7 ;  /* 0x0000000c05127223 */ /* 0x000fe20000010007 */
[----:B0-----:R-:W-:-:S04]  /*2380*/  IMAD R10, R10, UR10, RZ ;  /* 0x0000000a0a0a7c24 */ /* 0x001fc8000f8e02ff */
[----:B------:R-:W-:Y:S01]  /*2390*/  IMAD R13, R21, UR11, R10 ;  /* 0x0000000b150d7c24 */ /* 0x000fe2000f8e020a */
[----:B------:R-:W-:-:S05]  /*23a0*/  MOV R10, R26 ;  /* 0x0000001a000a7202 */ /* 0x000fca0000000f00 */
[----:B------:R-:W-:-:S04]  /*23b0*/  IMAD.WIDE.U32 R10, R21, UR10, R10 ;  /* 0x0000000a150a7c25 */ /* 0x000fc8000f8e000a */
[----:B------:R-:W-:Y:S01]  /*23c0*/  IMAD.IADD R13, R11, 0x1, R13 ;  /* 0x000000010b0d7824 */ /* 0x000fe200078e020d */
[----:B--2---:R-:W-:Y:S02]  /*23d0*/  LEA R12, P1, R10, UR18, 0x1 ;  /* 0x000000120a0c7c11 */ /* 0x004fe4000f8208ff */
[----:B------:R-:W-:Y:S02]  /*23e0*/  F2FP.BF16.F32.PACK_AB R11, R18, R17 ;  /* 0x00000011120b723e */ /* 0x000fe400000010ff */
[----:B------:R-:W-:-:S05]  /*23f0*/  LEA.HI.X R13, R10, UR19, R13, 0x1, P1 ;  /* 0x000000130a0d7c11 */ /* 0x000fca00088f0c0d */
[----:B------:R0:W-:Y:S04]  /*2400*/  STG.E desc[UR16][R12.64], R11 ;  /* 0x0000000b0c007986 */ /* 0x0001e8000c101910 */
.L_x_1505:
[----:B------:R-:W-:Y:S05]  /*2410*/  BSYNC.RECONVERGENT B1 ;  /* 0x0000000000017941 */ /* 0x000fea0003800200 */
.L_x_1504:
[----:B------:R-:W-:Y:S04]  /*2420*/  BSSY.RECONVERGENT B1, `(.L_x_1506) ;  /* 0x0000014000017945 */ /* 0x000fe80003800200 */
[----:B------:R-:W-:Y:S05]  /*2430*/  @P2 BRA `(.L_x_1507) ;  /* 0x0000000000482947 */ /* 0x000fea0003800000 */
[----:B------:R-:W2:Y:S01]  /*2440*/  LDCU.64 UR10, c[0x0][0x3e0] ;  /* 0x00007c00ff0a77ac */ /* 0x000ea20008000a00 */
[----:B------:R-:W-:Y:S01]  /*2450*/  MOV R10, R26 ;  /* 0x0000001a000a7202 */ /* 0x000fe20000000f00 */
[--C-:B0-----:R-:W-:Y:S01]  /*2460*/  FADD.FTZ R12, R3, -R8.reuse ;  /* 0x80000008030c7221 */ /* 0x101fe20000010000 */
[----:B------:R-:W-:Y:S01]  /*2470*/  MOV R11, R25 ;  /* 0x00000019000b7202 */ /* 0x000fe20000000f00 */
[----:B------:R-:W0:Y:S01]  /*2480*/  LDCU.64 UR18, c[0x0][0x380] ;  /* 0x00007000ff1277ac */ /* 0x000e220008000a00 */
[----:B------:R-:W-:Y:S01]  /*2490*/  FADD.FTZ R16, R16, -R8 ;  /* 0x8000000810107221 */ /* 0x000fe20000010000 */
[----:B-1----:R-:W-:-:S03]  /*24a0*/  FMUL.FTZ R3, R12, R9 ;  /* 0x000000090c037220 */ /* 0x002fc60000410000 */
[----:B------:R-:W-:Y:S01]  /*24b0*/  FMUL.FTZ R16, R16, R9 ;  /* 0x0000000910107220 */ /* 0x000fe20000410000 */
[----:B-----5:R-:W-:-:S03]  /*24c0*/  FFMA.FTZ R3, R4, R3, R6 ;  /* 0x0000000304037223 */ /* 0x020fc60000010006 */
[----:B------:R-:W-:Y:S01]  /*24d0*/  FFMA.FTZ R16, R5, R16, R7 ;  /* 0x0000001005107223 */ /* 0x000fe20000010007 */
[----:B--2---:R-:W-:-:S04]  /*24e0*/  IMAD R13, R20, UR10, RZ ;  /* 0x0000000a140d7c24 */ /* 0x004fc8000f8e02ff */
[----:B------:R-:W-:Y:S01]  /*24f0*/  F2FP.BF16.F32.PACK_AB R3, R16, R3 ;  /* 0x000000031003723e */ /* 0x000fe200000010ff */
[----:B------:R-:W-:-:S04]  /*2500*/  IMAD.WIDE.U32 R10, R14, UR10, R10 ;  /* 0x0000000a0e0a7c25 */ /* 0x000fc8000f8e000a */
[----:B------:R-:W-:Y:S01]  /*2510*/  IMAD R13, R14, UR11, R13 ;  /* 0x0000000b0e0d7c24 */ /* 0x000fe2000f8e020d */
[----:B0-----:R-:W-:-:S04]  /*2520*/  LEA R12, P1, R10, UR18, 0x1 ;  /* 0x000000120a0c7c11 */ /* 0x001fc8000f8208ff */
[----:B------:R-:W-:-:S04]  /*2530*/  IADD3 R13, PT, PT, R11, R13, RZ ;  /* 0x0000000d0b0d7210 */ /* 0x000fc80007ffe0ff */
[----:B------:R-:W-:-:S05]  /*2540*/  LEA.HI.X R13, R10, UR19, R13, 0x1, P1 ;  /* 0x000000130a0d7c11 */ /* 0x000fca00088f0c0d */
[----:B------:R2:W-:Y:S02]  /*2550*/  STG.E desc[UR16][R12.64], R3 ;  /* 0x000000030c007986 */ /* 0x0005e4000c101910 */
.L_x_1507:
[----:B------:R-:W-:Y:S05]  /*2560*/  BSYNC.RECONVERGENT B1 ;  /* 0x0000000000017941 */ /* 0x000fea0003800200 */
.L_x_1506:
[----:B------:R-:W-:Y:S05]  /*2570*/  @P3 BRA `(.L_x_1508) ;  /* 0x0000000800643947 */ /* 0x000fea0003800000 */
[----:B------:R-:W3:Y:S01]  /*2580*/  LDCU.64 UR10, c[0x0][0x3e0] ;  /* 0x00007c00ff0a77ac */ /* 0x000ee20008000a00 */
[----:B------:R-:W-:Y:S01]  /*2590*/  MOV R24, R26 ;  /* 0x0000001a00187202 */ /* 0x000fe20000000f00 */
[--C-:B------:R-:W-:Y:S01]  /*25a0*/  FADD.FTZ R0, R0, -R8.reuse ;  /* 0x8000000800007221 */ /* 0x100fe20000010000 */
[----:B------:R-:W-:Y:S01]  /*25b0*/  FADD.FTZ R2, R2, -R8 ;  /* 0x8000000802027221 */ /* 0x000fe20000010000 */
[----:B------:R-:W4:Y:S02]  /*25c0*/  LDCU.64 UR12, c[0x0][0x380] ;  /* 0x00007000ff0c77ac */ /* 0x000f240008000a00 */
[-C--:B-12---:R-:W-:Y:S01]  /*25d0*/  FMUL.FTZ R3, R0, R9.reuse ;  /* 0x0000000900037220 */ /* 0x086fe20000410000 */
[----:B------:R-:W-:-:S03]  /*25e0*/  FMUL.FTZ R2, R2, R9 ;  /* 0x0000000902027220 */ /* 0x000fc60000410000 */
[----:B-----5:R-:W-:Y:S01]  /*25f0*/  FFMA.FTZ R4, R4, R3, R6 ;  /* 0x0000000304047223 */ /* 0x020fe20000010006 */
[----:B------:R-:W-:-:S05]  /*2600*/  FFMA.FTZ R5, R5, R2, R7 ;  /* 0x0000000205057223 */ /* 0x000fca0000010007 */
[----:B------:R-:W-:Y:S01]  /*2610*/  F2FP.BF16.F32.PACK_AB R5, R5, R4 ;  /* 0x000000040505723e */ /* 0x000fe200000010ff */
[----:B---3--:R-:W-:Y:S02]  /*2620*/  IMAD R8, R19, UR10, RZ ;  /* 0x0000000a13087c24 */ /* 0x008fe4000f8e02ff */
[----:B------:R-:W-:-:S04]  /*2630*/  IMAD.WIDE.U32 R24, R15, UR10, R24 ;  /* 0x0000000a0f187c25 */ /* 0x000fc8000f8e0018 */
[----:B------:R-:W-:Y:S01]  /*2640*/  IMAD R15, R15, UR11, R8 ;  /* 0x0000000b0f0f7c24 */ /* 0x000fe2000f8e0208 */
[----:B----4-:R-:W-:-:S03]  /*2650*/  LEA R2, P1, R24, UR12, 0x1 ;  /* 0x0000000c18027c11 */ /* 0x010fc6000f8208ff */
[----:B------:R-:W-:-:S05]  /*2660*/  IMAD.IADD R15, R25, 0x1, R15 ;  /* 0x00000001190f7824 */ /* 0x000fca00078e020f */
[----:B------:R-:W-:-:S05]  /*2670*/  LEA.HI.X R3, R24, UR13, R15, 0x1, P1 ;  /* 0x0000000d18037c11 */ /* 0x000fca00088f0c0f */
[----:B------:R3:W-:Y:S01]  /*2680*/  STG.E desc[UR16][R2.64], R5 ;  /* 0x0000000502007986 */ /* 0x0007e2000c101910 */
[----:B------:R-:W-:Y:S05]  /*2690*/  BRA `(.L_x_1508) ;  /* 0x00000008001c7947 */ /* 0x000fea0003800000 */
.L_x_1501:
[----:B------:R-:W2:Y:S01]  /*26a0*/  LDCU.64 UR18, c[0x0][0x3e8] ;  /* 0x00007d00ff1277ac */ /* 0x000ea20008000a00 */
[----:B------:R-:W-:Y:S01]  /*26b0*/  BSSY.RECONVERGENT B1, `(.L_x_1509) ;  /* 0x0000022000017945 */ /* 0x000fe20003800200 */
[C---:B0-----:R-:W-:Y:S02]  /*26c0*/  IADD3 R14, PT, PT, R23.reuse, 0x40, RZ ;  /* 0x00000040170e7810 */ /* 0x041fe40007ffe0ff */
[C---:B------:R-:W-:Y:S02]  /*26d0*/  IADD3 R10, PT, PT, R23.reuse, 0x80, RZ ;  /* 0x00000080170a7810 */ /* 0x040fe40007ffe0ff */
[----:B------:R-:W-:Y:S01]  /*26e0*/  IADD3 R11, PT, PT, R23, 0xc0, RZ ;  /* 0x000000c0170b7810 */ /* 0x000fe20007ffe0ff */
[----:B------:R-:W-:Y:S06]  /*26f0*/  @P1 BRA `(.L_x_1510) ;  /* 0x0000000000741947 */ /* 0x000fec0003800000 */
[--C-:B------:R-:W-:Y:S01]  /*2700*/  FADD.FTZ R20, R20, -R8.reuse ;  /* 0x8000000814147221 */ /* 0x100fe20000010000 */
[----:B------:R-:W-:Y:S01]  /*2710*/  FADD.FTZ R12, R19, -R8 ;  /* 0x80000008130c7221 */ /* 0x000fe20000010000 */
[----:B------:R-:W0:Y:S01]  /*2720*/  LDCU.64 UR10, c[0x0][0x3e0] ;  /* 0x00007c00ff0a77ac */ /* 0x000e220008000a00 */
[----:B------:R-:W-:Y:S01]  /*2730*/  SHF.R.S32.HI R21, RZ, 0x1f, R23 ;  /* 0x0000001fff157819 */ /* 0x000fe20000011417 */
[-C--:B-1----:R-:W-:Y:S01]  /*2740*/  FMUL.FTZ R15, R20, R9.reuse ;  /* 0x00000009140f7220 */ /* 0x082fe20000410000 */
[----:B------:R-:W-:Y:S01]  /*2750*/  FMUL.FTZ R12, R12, R9 ;  /* 0x000000090c0c7220 */ /* 0x000fe20000410000 */
[----:B------:R-:W1:Y:S02]  /*2760*/  LDCU.64 UR12, c[0x0][0x380] ;  /* 0x00007000ff0c77ac */ /* 0x000e640008000a00 */
[----:B-----5:R-:W-:Y:S01]  /*2770*/  FFMA.FTZ R15, R4, R15, R6 ;  /* 0x0000000f040f7223 */ /* 0x020fe20000010006 */
[----:B------:R-:W-:-:S03]  /*2780*/  FFMA.FTZ R12, R5, R12, R7 ;  /* 0x0000000c050c7223 */ /* 0x000fc60000010007 */
[----:B------:R-:W-:Y:S01]  /*2790*/  FMUL.FTZ R19, R15, -1.4426950216293334961 ;  /* 0xbfb8aa3b0f137820 */ /* 0x000fe20000410000 */
[----:B------:R-:W-:-:S05]  /*27a0*/  FMUL.FTZ R20, R12, -1.4426950216293334961 ;  /* 0xbfb8aa3b0c147820 */ /* 0x000fca0000410000 */
[----:B------:R-:W3:Y:S04]  /*27b0*/  MUFU.EX2 R19, R19 ;  /* 0x0000001300137308 */ /* 0x000ee80000000800 */
[----:B------:R-:W4:Y:S01]  /*27c0*/  MUFU.EX2 R20, R20 ;  /* 0x0000001400147308 */ /* 0x000f220000000800 */
[----:B---3--:R-:W-:Y:S01]  /*27d0*/  FADD.FTZ R28, R19, 1 ;  /* 0x3f800000131c7421 */ /* 0x008fe20000010000 */
[----:B0-----:R-:W-:Y:S02]  /*27e0*/  IMAD R19, R21, UR10, RZ ;  /* 0x0000000a15137c24 */ /* 0x001fe4000f8e02ff */
[----:B------:R-:W-:Y:S02]  /*27f0*/  IMAD.MOV.U32 R21, RZ, RZ, R25 ;  /* 0x000000ffff157224 */ /* 0x000fe400078e0019 */
[----:B----4-:R-:W-:Y:S01]  /*2800*/  FADD.FTZ R29, R20, 1 ;  /* 0x3f800000141d7421 */ /* 0x010fe20000010000 */
[----:B------:R-:W-:Y:S01]  /*2810*/  MOV R20, R26 ;  /* 0x0000001a00147202 */ /* 0x000fe20000000f00 */
[----:B------:R-:W0:Y:S01]  /*2820*/  MUFU.RCP R28, R28 ;  /* 0x0000001c001c7308 */ /* 0x000e220000001000 */
[----:B------:R-:W-:-:S03]  /*2830*/  IMAD R19, R23, UR11, R19 ;  /* 0x0000000b17137c24 */ /* 0x000fc6000f8e0213 */
[----:B------:R-:W-:-:S04]  /*2840*/  IMAD.WIDE.U32 R20, R23, UR10, R20 ;  /* 0x0000000a17147c25 */ /* 0x000fc8000f8e0014 */
[----:B------:R-:W3:Y:S01]  /*2850*/  MUFU.RCP R13, R29 ;  /* 0x0000001d000d7308 */ /* 0x000ee20000001000 */
[----:B------:R-:W-:Y:S01]  /*2860*/  IADD3 R19, PT, PT, R21, R19, RZ ;  /* 0x0000001315137210 */ /* 0x000fe20007ffe0ff */
[----:B0-----:R-:W-:Y:S01]  /*2870*/  FMUL.FTZ R15, R15, R28 ;  /* 0x0000001c0f0f7220 */ /* 0x001fe20000410000 */
[----:B---3--:R-:W-:Y:S01]  /*2880*/  FMUL.FTZ R28, R12, R13 ;  /* 0x0000000d0c1c7220 */ /* 0x008fe20000410000 */
[----:B-1----:R-:W-:-:S04]  /*2890*/  LEA R12, P1, R20, UR12, 0x1 ;  /* 0x0000000c140c7c11 */ /* 0x002fc8000f8208ff */
[----:B------:R-:W-:Y:S02]  /*28a0*/  LEA.HI.X R13, R20, UR13, R19, 0x1, P1 ;  /* 0x0000000d140d7c11 */ /* 0x000fe400088f0c13 */
[----:B------:R-:W-:-:S05]  /*28b0*/  F2FP.BF16.F32.PACK_AB R15, R28, R15 ;  /* 0x0000000f1c0f723e */ /* 0x000fca00000010ff */
[----:B------:R0:W-:Y:S02]  /*28c0*/  STG.E desc[UR16][R12.64], R15 ;  /* 0x0000000f0c007986 */ /* 0x0001e4000c101910 */
.L_x_1510:
[----:B--2---:R-:W-:Y:S05]  /*28d0*/  BSYNC.RECONVERGENT B1 ;  /* 0x0000000000017941 */ /* 0x004fea0003800200 */
.L_x_1509:
[----:B------:R-:W-:Y:S01]  /*28e0*/  ISETP.GE.U32.AND P1, PT, R14, UR18, PT ;  /* 0x000000120e007c0c */ /* 0x000fe2000bf26070 */
[----:B------:R-:W-:Y:S01]  /*28f0*/  BSSY.RECONVERGENT B1, `(.L_x_1511) ;  /* 0x0000026000017945 */ /* 0x000fe20003800200 */
[----:B0-----:R-:W-:Y:S02]  /*2900*/  SHF.R.S32.HI R12, RZ, 0x1f, R14 ;  /* 0x0000001fff0c7819 */ /* 0x001fe4000001140e */
[----:B------:R-:W-:Y:S02]  /*2910*/  ISETP.GE.U32.AND P2, PT, R10, UR18, PT ;  /* 0x000000120a007c0c */ /* 0x000fe4000bf46070 */
[----:B------:R-:W-:Y:S02]  /*2920*/  ISETP.GE.AND.EX P1, PT, R12, UR19, PT, P1 ;  /* 0x000000130c007c0c */ /* 0x000fe4000bf26310 */
[----:B------:R-:W-:Y:S02]  /*2930*/  ISETP.GE.U32.AND P3, PT, R11, UR18, PT ;  /* 0x000000120b007c0c */ /* 0x000fe4000bf66070 */
[----:B------:R-:W-:-:S02]  /*2940*/  SHF.R.S32.HI R15, RZ, 0x1f, R10 ;  /* 0x0000001fff0f7819 */ /* 0x000fc4000001140a */
[----:B------:R-:W-:Y:S02]  /*2950*/  SHF.R.S32.HI R19, RZ, 0x1f, R11 ;  /* 0x0000001fff137819 */ /* 0x000fe4000001140b */
[----:B------:R-:W-:Y:S02]  /*2960*/  ISETP.GE.AND.EX P2, PT, R15, UR19, PT, P2 ;  /* 0x000000130f007c0c */ /* 0x000fe4000bf46320 */
[----:B------:R-:W-:-:S03]  /*2970*/  ISETP.GE.AND.EX P3, PT, R19, UR19, PT, P3 ;  /* 0x0000001313007c0c */ /* 0x000fc6000bf66330 */
[----:B------:R-:W-:Y:S10]  /*2980*/  @P1 BRA `(.L_x_1512) ;  /* 0x0000000000701947 */ /* 0x000ff40003800000 */
[--C-:B------:R-:W-:Y:S01]  /*2990*/  FADD.FTZ R18, R18, -R8.reuse ;  /* 0x8000000812127221 */ /* 0x100fe20000010000 */
[----:B------:R-:W0:Y:S03]  /*29a0*/  LDCU.64 UR10, c[0x0][0x3e0] ;  /* 0x00007c00ff0a77ac */ /* 0x000e260008000a00 */
[----:B-1----:R-:W-:Y:S01]  /*29b0*/  FMUL.FTZ R21, R18, R9 ;  /* 0x0000000912157220 */ /* 0x002fe20000410000 */
[----:B------:R-:W-:Y:S01]  /*29c0*/  FADD.FTZ R18, R17, -R8 ;  /* 0x8000000811127221 */ /* 0x000fe20000010000 */
[----:B------:R-:W1:Y:S02]  /*29d0*/  LDCU.64 UR12, c[0x0][0x380] ;  /* 0x00007000ff0c77ac */ /* 0x000e640008000a00 */
[----:B-----5:R-:W-:Y:S01]  /*29e0*/  FFMA.FTZ R21, R4, R21, R6 ;  /* 0x0000001504157223 */ /* 0x020fe20000010006 */
[----:B------:R-:W-:-:S03]  /*29f0*/  FMUL.FTZ R18, R18, R9 ;  /* 0x0000000912127220 */ /* 0x000fc60000410000 */
[----:B------:R-:W-:Y:S01]  /*2a00*/  FMUL.FTZ R13, R21, -1.4426950216293334961 ;  /* 0xbfb8aa3b150d7820 */ /* 0x000fe20000410000 */
[----:B------:R-:W-:-:S04]  /*2a10*/  FFMA.FTZ R20, R5, R18, R7 ;  /* 0x0000001205147223 */ /* 0x000fc80000010007 */
[----:B------:R-:W-:Y:S01]  /*2a20*/  FMUL.FTZ R17, R20, -1.4426950216293334961 ;  /* 0xbfb8aa3b14117820 */ /* 0x000fe20000410000 */
[----:B------:R-:W2:Y:S01]  /*2a30*/  MUFU.EX2 R13, R13 ;  /* 0x0000000d000d7308 */ /* 0x000ea20000000800 */
[----:B0-----:R-:W-:Y:S01]  /*2a40*/  IMAD R18, R12, UR10, RZ ;  /* 0x0000000a0c127c24 */ /* 0x001fe2000f8e02ff */
[----:B------:R-:W-:-:S03]  /*2a50*/  MOV R12, R26 ;  /* 0x0000001a000c7202 */ /* 0x000fc60000000f00 */
[----:B------:R-:W0:Y:S01]  /*2a60*/  MUFU.EX2 R17, R17 ;  /* 0x0000001100117308 */ /* 0x000e220000000800 */
[----:B------:R-:W-:Y:S02]  /*2a70*/  IMAD R18, R14, UR11, R18 ;  /* 0x0000000b0e127c24 */ /* 0x000fe4000f8e0212 */
[----:B--2---:R-:W-:Y:S01]  /*2a80*/  FADD.FTZ R29, R13, 1 ;  /* 0x3f8000000d1d7421 */ /* 0x004fe20000010000 */
[----:B------:R-:W-:-:S03]  /*2a90*/  MOV R13, R25 ;  /* 0x00000019000d7202 */ /* 0x000fc60000000f00 */
[----:B------:R-:W2:Y:S01]  /*2aa0*/  MUFU.RCP R28, R29 ;  /* 0x0000001d001c7308 */ /* 0x000ea20000001000 */
[----:B0-----:R-:W-:Y:S01]  /*2ab0*/  FADD.FTZ R17, R17, 1 ;  /* 0x3f80000011117421 */ /* 0x001fe20000010000 */
[----:B------:R-:W-:-:S05]  /*2ac0*/  IMAD.WIDE.U32 R12, R14, UR10, R12 ;  /* 0x0000000a0e0c7c25 */ /* 0x000fca000f8e000c */
[----:B------:R-:W-:Y:S01]  /*2ad0*/  IADD3 R13, PT, PT, R13, R18, RZ ;  /* 0x000000120d0d7210 */ /* 0x000fe20007ffe0ff */
[----:B------:R-:W0:Y:S01]  /*2ae0*/  MUFU.RCP R17, R17 ;  /* 0x0000001100117308 */ /* 0x000e220000001000 */
[----:B--2---:R-:W-:Y:S01]  /*2af0*/  FMUL.FTZ R28, R21, R28 ;  /* 0x0000001c151c7220 */ /* 0x004fe20000410000 */
[----:B0-----:R-:W-:Y:S01]  /*2b00*/  FMUL.FTZ R14, R20, R17 ;  /* 0x00000011140e7220 */ /* 0x001fe20000410000 */
[----:B-1----:R-:W-:-:S04]  /*2b10*/  LEA R20, P1, R12, UR12, 0x1 ;  /* 0x0000000c0c147c11 */ /* 0x002fc8000f8208ff */
[----:B------:R-:W-:Y:S02]  /*2b20*/  LEA.HI.X R21, R12, UR13, R13, 0x1, P1 ;  /* 0x0000000d0c157c11 */ /* 0x000fe400088f0c0d */
[----:B------:R-:W-:-:S05]  /*2b30*/  F2FP.BF16.F32.PACK_AB R13, R14, R28 ;  /* 0x0000001c0e0d723e */ /* 0x000fca00000010ff */
[----:B------:R0:W-:Y:S02]  /*2b40*/  STG.E desc[UR16][R20.64], R13 ;  /* 0x0000000d14007986 */ /* 0x0001e4000c101910 */
.L_x_1512:
[----:B------:R-:W-:Y:S05]  /*2b50*/  BSYNC.RECONVERGENT B1 ;  /* 0x0000000000017941 */ /* 0x000fea0003800200 */
.L_x_1511:
[----:B------:R-:W-:Y:S04]  /*2b60*/  BSSY.RECONVERGENT B1, `(.L_x_1513) ;  /* 0x000001e000017945 */ /* 0x000fe80003800200 */
[----:B------:R-:W-:Y:S05]  /*2b70*/  @P2 BRA `(.L_x_1514) ;  /* 0x0000000000702947 */ /* 0x000fea0003800000 */
[--C-:B------:R-:W-:Y:S01]  /*2b80*/  FADD.FTZ R12, R3, -R8.reuse ;  /* 0x80000008030c7221 */ /* 0x100fe20000010000 */
[----:B------:R-:W-:Y:S01]  /*2b90*/  FADD.FTZ R16, R16, -R8 ;  /* 0x8000000810107221 */ /* 0x000fe20000010000 */
[----:B------:R-:W2:Y:S01]  /*2ba0*/  LDCU.64 UR10, c[0x0][0x3e0] ;  /* 0x00007c00ff0a77ac */ /* 0x000ea20008000a00 */
[----:B0-----:R-:W-:Y:S01]  /*2bb0*/  MOV R13, R25 ;  /* 0x00000019000d7202 */ /* 0x001fe20000000f00 */
[-C--:B-1----:R-:W-:Y:S01]  /*2bc0*/  FMUL.FTZ R3, R12, R9.reuse ;  /* 0x000000090c037220 */ /* 0x082fe20000410000 */
[----:B------:R-:W-:Y:S01]  /*2bd0*/  FMUL.FTZ R16, R16, R9 ;  /* 0x0000000910107220 */ /* 0x000fe20000410000 */
[----:B------:R-:W0:Y:S02]  /*2be0*/  LDCU.64 UR12, c[0x0][0x380] ;  /* 0x00007000ff0c77ac */ /* 0x000e240008000a00 */
[----:B-----5:R-:W-:Y:S01]  /*2bf0*/  FFMA.FTZ R14, R4, R3, R6 ;  /* 0x00000003040e7223 */ /* 0x020fe20000010006 */
[----:B------:R-:W-:-:S03]  /*2c00*/  FFMA.FTZ R3, R5, R16, R7 ;  /* 0x0000001005037223 */ /* 0x000fc60000010007 */
[----:B------:R-:W-:Y:S01]  /*2c10*/  FMUL.FTZ R12, R14, -1.4426950216293334961 ;  /* 0xbfb8aa3b0e0c7820 */ /* 0x000fe20000410000 */
[----:B------:R-:W-:-:S05]  /*2c20*/  FMUL.FTZ R16, R3, -1.4426950216293334961 ;  /* 0xbfb8aa3b03107820 */ /* 0x000fca0000410000 */
[----:B------:R-:W1:Y:S01]  /*2c30*/  MUFU.EX2 R12, R12 ;  /* 0x0000000c000c7308 */ /* 0x000e620000000800 */
[----:B--2---:R-:W-:-:S03]  /*2c40*/  IMAD R15, R15, UR10, RZ ;  /* 0x0000000a0f0f7c24 */ /* 0x004fc6000f8e02ff */
[----:B------:R-:W2:Y:S01]  /*2c50*/  MUFU.EX2 R16, R16 ;  /* 0x0000001000107308 */ /* 0x000ea20000000800 */
[----:B------:R-:W-:Y:S02]  /*2c60*/  IMAD R15, R10, UR11, R15 ;  /* 0x0000000b0a0f7c24 */ /* 0x000fe4000f8e020f */
[----:B-1----:R-:W-:Y:S01]  /*2c70*/  FADD.FTZ R17, R12, 1 ;  /* 0x3f8000000c117421 */ /* 0x002fe20000010000 */
[----:B------:R-:W-:Y:S02]  /*2c80*/  IMAD.MOV.U32 R12, RZ, RZ, R26 ;  /* 0x000000ffff0c7224 */ /* 0x000fe400078e001a */
[----:B--2---:R-:W-:Y:S02]  /*2c90*/  FADD.FTZ R18, R16, 1 ;  /* 0x3f80000010127421 */ /* 0x004fe40000010000 */
[----:B------:R-:W-:Y:S01]  /*2ca0*/  IMAD.WIDE.U32 R12, R10, UR10, R12 ;  /* 0x0000000a0a0c7c25 */ /* 0x000fe2000f8e000c */
[----:B------:R-:W1:Y:S04]  /*2cb0*/  MUFU.RCP R17, R17 ;  /* 0x0000001100117308 */ /* 0x000e680000001000 */
[----:B------:R-:W-:-:S04]  /*2cc0*/  IADD3 R15, PT, PT, R13, R15, RZ ;  /* 0x0000000f0d0f7210 */ /* 0x000fc80007ffe0ff */
[----:B------:R-:W2:Y:S01]  /*2cd0*/  MUFU.RCP R18, R18 ;  /* 0x0000001200127308 */ /* 0x000ea20000001000 */
[----:B-1----:R-:W-:Y:S01]  /*2ce0*/  FMUL.FTZ R10, R14, R17 ;  /* 0x000000110e0a7220 */ /* 0x002fe20000410000 */
[----:B0-----:R-:W-:-:S04]  /*2cf0*/  LEA R14, P1, R12, UR12, 0x1 ;  /* 0x0000000c0c0e7c11 */ /* 0x001fc8000f8208ff */
[----:B------:R-:W-:Y:S01]  /*2d00*/  LEA.HI.X R15, R12, UR13, R15, 0x1, P1 ;  /* 0x0000000d0c0f7c11 */ /* 0x000fe200088f0c0f */
[----:B--2---:R-:W-:-:S05]  /*2d10*/  FMUL.FTZ R3, R3, R18 ;  /* 0x0000001203037220 */ /* 0x004fca0000410000 */
[----:B------:R-:W-:-:S05]  /*2d20*/  F2FP.BF16.F32.PACK_AB R3, R3, R10 ;  /* 0x0000000a0303723e */ /* 0x000fca00000010ff */
[----:B------:R2:W-:Y:S02]  /*2d30*/  STG.E desc[UR16][R14.64], R3 ;  /* 0x000000030e007986 */ /* 0x0005e4000c101910 */
.L_x_1514:
[----:B------:R-:W-:Y:S05]  /*2d40*/  BSYNC.RECONVERGENT B1 ;  /* 0x0000000000017941 */ /* 0x000fea0003800200 */
.L_x_1513:
[----:B------:R-:W-:Y:S05]  /*2d50*/  @P3 BRA `(.L_x_1508) ;  /* 0x00000000006c3947 */ /* 0x000fea0003800000 */
[--C-:B------:R-:W-:Y:S01]  /*2d60*/  FADD.FTZ R0, R0, -R8.reuse ;  /* 0x8000000800007221 */ /* 0x100fe20000010000 */
[----:B------:R-:W-:Y:S01]  /*2d70*/  FADD.FTZ R2, R2, -R8 ;  /* 0x8000000802027221 */ /* 0x000fe20000010000 */
[----:B------:R-:W3:Y:S01]  /*2d80*/  LDCU.64 UR10, c[0x0][0x3e0] ;  /* 0x00007c00ff0a77ac */ /* 0x000ee20008000a00 */
[----:B------:R-:W-:Y:S01]  /*2d90*/  MOV R24, R26 ;  /* 0x0000001a00187202 */ /* 0x000fe20000000f00 */
[-C--:B-12---:R-:W-:Y:S01]  /*2da0*/  FMUL.FTZ R3, R0, R9.reuse ;  /* 0x0000000900037220 */ /* 0x086fe20000410000 */
[----:B------:R-:W-:Y:S01]  /*2db0*/  FMUL.FTZ R2, R2, R9 ;  /* 0x0000000902027220 */ /* 0x000fe20000410000 */
[----:B------:R-:W1:Y:S02]  /*2dc0*/  LDCU.64 UR12, c[0x0][0x380] ;  /* 0x00007000ff0c77ac */ /* 0x000e640008000a00 */
[----:B0----5:R-:W-:Y:S01]  /*2dd0*/  FFMA.FTZ R13, R4, R3, R6 ;  /* 0x00000003040d7223 */ /* 0x021fe20000010006 */
[----:B------:R-:W-:-:S03]  /*2de0*/  FFMA.FTZ R5, R5, R2, R7 ;  /* 0x0000000205057223 */ /* 0x000fc60000010007 */
[----:B------:R-:W-:Y:S01]  /*2df0*/  FMUL.FTZ R0, R13, -1.4426950216293334961 ;  /* 0xbfb8aa3b0d007820 */ /* 0x000fe20000410000 */
[----:B------:R-:W-:-:S05]  /*2e00*/  FMUL.FTZ R3, R5, -1.4426950216293334961 ;  /* 0xbfb8aa3b05037820 */ /* 0x000fca0000410000 */
[----:B------:R-:W0:Y:S01]  /*2e10*/  MUFU.EX2 R0, R0 ;  /* 0x0000000000007308 */ /* 0x000e220000000800 */
[----:B---3--:R-:W-:-:S03]  /*2e20*/  IMAD R6, R19, UR10, RZ ;  /* 0x0000000a13067c24 */ /* 0x008fc6000f8e02ff */
[----:B------:R-:W2:Y:S01]  /*2e30*/  MUFU.EX2 R3, R3 ;  /* 0x0000000300037308 */ /* 0x000ea20000000800 */
[----:B------:R-:W-:-:S04]  /*2e40*/  IMAD.WIDE.U32 R24, R11, UR10, R24 ;  /* 0x0000000a0b187c25 */ /* 0x000fc8000f8e0018 */
[----:B------:R-:W-:Y:S02]  /*2e50*/  IMAD R11, R11, UR11, R6 ;  /* 0x0000000b0b0b7c24 */ /* 0x000fe4000f8e0206 */
[----:B0-----:R-:W-:-:S03]  /*2e60*/  FADD.FTZ R2, R0, 1 ;  /* 0x3f80000000027421 */ /* 0x001fc60000010000 */
[----:B------:R-:W-:Y:S01]  /*2e70*/  IADD3 R11, PT, PT, R25, R11, RZ ;  /* 0x0000000b190b7210 */ /* 0x000fe20007ffe0ff */
[----:B--2---:R-:W-:Y:S02]  /*2e80*/  FADD.FTZ R4, R3, 1 ;  /* 0x3f80000003047421 */ /* 0x004fe40000010000 */
[----:B------:R-:W0:Y:S08]  /*2e90*/  MUFU.RCP R2, R2 ;  /* 0x0000000200027308 */ /* 0x000e300000001000 */
[----:B------:R-:W2:Y:S01]  /*2ea0*/  MUFU.RCP R4, R4 ;  /* 0x0000000400047308 */ /* 0x000ea20000001000 */
[----:B0-----:R-:W-:Y:S01]  /*2eb0*/  FMUL.FTZ R0, R13, R2 ;  /* 0x000000020d007220 */ /* 0x001fe20000410000 */
[----:B-1----:R-:W-:-:S04]  /*2ec0*/  LEA R2, P1, R24, UR12, 0x1 ;  /* 0x0000000c18027c11 */ /* 0x002fc8000f8208ff */
[----:B------:R-:W-:Y:S01]  /*2ed0*/  LEA.HI.X R3, R24, UR13, R11, 0x1, P1 ;  /* 0x0000000d18037c11 */ /* 0x000fe200088f0c0b */
[----:B--2---:R-:W-:-:S05]  /*2ee0*/  FMUL.FTZ R5, R5, R4 ;  /* 0x0000000405057220 */ /* 0x004fca0000410000 */
[----:B------:R-:W-:-:S05]  /*2ef0*/  F2FP.BF16.F32.PACK_AB R5, R5, R0 ;  /* 0x000000000505723e */ /* 0x000fca00000010ff */
[----:B------:R4:W-:Y:S02]  /*2f00*/  STG.E desc[UR16][R2.64], R5 ;  /* 0x0000000502007986 */ /* 0x0009e4000c101910 */
.L_x_1508:
[----:B------:R-:W-:Y:S05]  /*2f10*/  BSYNC.RECONVERGENT B0 ;  /* 0x0000000000007941 */ /* 0x000fea0003800200 */
.L_x_1500:
[----:B------:R-:W-:Y:S02]  /*2f20*/  UIADD3 UR8, UPT, UPT, UR20, UR8, URZ ;  /* 0x0000000814087290 */ /* 0x000fe4000fffe0ff */
[----:B------:R-:W-:Y:S02]  /*2f30*/  UIADD3 UR4, UPT, UPT, UR4, 0x1, URZ ;  /* 0x0000000104047890 */ /* 0x000fe4000fffe0ff */
[----:B------:R-:W-:-:S09]  /*2f40*/  UISETP.GE.AND UP0, UPT, UR8, UR7, UPT ;  /* 0x000000070800728c */ /* 0x000fd2000bf06270 */
[----:B------:R-:W-:Y:S05]  /*2f50*/  BRA.U !UP0, `(.L_x_1515) ;  /* 0xffffffd1088c7547 */ /* 0x000fea000b83ffff */
[----:B------:R-:W-:Y:S05]  /*2f60*/  EXIT ;  /* 0x000000000000794d */ /* 0x000fea0003800000 */
.L_x_1516:
        /* <DEDUP_REMOVED lines=9> */
.L_x_2497:


//--------------------- .text._Z35group_norm_nhwc_fwd_one_pass_kernelI11Bf16IOFp32WLi512ELi12ELi384EEv26Group_norm_nhwc_fwd_params --------------------------
	.section	.text._Z35group_norm_nhwc_fwd_one_pass_kernelI11Bf16IOFp32WLi512ELi12ELi384EEv26Group_norm_nhwc_fwd_params,"ax",@progbits
	.align	128
        .global         _Z35group_norm_nhwc_fwd_one_pass_kernelI11Bf16IOFp32WLi512ELi12ELi384EEv26Group_norm_nhwc_fwd_params
        .type           _Z35group_norm_nhwc_fwd_one_pass_kernelI11Bf16IOFp32WLi512ELi12ELi384EEv26Group_norm_nhwc_fwd_params,@function
        .size           _Z35group_norm_nhwc_fwd_one_pass_kernelI11Bf16IOFp32WLi512ELi12ELi384EEv26Group_norm_nhwc_fwd_params,(.L_x_2498 - _Z35group_norm_nhwc_fwd_one_pass_kernelI11Bf16IOFp32WLi512ELi12ELi384EEv26Group_norm_nhwc_fwd_params)
        .other          _Z35group_norm_nhwc_fwd_one_pass_kernelI11Bf16IOFp32WLi512ELi12ELi384EEv26Group_norm_nhwc_fwd_params,@"STO_CUDA_ENTRY STV_DEFAULT"
_Z35group_norm_nhwc_fwd_one_pass_kernelI11Bf16IOFp32WLi512ELi12ELi384EEv26Group_norm_nhwc_fwd_params:
.text._Z35group_norm_nhwc_fwd_one_pass_kernelI11Bf16IOFp32WLi512ELi12ELi384EEv26Group_norm_nhwc_fwd_params:
        /* <DEDUP_REMOVED lines=11> */
[----:B------:R-:W3:Y:S01]  /*00b0*/  S2R R24, SR_LANEID ;  /* 0x0000000000187919 */ /* 0x000ee20000000000 */
[----:B------:R-:W4:Y:S01]  /*00c0*/  LDCU.64 UR8, c[0x0][0x388] ;  /* 0x00007100ff0877ac */ /* 0x000f220008000a00 */
[----:B------:R-:W0:Y:S04]  /*00d0*/  LDCU UR17, c[0x0][0x374] ;  /* 0x00006e80ff1177ac */ /* 0x000e280008000800 */
[----:B------:R-:W3:Y:S01]  /*00e0*/  LDC R22, c[0x0][0x370] ;  /* 0x0000dc00ff167b82 */ /* 0x000ee20000000800 */
[----:B------:R-:W0:Y:S01]  /*00f0*/  LDCU.64 UR12, c[0x0][0x358] ;  /* 0x00006b00ff0c77ac */ /* 0x000e220008000a00 */
[----:B------:R-:W-:Y:S01]  /*0100*/  UMOV UR7, UR6 ;  /* 0x0000000600077c82 */ /* 0x000fe20008000000 */
[----:B--2---:R-:W-:Y:S01]  /*0110*/  MOV R2, UR4 ;  /* 0x0000000400027c02 */ /* 0x004fe20008000f00 */
[----:B------:R-:W-:Y:S01]  /*0120*/  UMOV UR4, URZ ;  /* 0x000000ff00047c82 */ /* 0x000fe20008000000 */
[----:B----4-:R-:W-:-:S02]  /*0130*/  ISETP.NE.U32.AND P1, PT, RZ, UR8, PT ;  /* 0x00000008ff007c0c */ /* 0x010fc4000bf25070 */
[C---:B0-----:R-:W-:Y:S02]  /*0140*/  LOP3.LUT R0, R26.reuse, 0xffff, RZ, 0xc0, !PT ;  /* 0x0000ffff1a007812 */ /* 0x041fe400078ec0ff */
[----:B-1----:R-:W-:-:S03]  /*0150*/  LOP3.LUT P0, RZ, R26, UR16, RZ, 0xfc, !PT ;  /* 0x000000101aff7c12 */ /* 0x002fc6000f80fcff */
[----:B------:R-:W-:Y:S01]  /*0160*/  IMAD R0, R0, 0x2aab, RZ ;  /* 0x00002aab00007824 */ /* 0x000fe200078e02ff */
[----:B------:R-:W-:-:S04]  /*0170*/  ISETP.NE.AND.EX P0, PT, RZ, UR9, !P0, P1 ;  /* 0x00000009ff007c0c */ /* 0x000fc8000c705310 */
[----:B------:R-:W-:-:S04]  /*0180*/  SHF.R.U32.HI R31, RZ, 0x10, R0 ;  /* 0x00000010ff1f7819 */ /* 0x000fc80000011600 */
[----:B------:R-:W-:Y:S01]  /*0190*/  PRMT R0, R31, 0x9910, RZ ;  /* 0x000099101f007816 */ /* 0x000fe200000000ff */
[----:B------:R-:W-:-:S04]  /*01a0*/  IMAD R31, R2, UR16, R31 ;  /* 0x00000010021f7c24 */ /* 0x000fc8000f8e021f */
[----:B------:R-:W-:Y:S01]  /*01b0*/  IMAD R0, R0, 0x6, RZ ;  /* 0x0000000600007824 */ /* 0x000fe200078e02ff */
[C---:B------:R-:W-:Y:S02]  /*01c0*/  IADD3 R29, PT, PT, R31.reuse, 0x1c0, RZ ;  /* 0x000001c01f1d7810 */ /* 0x040fe40007ffe0ff */
[----:B------:R-:W-:Y:S02]  /*01d0*/  SHF.R.S32.HI R27, RZ, 0x1f, R31 ;  /* 0x0000001fff1b7819 */ /* 0x000fe4000001141f */
[----:B------:R-:W-:Y:S02]  /*01e0*/  IADD3 R0, PT, PT, RZ, -R0, RZ ;  /* 0x80000000ff007210 */ /* 0x000fe40007ffe0ff */
[----:B------:R-:W-:Y:S02]  /*01f0*/  IADD3 R30, PT, PT, R31, 0x180, RZ ;  /* 0x000001801f1e7810 */ /* 0x000fe40007ffe0ff */
[----:B------:R-:W-:Y:S02]  /*0200*/  PRMT R3, R0, 0x7710, RZ ;  /* 0x0000771000037816 */ /* 0x000fe400000000ff */
[----:B------:R-:W-:-:S02]  /*0210*/  SHF.R.S32.HI R25, RZ, 0x1f, R29 ;  /* 0x0000001fff197819 */ /* 0x000fc4000001141d */
[----:B------:R-:W-:-:S05]  /*0220*/  IADD3 R28, PT, PT, R3, R26, RZ ;  /* 0x0000001a031c7210 */ /* 0x000fca0007ffe0ff */
[----:B---3--:R-:W-:-:S07]  /*0230*/  IMAD.SHL.U32 R28, R28, 0x2, RZ ;  /* 0x000000021c1c7824 */ /* 0x008fce00078e00ff */
.L_x_1560:
[----:B0-----:R-:W0:Y:S01]  /*0240*/  LDCU UR5, c[0x0][0x3f8] ;  /* 0x00007f00ff0577ac */ /* 0x001e220008000800 */
[----:B---3--:R-:W-:Y:S02]  /*0250*/  IABS R6, UR7 ;  /* 0x0000000700067c13 */ /* 0x008fe40008000000 */
[C---:B-----5:R-:W-:Y:S01]  /*0260*/  IADD3 R9, PT, PT, R31.reuse, 0x40, RZ ;  /* 0x000000401f097810 */ /* 0x060fe20007ffe0ff */
[----:B------:R-:W1:Y:S01]  /*0270*/  LDCU.64 UR14, c[0x0][0x3f0] ;  /* 0x00007e00ff0e77ac */ /* 0x000e620008000a00 */
[----:B------:R-:W-:Y:S02]  /*0280*/  IADD3 R19, PT, PT, R31, 0x80, RZ ;  /* 0x000000801f137810 */ /* 0x000fe40007ffe0ff */
[----:B--2---:R-:W-:Y:S02]  /*0290*/  SHF.R.S32.HI R13, RZ, 0x1f, R9 ;  /* 0x0000001fff0d7819 */ /* 0x004fe40000011409 */
[----:B------:R-:W-:Y:S02]  /*02a0*/  SHF.R.S32.HI R11, RZ, 0x1f, R19 ;  /* 0x0000001fff0b7819 */ /* 0x000fe40000011413 */
[----:B------:R-:W-:-:S02]  /*02b0*/  LOP3.LUT R34, R28, 0xffff, RZ, 0xc0, !PT ;  /* 0x0000ffff1c227812 */ /* 0x000fc400078ec0ff */
[----:B0-----:R-:W-:-:S04]  /*02c0*/  MOV R0, UR5 ;  /* 0x0000000500007c02 */ /* 0x001fc80008000f00 */
[----:B----4-:R-:W-:Y:S01]  /*02d0*/  IABS R5, R0 ;  /* 0x0000000000057213 */ /* 0x010fe20000000000 */
[----:B-1----:R-:W-:-:S03]  /*02e0*/  IMAD.U32 R15, RZ, RZ, UR14 ;  /* 0x0000000eff0f7e24 */ /* 0x002fc6000f8e00ff */
[----:B------:R-:W0:Y:S08]  /*02f0*/  I2F.RP R0, R5 ;  /* 0x0000000500007306 */ /* 0x000e300000209400 */
[----:B0-----:R-:W0:Y:S02]  /*0300*/  MUFU.RCP R0, R0 ;  /* 0x0000000000007308 */ /* 0x001e240000001000 */
[----:B0-----:R-:W-:-:S06]  /*0310*/  IADD3 R2, PT, PT, R0, 0xffffffe, RZ ;  /* 0x0ffffffe00027810 */ /* 0x001fcc0007ffe0ff */
[----:B------:R0:W1:Y:S02]  /*0320*/  F2I.FTZ.U32.TRUNC.NTZ R3, R2 ;  /* 0x0000000200037305 */ /* 0x000064000021f000 */
[----:B0-----:R-:W-:-:S05]  /*0330*/  HFMA2 R2, -RZ, RZ, 0, 0 ;  /* 0x00000000ff027431 */ /* 0x001fca00000001ff */
[----:B------:R-:W-:Y:S02]  /*0340*/  R2UR UR8, R2 ;  /* 0x00000000020872ca */ /* 0x000fe400000e0000 */
[----:B-1----:R-:W-:Y:S02]  /*0350*/  R2UR UR9, R3 ;  /* 0x00000000030972ca */ /* 0x002fe400000e0000 */
[----:B------:R-:W-:-:S05]  /*0360*/  IADD3 R4, PT, PT, RZ, -R3, RZ ;  /* 0x80000003ff047210 */ /* 0x000fca0007ffe0ff */
[----:B------:R-:W-:Y:S01]  /*0370*/  IMAD R7, R4, R5, RZ ;  /* 0x0000000504077224 */ /* 0x000fe200078e02ff */
[----:B------:R-:W-:-:S04]  /*0380*/  MOV R4, R6 ;  /* 0x0000000600047202 */ /* 0x000fc80000000f00 */
[----:B------:R-:W-:Y:S01]  /*0390*/  R2UR UR10, R4 ;  /* 0x00000000040a72ca */ /* 0x000fe200000e0000 */
[----:B------:R-:W-:-:S05]  /*03a0*/  IMAD.HI.U32 R7, R3, R7, UR8 ;  /* 0x0000000803077e27 */ /* 0x000fca000f8e0007 */
[----:B------:R-:W-:-:S13]  /*03b0*/  R2UR UR8, R7 ;  /* 0x00000000070872ca */ /* 0x000fda00000e0000 */
[----:B------:R-:W-:Y:S02]  /*03c0*/  UIMAD.WIDE.U32 UR8, UR8, UR10, URZ ;  /* 0x0000000a080872a5 */ /* 0x000fe4000f8e00ff */
[----:B------:R-:W-:-:S04]  /*03d0*/  ULOP3.LUT UR8, UR7, UR5, URZ, 0x3c, !UPT ;  /* 0x0000000507087292 */ /* 0x000fc8000f8e3cff */
[----:B------:R-:W-:-:S04]  /*03e0*/  IMAD R0, RZ, RZ, -UR9 ;  /* 0x80000009ff007e24 */ /* 0x000fc8000f8e02ff */
[C---:B------:R-:W-:Y:S01]  /*03f0*/  IMAD R0, R5.reuse, R0, UR10 ;  /* 0x0000000a05007e24 */ /* 0x040fe2000f8e0200 */
[----:B------:R-:W0:Y:S04]  /*0400*/  LDCU.64 UR10, c[0x0][0x3e8] ;  /* 0x00007d00ff0a77ac */ /* 0x000e280008000a00 */
[----:B------:R-:W-:-:S13]  /*0410*/  ISETP.GT.U32.AND P1, PT, R5, R0, PT ;  /* 0x000000000500720c */ /* 0x000fda0003f24070 */
[----:B------:R-:W-:Y:S01]  /*0420*/  VOTEU.ANY UP0, P1 ;  /* 0x0000000000ff7886 */ /* 0x000fe20000800100 */
[----:B------:R-:W-:Y:S02]  /*0430*/  PLOP3.LUT P1, PT, PT, PT, UP0, 0x80, 0x8 ;  /* 0x000000000008781c */ /* 0x000fe40003f2f008 */
[----:B0-----:R-:W-:Y:S02]  /*0440*/  ISETP.GE.U32.AND P4, PT, R9, UR10, PT ;  /* 0x0000000a09007c0c */ /* 0x001fe4000bf86070 */
[----:B------:R-:W-:Y:S01]  /*0450*/  @!UP0 UIADD3 UR9, UPT, UPT, UR9, 0x1, URZ ;  /* 0x0000000109098890 */ /* 0x000fe2000fffe0ff */
[----:B------:R-:W-:Y:S01]  /*0460*/  ISETP.GE.U32.AND P5, PT, R19, UR10, PT ;  /* 0x0000000a13007c0c */ /* 0x000fe2000bfa6070 */
[----:B------:R-:W-:Y:S01]  /*0470*/  UISETP.GE.AND UP0, UPT, UR8, URZ, UPT ;  /* 0x000000ff0800728c */ /* 0x000fe2000bf06270 */
[----:B------:R-:W-:Y:S02]  /*0480*/  ISETP.GE.AND.EX P4, PT, R13, UR11, PT, P4 ;  /* 0x0000000b0d007c0c */ /* 0x000fe4000bf86340 */
[----:B------:R-:W-:-:S02]  /*0490*/  ISETP.GE.AND.EX P5, PT, R11, UR11, PT, P5 ;  /* 0x0000000b0b007c0c */ /* 0x000fc4000bfa6350 */
[----:B------:R-:W-:Y:S02]  /*04a0*/  ISETP.GE.U32.AND P3, PT, R31, UR10, PT ;  /* 0x0000000a1f007c0c */ /* 0x000fe4000bf66070 */
[-C--:B------:R-:W-:Y:S02]  /*04b0*/  @!P1 IADD3 R0, PT, PT, R0, -R5.reuse, RZ ;  /* 0x8000000500009210 */ /* 0x080fe40007ffe0ff */
[----:B------:R-:W-:Y:S02]  /*04c0*/  ISETP.GE.AND.EX P3, PT, R27, UR11, PT, P3 ;  /* 0x0000000b1b007c0c */ /* 0x000fe4000bf66330 */
[----:B------:R-:W-:Y:S02]  /*04d0*/  ISETP.GE.U32.AND P1, PT, R0, R5, PT ;  /* 0x000000050000720c */ /* 0x000fe40003f26070 */
[----:B------:R-:W-:Y:S01]  /*04e0*/  IADD3 R0, PT, PT, R31, 0x100, RZ ;  /* 0x000001001f007810 */ /* 0x000fe20007ffe0ff */
[----:B------:R-:W0:Y:S03]  /*04f0*/  @!P4 LDC.64 R2, c[0x0][0x3e0] ;  /* 0x0000f800ff02cb82 */ /* 0x000e260000000a00 */
[----:B------:R-:W-:-:S02]  /*0500*/  ISETP.GE.U32.AND P2, PT, R0, UR10, PT ;  /* 0x0000000a00007c0c */ /* 0x000fc4000bf46070 */
[----:B------:R-:W-:-:S03]  /*0510*/  SHF.R.S32.HI R21, RZ, 0x1f, R0 ;  /* 0x0000001fff157819 */ /* 0x000fc60000011400 */
[----:B------:R-:W1:Y:S01]  /*0520*/  @!P4 LDC.64 R6, c[0x0][0x390] ;  /* 0x0000e400ff06cb82 */ /* 0x000e620000000a00 */
[----:B------:R-:W-:Y:S01]  /*0530*/  ISETP.GE.AND.EX P2, PT, R21, UR11, PT, P2 ;  /* 0x0000000b15007c0c */ /* 0x000fe2000bf46320 */
[----:B------:R-:W-:-:S05]  /*0540*/  VOTEU.ANY UP1, P1 ;  /* 0x0000000000ff7886 */ /* 0x000fca0000820100 */
[----:B------:R-:W-:Y:S02]  /*0550*/  @UP1 UIADD3 UR9, UPT, UPT, UR9, 0x1, URZ ;  /* 0x0000000109091890 */ /* 0x000fe4000fffe0ff */
[----:B------:R-:W-:Y:S02]  /*0560*/  UISETP.NE.AND UP1, UPT, UR5, URZ, UPT ;  /* 0x000000ff0500728c */ /* 0x000fe4000bf25270 */
[----:B------:R-:W-:Y:S01]  /*0570*/  @!UP0 UIADD3 UR9, UPT, UPT, -UR9, URZ, URZ ;  /* 0x000000ff09098290 */ /* 0x000fe2000fffe1ff */
[----:B0-----:R-:W-:Y:S02]  /*0580*/  @!P4 IMAD R8, R13, R2, RZ ;  /* 0x000000020d08c224 */ /* 0x001fe400078e02ff */
[----:B------:R-:W0:Y:S06]  /*0590*/  @!P2 LDC.64 R12, c[0x0][0x3e0] ;  /* 0x0000f800ff0cab82 */ /* 0x000e2c0000000a00 */
[----:B------:R-:W-:Y:S01]  /*05a0*/  @!UP1 ULOP3.LUT UR9, URZ, UR5, URZ, 0x33, !UPT ;  /* 0x00000005ff099292 */ /* 0x000fe2000f8e33ff */
[----:B------:R-:W-:-:S03]  /*05b0*/  @!P4 IMAD R23, R9, R3, R8 ;  /* 0x000000030917c224 */ /* 0x000fc600078e0208 */
[----:B------:R-:W-:-:S04]  /*05c0*/  UIADD3 UR8, UPT, UPT, -UR9, URZ, URZ ;  /* 0x000000ff09087290 */ /* 0x000fc8000fffe1ff */
[----:B------:R-:W-:Y:S02]  /*05d0*/  UIMAD UR8, UR5, UR8, UR7 ;  /* 0x00000008050872a4 */ /* 0x000fe4000f8e0207 */
[----:B------:R-:W-:Y:S02]  /*05e0*/  USHF.R.S32.HI UR5, URZ, 0x1f, UR9 ;  /* 0x0000001fff057899 */ /* 0x000fe40008011409 */
[----:B------:R-:W-:Y:S02]  /*05f0*/  UIMAD UR8, UR8, 0xc, URZ ;  /* 0x0000000c080878a4 */ /* 0x000fe4000f8e02ff */
[----:B------:R-:W-:-:S04]  /*0600*/  UIMAD UR5, UR5, UR14, URZ ;  /* 0x0000000e050572a4 */ /* 0x000fc8000f8e02ff */
[----:B------:R-:W-:Y:S01]  /*0610*/  MOV R4, UR8 ;  /* 0x0000000800047c02 */ /* 0x000fe20008000f00 */
[----:B------:R-:W-:Y:S01]  /*0620*/  UIMAD UR5, UR9, UR15, UR5 ;  /* 0x0000000f090572a4 */ /* 0x000fe2000f8e0205 */
[----:B------:R-:W-:-:S04]  /*0630*/  IADD3 R34, P1, PT, R34, UR8, RZ ;  /* 0x0000000822227c10 */ /* 0x000fc8000ff3e0ff */
[----:B------:R-:W-:Y:S02]  /*0640*/  LEA.HI.X.SX32 R35, R4, RZ, 0x1, P1 ;  /* 0x000000ff04237211 */ /* 0x000fe400008f0eff */
[----:B------:R-:W2:Y:S01]  /*0650*/  @!P5 LDC.64 R4, c[0x0][0x3e0] ;  /* 0x0000f800ff04db82 */ /* 0x000ea20000000a00 */
[----:B------:R-:W-:Y:S01]  /*0660*/  IMAD.WIDE.U32 R34, R15, UR9, R34 ;  /* 0x000000090f227c25 */ /* 0x000fe2000f8e0022 */
[----:B------:R-:W-:-:S04]  /*0670*/  IADD3 R15, PT, PT, R31, 0xc0, RZ ;  /* 0x000000c01f0f7810 */ /* 0x000fc80007ffe0ff */
[----:B------:R-:W-:Y:S02]  /*0680*/  IADD3 R33, PT, PT, R35, UR5, RZ ;  /* 0x0000000523217c10 */ /* 0x000fe4000fffe0ff */
[----:B------:R-:W-:Y:S02]  /*0690*/  @!P4 MOV R32, R34 ;  /* 0x000000220020c202 */ /* 0x000fe40000000f00 */
[----:B------:R-:W-:Y:S02]  /*06a0*/  ISETP.GE.U32.AND P1, PT, R15, UR10, PT ;  /* 0x0000000a0f007c0c */ /* 0x000fe4000bf26070 */
[----:B------:R-:W-:Y:S01]  /*06b0*/  SHF.R.S32.HI R17, RZ, 0x1f, R15 ;  /* 0x0000001fff117819 */ /* 0x000fe2000001140f */
[----:B------:R-:W-:Y:S02]  /*06c0*/  @!P4 IMAD.WIDE.U32 R8, R9, R2, R32 ;  /* 0x000000020908c225 */ /* 0x000fe400078e0020 */
[----:B------:R-:W3:Y:S01]  /*06d0*/  @!P5 LDC.64 R2, c[0x0][0x390] ;  /* 0x0000e400ff02db82 */ /* 0x000ee20000000a00 */
[----:B------:R-:W-:-:S02]  /*06e0*/  ISETP.GE.AND.EX P1, PT, R17, UR11, PT, P1 ;  /* 0x0000000b11007c0c */ /* 0x000fc4000bf26310 */
[----:B-1----:R-:W-:Y:S02]  /*06f0*/  @!P4 LEA R36, P6, R8, R6, 0x1 ;  /* 0x000000060824c211 */ /* 0x002fe400078c08ff */
[----:B------:R-:W-:Y:S01]  /*0700*/  @!P4 IADD3 R9, PT, PT, R9, R23, RZ ;  /* 0x000000170909c210 */ /* 0x000fe20007ffe0ff */
[----:B--2---:R-:W-:-:S03]  /*0710*/  @!P5 IMAD R6, R11, R4, RZ ;  /* 0x000000040b06d224 */ /* 0x004fc600078e02ff */
[----:B------:R-:W-:Y:S01]  /*0720*/  @!P4 LEA.HI.X R37, R8, R7, R9, 0x1, P6 ;  /* 0x000000070825c211 */ /* 0x000fe200030f0c09 */
[----:B------:R-:W-:Y:S01]  /*0730*/  @!P5 IMAD.MOV.U32 R7, RZ, RZ, R33 ;  /* 0x000000ffff07d224 */ /* 0x000fe200078e0021 */
[----:B------:R-:W1:Y:S01]  /*0740*/  @!P2 LDC.64 R10, c[0x0][0x390] ;  /* 0x0000e400ff0aab82 */ /* 0x000e620000000a00 */
[----:B------:R-:W-:Y:S01]  /*0750*/  @!P5 IMAD R23, R19, R5, R6 ;  /* 0x000000051317d224 */ /* 0x000fe200078e0206 */
[----:B------:R-:W-:-:S05]  /*0760*/  @!P5 MOV R6, R34 ;  /* 0x000000220006d202 */ /* 0x000fca0000000f00 */
[----:B------:R-:W-:Y:S01]  /*0770*/  @!P5 IMAD.WIDE.U32 R4, R19, R4, R6 ;  /* 0x000000041304d225 */ /* 0x000fe200078e0006 */
[----:B------:R-:W2:Y:S01]  /*0780*/  @!P1 LDC.64 R8, c[0x0][0x3e0] ;  /* 0x0000f800ff089b82 */ /* 0x000ea20000000a00 */
[----:B------:R-:W-:Y:S02]  /*0790*/  MOV R14, RZ ;  /* 0x000000ff000e7202 */ /* 0x000fe40000000f00 */
[----:B------:R-:W-:Y:S01]  /*07a0*/  HFMA2 R19, -RZ, RZ, 0, 0 ;  /* 0x00000000ff137431 */ /* 0x000fe200000001ff */
[----:B------:R-:W-:Y:S02]  /*07b0*/  @!P5 IADD3 R5, PT, PT, R5, R23, RZ ;  /* 0x000000170505d210 */ /* 0x000fe40007ffe0ff */
[C---:B---3--:R-:W-:Y:S01]  /*07c0*/  @!P5 LEA R20, P6, R4.reuse, R2, 0x1 ;  /* 0x000000020414d211 */ /* 0x048fe200078c08ff */
[----:B0-----:R-:W-:Y:S01]  /*07d0*/  @!P2 IMAD R2, R21, R12, RZ ;  /* 0x0000000c1502a224 */ /* 0x001fe200078e02ff */
[----:B------:R-:W0:Y:S01]  /*07e0*/  @!P3 LDC.64 R6, c[0x0][0x3e0] ;  /* 0x0000f800ff06bb82 */ /* 0x000e220000000a00 */
[----:B------:R3:W4:Y:S01]  /*07f0*/  @!P4 LDG.E R19, desc[UR12][R36.64] ;  /* 0x0000000c2413c981 */ /* 0x000722000c1e1900 */
[----:B------:R-:W-:Y:S01]  /*0800*/  @!P5 LEA.HI.X R21, R4, R3, R5, 0x1, P6 ;  /* 0x000000030415d211 */ /* 0x000fe200030f0c05 */
[----:B------:R-:W-:Y:S01]  /*0810*/  @!P2 IMAD R23, R0, R13, R2 ;  /* 0x0000000d0017a224 */ /* 0x000fe200078e0202 */
[----:B------:R-:W-:-:S02]  /*0820*/  @!P2 MOV R2, R34 ;  /* 0x000000220002a202 */ /* 0x000fc40000000f00 */
[----:B------:R-:W-:Y:S01]  /*0830*/  @!P2 MOV R3, R33 ;  /* 0x000000210003a202 */ /* 0x000fe20000000f00 */
[----:B------:R5:W4:Y:S01]  /*0840*/  @!P5 LDG.E R14, desc[UR12][R20.64] ;  /* 0x0000000c140ed981 */ /* 0x000b22000c1e1900 */
[----:B------:R-:W5:Y:S01]  /*0850*/  @!P1 LDC.64 R4, c[0x0][0x390] ;  /* 0x0000e400ff049b82 */ /* 0x000f620000000a00 */
[----:B------:R-:W-:-:S07]  /*0860*/  @!P2 IMAD.WIDE.U32 R12, R0, R12, R2 ;  /* 0x0000000c000ca225 */ /* 0x000fce00078e0002 */
[----:B------:R-:W5:Y:S01]  /*0870*/  @!P3 LDC.64 R2, c[0x0][0x390] ;  /* 0x0000e400ff02bb82 */ /* 0x000f620000000a00 */
[----:B------:R-:W-:Y:S01]  /*0880*/  VIADD R0, R31, 0x140 ;  /* 0x000001401f007836 */ /* 0x000fe20000000000 */
[----:B-1----:R-:W-:Y:S01]  /*0890*/  @!P2 LEA R16, P5, R12, R10, 0x1 ;  /* 0x0000000a0c10a211 */ /* 0x002fe200078a08ff */
[----:B--2---:R-:W-:Y:S01]  /*08a0*/  @!P1 IMAD R10, R17, R8, RZ ;  /* 0x00000008110a9224 */ /* 0x004fe200078e02ff */
[----:B------:R-:W-:Y:S02]  /*08b0*/  @!P2 IADD3 R18, PT, PT, R13, R23, RZ ;  /* 0x000000170d12a210 */ /* 0x000fe40007ffe0ff */
[----:B------:R-:W-:Y:S01]  /*08c0*/  ISETP.GE.U32.AND P4, PT, R0, UR10, PT ;  /* 0x0000000a00007c0c */ /* 0x000fe2000bf86070 */
[----:B---3--:R-:W-:Y:S01]  /*08d0*/  @!P1 IMAD R37, R15, R9, R10 ;  /* 0x000000090f259224 */ /* 0x008fe200078e020a */
[----:B------:R-:W-:Y:S02]  /*08e0*/  SHF.R.S32.HI R13, RZ, 0x1f, R0 ;  /* 0x0000001fff0d7819 */ /* 0x000fe40000011400 */
[----:B------:R-:W-:-:S02]  /*08f0*/  @!P2 LEA.HI.X R17, R12, R11, R18, 0x1, P5 ;  /* 0x0000000b0c11a211 */ /* 0x000fc400028f0c12 */
[----:B------:R-:W-:Y:S02]  /*0900*/  @!P1 MOV R10, R34 ;  /* 0x00000022000a9202 */ /* 0x000fe40000000f00 */
[-C--:B------:R-:W-:Y:S02]  /*0910*/  @!P1 MOV R11, R33.reuse ;  /* 0x00000021000b9202 */ /* 0x080fe40000000f00 */
[----:B------:R-:W-:Y:S01]  /*0920*/  ISETP.GE.AND.EX P4, PT, R13, UR11, PT, P4 ;  /* 0x0000000b0d007c0c */ /* 0x000fe2000bf86340 */
[----:B0-----:R-:W-:Y:S02]  /*0930*/  @!P3 IMAD R12, R27, R6, RZ ;  /* 0x000000061b0cb224 */ /* 0x001fe400078e02ff */
[----:B------:R-:W-:Y:S01]  /*0940*/  @!P1 IMAD.WIDE.U32 R8, R15, R8, R10 ;  /* 0x000000080f089225 */ /* 0x000fe200078e000a */
[----:B------:R-:W-:Y:S02]  /*0950*/  @!P3 MOV R10, R34 ;  /* 0x00000022000ab202 */ /* 0x000fe40000000f00 */
[----:B------:R-:W-:Y:S01]  /*0960*/  @!P3 MOV R11, R33 ;  /* 0x00000021000bb202 */ /* 0x000fe20000000f00 */
[----:B------:R-:W-:Y:S01]  /*0970*/  @!P3 IMAD R23, R31, R7, R12 ;  /* 0x000000071f17b224 */ /* 0x000fe200078e020c */
[----:B-----5:R-:W-:Y:S01]  /*0980*/  @!P1 LEA R20, P6, R8, R4, 0x1 ;  /* 0x0000000408149211 */ /* 0x020fe200078c08ff */
[----:B------:R-:W-:-:S02]  /*0990*/  @!P1 IMAD.IADD R9, R9, 0x1, R37 ;  /* 0x0000000109099824 */ /* 0x000fc400078e0225 */
[----:B------:R-:W-:Y:S01]  /*09a0*/  @!P3 IMAD.WIDE.U32 R6, R31, R6, R10 ;  /* 0x000000061f06b225 */ /* 0x000fe200078e000a */
[----:B------:R-:W-:Y:S02]  /*09b0*/  SHF.R.S32.HI R15, RZ, 0x1f, R30 ;  /* 0x0000001fff0f7819 */ /* 0x000fe4000001141e */
[----:B------:R-:W-:Y:S02]  /*09c0*/  ISETP.GE.U32.AND P5, PT, R30, UR10, PT ;  /* 0x0000000a1e007c0c */ /* 0x000fe4000bfa6070 */
[----:B------:R-:W-:Y:S02]  /*09d0*/  @!P1 LEA.HI.X R21, R8, R5, R9, 0x1, P6 ;  /* 0x0000000508159211 */ /* 0x000fe400030f0c09 */
[----:B------:R-:W0:Y:S01]  /*09e0*/  @!P4 LDC.64 R4, c[0x0][0x3e0] ;  /* 0x0000f800ff04cb82 */ /* 0x000e220000000a00 */
[----:B------:R-:W-:Y:S02]  /*09f0*/  @!P3 IADD3 R23, PT, PT, R7, R23, RZ ;  /* 0x000000170717b210 */ /* 0x000fe40007ffe0ff */
[----:B------:R-:W-:-:S02]  /*0a00*/  @!P3 LEA R36, P6, R6, R2, 0x1 ;  /* 0x000000020624b211 */ /* 0x000fc400078c08ff */
[----:B------:R-:W-:Y:S02]  /*0a10*/  ISETP.GE.AND.EX P5, PT, R15, UR11, PT, P5 ;  /* 0x0000000b0f007c0c */ /* 0x000fe4000bfa6350 */
[----:B------:R-:W-:Y:S01]  /*0a20*/  @!P3 LEA.HI.X R37, R6, R3, R23, 0x1, P6 ;  /* 0x000000030625b211 */ /* 0x000fe200030f0c17 */
[----:B------:R-:W-:Y:S01]  /*0a30*/  HFMA2 R23, -RZ, RZ, 0, 0 ;  /* 0x00000000ff177431 */ /* 0x000fe200000001ff */
[----:B------:R-:W-:Y:S01]  /*0a40*/  ISETP.GE.U32.AND P6, PT, R29, UR10, PT ;  /* 0x0000000a1d007c0c */ /* 0x000fe2000bfc6070 */
[----:B------:R-:W1:Y:S04]  /*0a50*/  @!P4 LDC.64 R6, c[0x0][0x390] ;  /* 0x0000e400ff06cb82 */ /* 0x000e680000000a00 */
[----:B------:R-:W2:Y:S01]  /*0a60*/  @!P3 LDG.E R23, desc[UR12][R36.64] ;  /* 0x0000000c2417b981 */ /* 0x000ea2000c1e1900 */
[----:B------:R-:W-:-:S02]  /*0a70*/  ISETP.GE.AND.EX P3, PT, R25, UR11, PT, P6 ;  /* 0x0000000b19007c0c */ /* 0x000fc4000bf66360 */
[----:B------:R-:W-:Y:S01]  /*0a80*/  MOV R12, RZ ;  /* 0x000000ff000c7202 */ /* 0x000fe20000000f00 */
[----:B------:R-:W3:Y:S05]  /*0a90*/  @!P5 LDC.64 R2, c[0x0][0x3e0] ;  /* 0x0000f800ff02db82 */ /* 0x000eea0000000a00 */
[----:B------:R5:W2:Y:S01]  /*0aa0*/  @!P1 LDG.E R12, desc[UR12][R20.64] ;  /* 0x0000000c140c9981 */ /* 0x000aa2000c1e1900 */
[----:B0-----:R-:W-:Y:S02]  /*0ab0*/  @!P4 IMAD R13, R13, R4, RZ ;  /* 0x000000040d0dc224 */ /* 0x001fe400078e02ff */
[----:B------:R-:W0:Y:S02]  /*0ac0*/  @!P5 LDC.64 R8, c[0x0][0x390] ;  /* 0x0000e400ff08db82 */ /* 0x000e240000000a00 */
[----:B------:R-:W-:Y:S01]  /*0ad0*/  @!P4 IMAD R13, R0, R5, R13 ;  /* 0x00000005000dc224 */ /* 0x000fe200078e020d */
[----:B-----5:R-:W-:-:S05]  /*0ae0*/  @!P4 MOV R20, R34 ;  /* 0x000000220014c202 */ /* 0x020fca0000000f00 */
[----:B------:R-:W5:Y:S01]  /*0af0*/  @!P3 LDC.64 R10, c[0x0][0x3e0] ;  /* 0x0000f800ff0abb82 */ /* 0x000f620000000a00 */
[----:B------:R-:W-:-:S03]  /*0b00*/  @!P4 MOV R21, R33 ;  /* 0x000000210015c202 */ /* 0x000fc60000000f00 */
[----:B------:R-:W-:-:S04]  /*0b10*/  @!P4 IMAD.WIDE.U32 R36, R0, R4, R20 ;  /* 0x000000040024c225 */ /* 0x000fc800078e0014 */
[----:B------:R-:W0:Y:S01]  /*0b20*/  @!P3 LDC.64 R4, c[0x0][0x390] ;  /* 0x0000e400ff04bb82 */ /* 0x000e220000000a00 */
[----:B------:R-:W-:Y:S01]  /*0b30*/  IMAD.MOV.U32 R0, RZ, RZ, RZ ;  /* 0x000000ffff007224 */ /* 0x000fe200078e00ff */
[----:B------:R-:W-:Y:S01]  /*0b40*/  @!P4 IADD3 R13, PT, PT, R37, R13, RZ ;  /* 0x0000000d250dc210 */ /* 0x000fe20007ffe0ff */
[----:B---3--:R-:W-:-:S04]  /*0b50*/  @!P5 IMAD R15, R15, R2, RZ ;  /* 0x000000020f0fd224 */ /* 0x008fc800078e02ff */
[----:B------:R3:W2:Y:S01]  /*0b60*/  @!P2 LDG.E R0, desc[UR12][R16.64] ;  /* 0x0000000c1000a981 */ /* 0x0006a2000c1e1900 */
[----:B-1----:R-:W-:Y:S01]  /*0b70*/  @!P4 LEA R6, P2, R36, R6, 0x1 ;  /* 0x000000062406c211 */ /* 0x002fe200078408ff */
[----:B------:R-:W-:Y:S01]  /*0b80*/  @!P5 IMAD R3, R30, R3, R15 ;  /* 0x000000031e03d224 */ /* 0x000fe200078e020f */
[----:B---3--:R-:W-:Y:S02]  /*0b90*/  @!P5 MOV R16, R34 ;  /* 0x000000220010d202 */ /* 0x008fe40000000f00 */
[----:B------:R-:W-:Y:S02]  /*0ba0*/  @!P5 MOV R17, R33 ;  /* 0x000000210011d202 */ /* 0x000fe40000000f00 */
[----:B------:R-:W-:Y:S01]  /*0bb0*/  @!P4 LEA.HI.X R7, R36, R7, R13, 0x1, P2 ;  /* 0x000000072407c211 */ /* 0x000fe200010f0c0d */
[----:B------:R-:W-:-:S04]  /*0bc0*/  @!P5 IMAD.WIDE.U32 R20, R30, R2, R16 ;  /* 0x000000021e14d225 */ /* 0x000fc800078e0010 */
[----:B------:R-:W-:Y:S02]  /*0bd0*/  HFMA2 R2, -RZ, RZ, 0, 0 ;  /* 0x00000000ff027431 */ /* 0x000fe400000001ff */
[----:B-----5:R-:W-:Y:S01]  /*0be0*/  @!P3 IMAD R16, R25, R10, RZ ;  /* 0x0000000a1910b224 */ /* 0x020fe200078e02ff */
[----:B------:R-:W-:Y:S02]  /*0bf0*/  @!P5 IADD3 R3, PT, PT, R21, R3, RZ ;  /* 0x000000031503d210 */ /* 0x000fe40007ffe0ff */
[C---:B0-----:R-:W-:Y:S01]  /*0c00*/  @!P5 LEA R8, P2, R20.reuse, R8, 0x1 ;  /* 0x000000081408d211 */ /* 0x041fe200078408ff */
[----:B------:R0:W3:Y:S01]  /*0c10*/  @!P4 LDG.E R2, desc[UR12][R6.64] ;  /* 0x0000000c0602c981 */ /* 0x0000e2000c1e1900 */
[----:B------:R-:W-:Y:S02]  /*0c20*/  @!P3 IMAD R13, R29, R11, R16 ;  /* 0x0000000b1d0db224 */ /* 0x000fe400078e0210 */
[----:B------:R-:W-:Y:S01]  /*0c30*/  @!P5 LEA.HI.X R9, R20, R9, R3, 0x1, P2 ;  /* 0x000000091409d211 */ /* 0x000fe200010f0c03 */
[----:B------:R-:W-:Y:S01]  /*0c40*/  IMAD.MOV.U32 R3, RZ, RZ, RZ ;  /* 0x000000ffff037224 */ /* 0x000fe200078e00ff */
[----:B0-----:R-:W-:-:S05]  /*0c50*/  @!P3 MOV R6, R34 ;  /* 0x000000220006b202 */ /* 0x001fca0000000f00 */
[----:B------:R0:W5:Y:S01]  /*0c60*/  @!P5 LDG.E R3, desc[UR12][R8.64] ;  /* 0x0000000c0803d981 */ /* 0x000162000c1e1900 */
[----:B------:R-:W-:-:S03]  /*0c70*/  @!P3 MOV R7, R33 ;  /* 0x000000210007b202 */ /* 0x000fc60000000f00 */
[----:B------:R-:W-:-:S05]  /*0c80*/  @!P3 IMAD.WIDE.U32 R10, R29, R10, R6 ;  /* 0x0000000a1d0ab225 */ /* 0x000fca00078e0006 */
[----:B------:R-:W-:Y:S02]  /*0c90*/  @!P3 IADD3 R11, PT, PT, R11, R13, RZ ;  /* 0x0000000d0b0bb210 */ /* 0x000fe40007ffe0ff */
[----:B------:R-:W-:-:S04]  /*0ca0*/  @!P3 LEA R4, P2, R10, R4, 0x1 ;  /* 0x000000040a04b211 */ /* 0x000fc800078408ff */
[----:B------:R-:W-:Y:S01]  /*0cb0*/  @!P3 LEA.HI.X R5, R10, R5, R11, 0x1, P2 ;  /* 0x000000050a05b211 */ /* 0x000fe200010f0c0b */
[----:B------:R-:W-:-:S06]  /*0cc0*/  HFMA2 R10, -RZ, RZ, 0, 0 ;  /* 0x00000000ff0a7431 */ /* 0x000fcc00000001ff */
[----:B------:R1:W5:Y:S01]  /*0cd0*/  @!P3 LDG.E R10, desc[UR12][R4.64] ;  /* 0x0000000c040ab981 */ /* 0x000362000c1e1900 */
[----:B------:R-:W-:Y:S02]  /*0ce0*/  ISETP.GT.AND P2, PT, R24, 0x1e, PT ;  /* 0x0000001e1800780c */ /* 0x000fe40003f44270 */
[C---:B----4-:R-:W-:Y:S02]  /*0cf0*/  PRMT R16, R19.reuse, 0x7632, R16 ;  /* 0x0000763213107816 */ /* 0x050fe40000000010 */
[----:B------:R-:W-:Y:S02]  /*0d00*/  SHF.L.U32 R19, R19, 0x10, RZ ;  /* 0x0000001013137819 */ /* 0x000fe400000006ff */
[----:B------:R-:W-:Y:S02]  /*0d10*/  SHF.L.U32 R16, R16, 0x10, RZ ;  /* 0x0000001010107819 */ /* 0x000fe400000006ff */
[----:B------:R-:W-:-:S03]  /*0d20*/  PRMT R17, R14, 0x7632, R17 ;  /* 0x000076320e117816 */ /* 0x000fc60000000011 */
[----:B------:R-:W-:Y:S01]  /*0d30*/  FADD.FTZ R7, R19, R16 ;  /* 0x0000001013077221 */ /* 0x000fe20000010000 */
[----:B------:R-:W-:Y:S02]  /*0d40*/  SHF.L.U32 R17, R17, 0x10, RZ ;  /* 0x0000001011117819 */ /* 0x000fe400000006ff */
[----:B------:R-:W-:Y:S02]  /*0d50*/  SHF.L.U32 R14, R14, 0x10, RZ ;  /* 0x000000100e0e7819 */ /* 0x000fe400000006ff */
[C---:B--2---:R-:W-:Y:S02]  /*0d60*/  PRMT R18, R23.reuse, 0x7632, R18 ;  /* 0x0000763217127816 */ /* 0x044fe40000000012 */
[----:B------:R-:W-:-:S03]  /*0d70*/  SHF.L.U32 R23, R23, 0x10, RZ ;  /* 0x0000001017177819 */ /* 0x000fc600000006ff */
[----:B------:R-:W-:-:S04]  /*0d80*/  IMAD.U32 R18, R18, 0x10000, RZ ;  /* 0x0001000012127824 */ /* 0x000fc800078e00ff */
[----:B------:R-:W-:Y:S01]  /*0d90*/  FADD.FTZ R6, R23, R18 ;  /* 0x0000001217067221 */ /* 0x000fe20000010000 */
[----:B0-----:R-:W-:-:S03]  /*0da0*/  FMUL.FTZ R8, R18, R18 ;  /* 0x0000001212087220 */ /* 0x001fc60000410000 */
[----:B------:R-:W-:Y:S01]  /*0db0*/  FADD.FTZ R6, RZ, R6 ;  /* 0x00000006ff067221 */ /* 0x000fe20000010000 */
[----:B------:R-:W-:Y:S01]  /*0dc0*/  PRMT R15, R12, 0x7632, R15 ;  /* 0x000076320c0f7816 */ /* 0x000fe2000000000f */
[----:B------:R-:W-:Y:S02]  /*0dd0*/  FFMA.FTZ R8, R23, R23, R8 ;  /* 0x0000001717087223 */ /* 0x000fe40000010008 */
[----:B-1----:R-:W-:Y:S01]  /*0de0*/  FADD.FTZ R4, R6, R7 ;  /* 0x0000000706047221 */ /* 0x002fe20000010000 */
[----:B------:R-:W-:Y:S01]  /*0df0*/  FMUL.FTZ R6, R16, R16 ;  /* 0x0000001010067220 */ /* 0x000fe20000410000 */
[----:B------:R-:W-:Y:S01]  /*0e00*/  SHF.L.U32 R15, R15, 0x10, RZ ;  /* 0x000000100f0f7819 */ /* 0x000fe200000006ff */
[----:B------:R-:W-:Y:S01]  /*0e10*/  FADD.FTZ R8, RZ, R8 ;  /* 0x00000008ff087221 */ /* 0x000fe20000010000 */
[----:B------:R-:W-:Y:S01]  /*0e20*/  FMUL.FTZ R7, R17, R17 ;  /* 0x0000001111077220 */ /* 0x000fe20000410000 */
[----:B------:R-:W-:Y:S01]  /*0e30*/  FFMA.FTZ R5, R19, R19, R6 ;  /* 0x0000001313057223 */ /* 0x000fe20000010006 */
[----:B------:R-:W-:-:S02]  /*0e40*/  IMAD.U32 R12, R12, 0x10000, RZ ;  /* 0x000100000c0c7824 */ /* 0x000fc400078e00ff */
[----:B------:R-:W-:Y:S01]  /*0e50*/  FMUL.FTZ R9, R15, R15 ;  /* 0x0000000f0f097220 */ /* 0x000fe20000410000 */
[----:B------:R-:W-:Y:S01]  /*0e60*/  FFMA.FTZ R6, R14, R14, R7 ;  /* 0x0000000e0e067223 */ /* 0x000fe20000010007 */
[----:B------:R-:W-:Y:S01]  /*0e70*/  FADD.FTZ R5, R8, R5 ;  /* 0x0000000508057221 */ /* 0x000fe20000010000 */
[----:B------:R-:W-:Y:S01]  /*0e80*/  FADD.FTZ R7, R14, R17 ;  /* 0x000000110e077221 */ /* 0x000fe20000010000 */
[----:B------:R-:W-:Y:S02]  /*0e90*/  FFMA.FTZ R8, R12, R12, R9 ;  /* 0x0000000c0c087223 */ /* 0x000fe40000010009 */
[----:B------:R-:W-:Y:S01]  /*0ea0*/  FADD.FTZ R5, R5, R6 ;  /* 0x0000000605057221 */ /* 0x000fe20000010000 */
[----:B------:R-:W-:-:S04]  /*0eb0*/  PRMT R13, R0, 0x7632, R13 ;  /* 0x00007632000d7816 */ /* 0x000fc8000000000d */
[----:B------:R-:W-:Y:S01]  /*0ec0*/  SHF.L.U32 R13, R13, 0x10, RZ ;  /* 0x000000100d0d7819 */ /* 0x000fe200000006ff */
[----:B------:R-:W-:Y:S01]  /*0ed0*/  FADD.FTZ R4, R4, R7 ;  /* 0x0000000704047221 */ /* 0x000fe20000010000 */
[----:B------:R-:W-:Y:S01]  /*0ee0*/  SHF.L.U32 R6, R0, 0x10, RZ ;  /* 0x0000001000067819 */ /* 0x000fe200000006ff */
[----:B------:R-:W-:Y:S01]  /*0ef0*/  FADD.FTZ R0, R5, R8 ;  /* 0x0000000805007221 */ /* 0x000fe20000010000 */
[----:B------:R-:W-:Y:S01]  /*0f00*/  FADD.FTZ R5, R12, R15 ;  /* 0x0000000f0c057221 */ /* 0x000fe20000010000 */
[----:B------:R-:W-:-:S03]  /*0f10*/  FMUL.FTZ R9, R13, R13 ;  /* 0x0000000d0d097220 */ /* 0x000fc60000410000 */
[----:B------:R-:W-:Y:S01]  /*0f20*/  FADD.FTZ R8, R4, R5 ;  /* 0x0000000504087221 */ /* 0x000fe20000010000 */
[----:B------:R-:W-:-:S04]  /*0f30*/  FFMA.FTZ R9, R6, R6, R9 ;  /* 0x0000000606097223 */ /* 0x000fc80000010009 */
[----:B------:R-:W-:Y:S01]  /*0f40*/  FADD.FTZ R0, R0, R9 ;  /* 0x0000000900007221 */ /* 0x000fe20000010000 */
[----:B---3--:R-:W-:-:S04]  /*0f50*/  PRMT R7, R2, 0x7632, R7 ;  /* 0x0000763202077816 */ /* 0x008fc80000000007 */
[----:B------:R-:W-:Y:S01]  /*0f60*/  SHF.L.U32 R7, R7, 0x10, RZ ;  /* 0x0000001007077819 */ /* 0x000fe200000006ff */
[----:B------:R-:W-:Y:S01]  /*0f70*/  FADD.FTZ R9, R6, R13 ;  /* 0x0000000d06097221 */ /* 0x000fe20000010000 */
[----:B------:R-:W-:Y:S02]  /*0f80*/  SHF.L.U32 R4, R2, 0x10, RZ ;  /* 0x0000001002047819 */ /* 0x000fe400000006ff */
[----:B-----5:R-:W-:Y:S01]  /*0f90*/  PRMT R5, R3, 0x7632, R5 ;  /* 0x0000763203057816 */ /* 0x020fe20000000005 */
[----:B------:R-:W-:-:S03]  /*0fa0*/  FMUL.FTZ R11, R7, R7 ;  /* 0x00000007070b7220 */ /* 0x000fc60000410000 */
[----:B------:R-:W-:Y:S01]  /*0fb0*/  SHF.L.U32 R5, R5, 0x10, RZ ;  /* 0x0000001005057819 */ /* 0x000fe200000006ff */
[----:B------:R-:W-:Y:S01]  /*0fc0*/  FFMA.FTZ R11, R4, R4, R11 ;  /* 0x00000004040b7223 */ /* 0x000fe2000001000b */
[----:B------:R-:W-:Y:S01]  /*0fd0*/  FADD.FTZ R8, R8, R9 ;  /* 0x0000000908087221 */ /* 0x000fe20000010000 */
[----:B------:R-:W-:Y:S02]  /*0fe0*/  IMAD.U32 R2, R3, 0x10000, RZ ;  /* 0x0001000003027824 */ /* 0x000fe400078e00ff */
[----:B------:R-:W-:Y:S01]  /*0ff0*/  FADD.FTZ R3, R4, R7 ;  /* 0x0000000704037221 */ /* 0x000fe20000010000 */
[----:B------:R-:W-:Y:S01]  /*1000*/  FMUL.FTZ R9, R5, R5 ;  /* 0x0000000505097220 */ /* 0x000fe20000410000 */
[----:B------:R-:W-:-:S03]  /*1010*/  FADD.FTZ R0, R0, R11 ;  /* 0x0000000b00007221 */ /* 0x000fc60000010000 */
[----:B------:R-:W-:Y:S01]  /*1020*/  FFMA.FTZ R11, R2, R2, R9 ;  /* 0x00000002020b7223 */ /* 0x000fe20000010009 */
[----:B------:R-:W-:-:S03]  /*1030*/  FADD.FTZ R9, R8, R3 ;  /* 0x0000000308097221 */ /* 0x000fc60000010000 */
[----:B------:R-:W-:Y:S01]  /*1040*/  FADD.FTZ R8, R0, R11 ;  /* 0x0000000b00087221 */ /* 0x000fe20000010000 */
[----:B------:R-:W-:-:S04]  /*1050*/  PRMT R20, R10, 0x7632, R20 ;  /* 0x000076320a147816 */ /* 0x000fc80000000014 */
[----:B------:R-:W-:Y:S02]  /*1060*/  SHF.L.U32 R3, R20, 0x10, RZ ;  /* 0x0000001014037819 */ /* 0x000fe400000006ff */
[----:B------:R-:W-:Y:S01]  /*1070*/  SHF.L.U32 R0, R10, 0x10, RZ ;  /* 0x000000100a007819 */ /* 0x000fe200000006ff */
[----:B------:R-:W-:Y:S02]  /*1080*/  FADD.FTZ R10, R2, R5 ;  /* 0x00000005020a7221 */ /* 0x000fe40000010000 */
[----:B------:R-:W-:Y:S02]  /*1090*/  FMUL.FTZ R11, R3, R3 ;  /* 0x00000003030b7220 */ /* 0x000fe40000410000 */
        /* <DEDUP_REMOVED lines=21> */
[C---:B------:R-:W-:Y:S02]  /*11f0*/  ISETP.GT.AND P3, PT, R24.reuse, 0xf, PT ;  /* 0x0000000f1800780c */ /* 0x040fe40003f64270 */
[----:B------:R-:W-:Y:S01]  /*1200*/  ISETP.GT.AND P2, PT, R24, 0x17, PT ;  /* 0x000000171800780c */ /* 0x000fe20003f44270 */
[----:B------:R-:W-:Y:S01]  /*1210*/  BSSY.RECONVERGENT B0, `(.L_x_1517) ;  /* 0x0000012000007945 */ /* 0x000fe20003800200 */
        /* <DEDUP_REMOVED lines=10> */
[----:B------:R-:W0:Y:S01]  /*12c0*/  @!P2 S2R R9, SR_CgaCtaId ;  /* 0x000000000009a919 */ /* 0x000e220000008800 */
[----:B------:R-:W-:-:S04]  /*12d0*/  @!P2 MOV R8, 0x400 ;  /* 0x000004000008a802 */ /* 0x000fc80000000f00 */
[----:B0-----:R-:W-:Y:S02]  /*12e0*/  @!P2 LEA R9, R9, R8, 0x18 ;  /* 0x000000080909a211 */ /* 0x001fe400078ec0ff */
[----:B------:R-:W-:-:S04]  /*12f0*/  @!P2 SHF.R.U32.HI R8, RZ, 0x2, R26 ;  /* 0x00000002ff08a819 */ /* 0x000fc8000001161a */
[----:B------:R-:W-:-:S04]  /*1300*/  @!P2 LOP3.LUT R8, R8, 0xf8, RZ, 0xc0, !PT ;  /* 0x000000f80808a812 */ /* 0x000fc800078ec0ff */
[----:B------:R-:W-:-:S05]  /*1310*/  @!P2 IADD3 R8, PT, PT, R8, R9, RZ ;  /* 0x000000090808a210 */ /* 0x000fca0007ffe0ff */
[----:B------:R3:W-:Y:S02]  /*1320*/  @!P2 STS.64 [R8+0x10], R10 ;  /* 0x0000100a0800a388 */ /* 0x0007e40000000a00 */
.L_x_1518:
[----:B------:R-:W-:Y:S05]  /*1330*/  BSYNC.RECONVERGENT B0 ;  /* 0x0000000000007941 */ /* 0x000fea0003800200 */
.L_x_1517:
        /* <DEDUP_REMOVED lines=8> */
[----:B---3--:R-:W3:Y:S02]  /*13c0*/  LDS.64 R8, [UR5+0x18] ;  /* 0x00001805ff087984 */ /* 0x008ee40008000a00 */
[----:B---3--:R-:W-:Y:S01]  /*13d0*/  FADD.FTZ R21, R10, R8 ;  /* 0x000000080a157221 */ /* 0x008fe20000010000 */
[----:B--2---:R-:W-:Y:S02]  /*13e0*/  FADD.FTZ R20, R11, R9 ;  /* 0x000000090b147221 */ /* 0x004fe40000010000 */
[----:B0-----:R-:W0:Y:S02]  /*13f0*/  LDS.128 R8, [UR5+0x20] ;  /* 0x00002005ff087984 */ /* 0x001e240008000c00 */
[----:B0-----:R-:W-:Y:S01]  /*1400*/  FADD.FTZ R21, R21, R8 ;  /* 0x0000000815157221 */ /* 0x001fe20000010000 */
[----:B------:R-:W-:-:S03]  /*1410*/  FADD.FTZ R20, R20, R9 ;  /* 0x0000000914147221 */ /* 0x000fc60000010000 */
[----:B------:R-:W-:Y:S01]  /*1420*/  FADD.FTZ R21, R21, R10 ;  /* 0x0000000a15157221 */ /* 0x000fe20000010000 */
[----:B------:R-:W-:Y:S02]  /*1430*/  FADD.FTZ R20, R20, R11 ;  /* 0x0000000b14147221 */ /* 0x000fe40000010000 */
[----:B------:R-:W0:Y:S02]  /*1440*/  LDS.128 R8, [UR5+0x30] ;  /* 0x00003005ff087984 */ /* 0x000e240008000c00 */
        /* <DEDUP_REMOVED lines=18> */
[----:B------:R-:W-:-:S07]  /*1570*/  FADD.FTZ R11, R20, R11 ;  /* 0x0000000b140b7221 */ /* 0x000fce0000010000 */
.L_x_1520:
[----:B------:R-:W-:Y:S05]  /*1580*/  BSYNC.RECONVERGENT B0 ;  /* 0x0000000000007941 */ /* 0x000fea0003800200 */
.L_x_1519:
[----:B------:R-:W-:Y:S05]  /*1590*/  @!P2 BRA `(.L_x_1521) ;  /* 0x0000000c00aca947 */ /* 0x000fea0003800000 */
[----:B---3--:R-:W3:Y:S01]  /*15a0*/  LDC.64 R8, c[0x0][0x3b8] ;  /* 0x0000ee00ff087b82 */ /* 0x008ee20000000a00 */
[----:B------:R-:W-:Y:S01]  /*15b0*/  ULOP3.LUT UR9, UR4, 0x1, URZ, 0xc0, !UPT ;  /* 0x0000000104097892 */ /* 0x000fe2000f8ec0ff */
[----:B------:R-:W-:-:S03]  /*15c0*/  ISETP.GE.U32.AND P4, PT, R22, 0x8, PT ;  /* 0x000000081600780c */ /* 0x000fc60003f86070 */
[----:B------:R-:W-:-:S06]  /*15d0*/  UIMAD UR5, UR9, UR17, URZ ;  /* 0x00000011090572a4 */ /* 0x000fcc000f8e02ff */
[----:B--2---:R-:W-:-:S05]  /*15e0*/  IMAD R20, R22, UR5, RZ ;  /* 0x0000000516147c24 */ /* 0x004fca000f8e02ff */
[----:B------:R-:W-:-:S05]  /*15f0*/  SHF.L.U32 R21, R20, 0x1, RZ ;  /* 0x0000000114157819 */ /* 0x000fca00000006ff */
[----:B---3--:R-:W-:-:S03]  /*1600*/  IMAD.WIDE R8, R21, 0x4, R8 ;  /* 0x0000000415087825 */ /* 0x008fc600078e0208 */
[----:B------:R-:W-:Y:S02]  /*1610*/  R2UR UR14, R8 ;  /* 0x00000000080e72ca */ /* 0x000fe400000e0000 */
[----:B------:R-:W-:Y:S01]  /*1620*/  R2UR UR15, R9 ;  /* 0x00000000090f72ca */ /* 0x000fe200000e0000 */
[----:B------:R-:W-:-:S14]  /*1630*/  @P3 BRA `(.L_x_1522) ;  /* 0x0000000000643947 */ /* 0x000fdc0003800000 */
[----:B------:R-:W2:Y:S01]  /*1640*/  LDC.64 R20, c[0x0][0x3b0] ;  /* 0x0000ec00ff147b82 */ /* 0x000ea20000000a00 */
[----:B------:R-:W-:Y:S02]  /*1650*/  UIMAD UR10, UR16, UR17, UR6 ;  /* 0x00000011100a72a4 */ /* 0x000fe4000f8e0206 */
[----:B------:R-:W-:Y:S02]  /*1660*/  ULOP3.LUT UP0, UR5, UR4, 0x2, URZ, 0xc0, !UPT ;  /* 0x0000000204057892 */ /* 0x000fe4000f80c0ff */
[----:B------:R-:W-:Y:S02]  /*1670*/  UIMAD.WIDE.U32 UR10, UR10, 0x8, UR14 ;  /* 0x000000080a0a78a5 */ /* 0x000fe4000f8e000e */
[----:B------:R-:W-:-:S04]  /*1680*/  UIADD3 UR5, UPT, UPT, -UR5, 0x1, URZ ;  /* 0x0000000105057890 */ /* 0x000fc8000fffe1ff */
[----:B------:R-:W-:Y:S01]  /*1690*/  MOV R8, UR10 ;  /* 0x0000000a00087c02 */ /* 0x000fe20008000f00 */
[----:B------:R-:W-:Y:S01]  /*16a0*/  UIMAD UR10, UR9, UR17, UR6 ;  /* 0x00000011090a72a4 */ /* 0x000fe2000f8e0206 */
[----:B------:R-:W-:Y:S01]  /*16b0*/  PLOP3.LUT P2, PT, PT, PT, UP0, 0x80, 0x8 ;  /* 0x000000000008781c */ /* 0x000fe20003f4f008 */
[----:B------:R-:W-:Y:S01]  /*16c0*/  IMAD.U32 R9, RZ, RZ, UR11 ;  /* 0x0000000bff097e24 */ /* 0x000fe2000f8e00ff */
[----:B------:R-:W-:-:S03]  /*16d0*/  MOV R36, UR5 ;  /* 0x0000000500247c02 */ /* 0x000fc60008000f00 */
[----:B-1----:R-:W-:Y:S01]  /*16e0*/  MOV R37, UR10 ;  /* 0x0000000a00257c02 */ /* 0x002fe20008000f00 */
[----:B------:R3:W-:Y:S04]  /*16f0*/  STG.E.64 desc[UR12][R8.64], R10 ;  /* 0x0000000a08007986 */ /* 0x0007e8000c101b0c */
[----:B--2---:R-:W-:Y:S01]  /*1700*/  IMAD.WIDE.U32 R20, R37, 0x4, R20 ;  /* 0x0000000425147825 */ /* 0x004fe200078e0014 */
[----:B------:R-:W-:-:S04]  /*1710*/  SEL R37, R22, RZ, !P2 ;  /* 0x000000ff16257207 */ /* 0x000fc80005000000 */
[----:B------:R-:W-:Y:S01]  /*1720*/  ISETP.NE.AND P2, PT, R37, -0x1, PT ;  /* 0xffffffff2500780c */ /* 0x000fe20003f45270 */
[----:B------:R-:W-:Y:S06]  /*1730*/  MEMBAR.ALL.GPU ;  /* 0x0000000000007992 */ /* 0x000fec000000a000 */
[----:B------:R-:W-:-:S00]  /*1740*/  ERRBAR ;  /* 0x00000000000079ab */ /* 0x000fc00000000000 */
[----:B------:R-:W-:Y:S06]  /*1750*/  CGAERRBAR ;  /* 0x00000000000075ab */ /* 0x000fec0000000000 */
[----:B------:R3:W-:Y:S01]  /*1760*/  REDG.E.ADD.S32.STRONG.GPU desc[UR12][R20.64], R36 ;  /* 0x000000241400798e */ /* 0x0007e2000c12e30c */
[----:B------:R-:W-:Y:S05]  /*1770*/  @!P2 BRA `(.L_x_1522) ;  /* 0x000000000014a947 */ /* 0x000fea0003800000 */
.L_x_1523:
[----:B---3--:R-:W2:Y:S04]  /*1780*/  LDG.E.STRONG.GPU R8, desc[UR12][R20.64] ;  /* 0x0000000c14087981 */ /* 0x008ea8000c1ef900 */
[----:B--2---:R-:W-:Y:S01]  /*1790*/  CCTL.IVALL ;  /* 0x00000000ff00798f */ /* 0x004fe20002000000 */
[----:B------:R-:W-:Y:S05]  /*17a0*/  YIELD ;  /* 0x0000000000007946 */ /* 0x000fea0003800000 */
[----:B------:R-:W-:-:S13]  /*17b0*/  ISETP.NE.AND P2, PT, R8, R37, PT ;  /* 0x000000250800720c */ /* 0x000fda0003f45270 */
[----:B------:R-:W-:Y:S05]  /*17c0*/  @P2 BRA `(.L_x_1523) ;  /* 0xfffffffc00ec2947 */ /* 0x000fea000383ffff */
.L_x_1522:
[----:B------:R-:W-:Y:S05]  /*17d0*/  WARPSYNC.ALL ;  /* 0x0000000000007948 */ /* 0x000fea0003800000 */
[----:B------:R-:W-:Y:S06]  /*17e0*/  BAR.SYNC.DEFER_BLOCKING 0x0 ;  /* 0x0000000000007b1d */ /* 0x000fec0000010000 */
[----:B------:R-:W-:Y:S01]  /*17f0*/  UMOV UR5, URZ ;  /* 0x000000ff00057c82 */ /* 0x000fe20008000000 */
[----:B------:R-:W-:Y:S05]  /*1800*/  @!P4 BRA `(.L_x_1524) ;  /* 0x000000040098c947 */ /* 0x000fea0003800000 */
[----:B---3--:R-:W-:Y:S01]  /*1810*/  LOP3.LUT R36, R22, 0x7ffffff8, RZ, 0xc0, !PT ;  /* 0x7ffffff816247812 */ /* 0x008fe200078ec0ff */
[----:B------:R-:W-:Y:S02]  /*1820*/  ULEA UR10, UR17, UR6, 0x1 ;  /* 0x00000006110a7291 */ /* 0x000fe4000f8e08ff */
[----:B------:R-:W-:Y:S02]  /*1830*/  ULEA UR11, UR17, UR6, 0x2 ;  /* 0x00000006110b7291 */ /* 0x000fe4000f8e10ff */
[----:B------:R-:W-:Y:S02]  /*1840*/  UIMAD UR18, UR17, 0x6, UR6 ;  /* 0x00000006111278a4 */ /* 0x000fe4000f8e0206 */
[----:B------:R-:W-:Y:S02]  /*1850*/  UIMAD UR19, UR17, 0x5, UR6 ;  /* 0x00000005111378a4 */ /* 0x000fe4000f8e0206 */
[----:B------:R-:W-:Y:S02]  /*1860*/  UIMAD UR20, UR17, 0x3, UR6 ;  /* 0x00000003111478a4 */ /* 0x000fe4000f8e0206 */
[----:B------:R-:W-:-:S02]  /*1870*/  UIMAD UR21, UR17, 0x7, UR6 ;  /* 0x00000007111578a4 */ /* 0x000fc4000f8e0206 */
[----:B------:R-:W-:Y:S02]  /*1880*/  UIADD3 UR22, UPT, UPT, UR6, UR17, URZ ;  /* 0x0000001106167290 */ /* 0x000fe4000fffe0ff */
[----:B------:R-:W-:Y:S01]  /*1890*/  UIADD3 UR23, UPT, UPT, -UR16, URZ, URZ ;  /* 0x000000ff10177290 */ /* 0x000fe2000fffe1ff */
[----:B------:R-:W-:Y:S01]  /*18a0*/  UMOV UR5, URZ ;  /* 0x000000ff00057c82 */ /* 0x000fe20008000000 */
[----:B------:R-:W-:-:S10]  /*18b0*/  UMOV UR9, UR6 ;  /* 0x0000000600097c82 */ /* 0x000fd40008000000 */
.L_x_1525:
[----:B------:R-:W-:-:S13]  /*18c0*/  ISETP.EQ.OR P2, PT, RZ, UR23, P3 ;  /* 0x00000017ff007c0c */ /* 0x000fda0009f42670 */
[----:B------:R-:W-:-:S05]  /*18d0*/  VOTEU.ALL UP0, P2 ;  /* 0x0000000000ff7886 */ /* 0x000fca0001000000 */
[----:B------:R-:W-:-:S06]  /*18e0*/  @!UP0 UIMAD.WIDE.U32 UR24, UR9, 0x8, UR14 ;  /* 0x00000008091888a5 */ /* 0x000fcc000f8e000e */
[----:B------:R-:W-:Y:S01]  /*18f0*/  MOV R20, UR24 ;  /* 0x0000001800147c02 */ /* 0x000fe20008000f00 */
[----:B------:R-:W-:Y:S01]  /*1900*/  UIADD3 UR24, UPT, UPT, UR5, 0x1, URZ ;  /* 0x0000000105187890 */ /* 0x000fe2000fffe0ff */
[----:B------:R-:W-:-:S05]  /*1910*/  MOV R21, UR25 ;  /* 0x0000001900157c02 */ /* 0x000fca0008000f00 */
[----:B------:R-:W-:Y:S01]  /*1920*/  MOV R8, UR24 ;  /* 0x0000001800087c02 */ /* 0x000fe20008000f00 */
[----:B------:R-:W0:Y:S03]  /*1930*/  @!P2 LDG.E.64 R20, desc[UR12][R20.64] ;  /* 0x0000000c1414a981 */ /* 0x000e26000c1e1b00 */
[----:B------:R-:W-:-:S13]  /*1940*/  ISETP.EQ.OR P4, PT, R8, UR16, P3 ;  /* 0x0000001008007c0c */ /* 0x000fda0009f82670 */
[----:B------:R-:W-:-:S05]  /*1950*/  VOTEU.ALL UP0, P4 ;  /* 0x0000000000ff7886 */ /* 0x000fca0002000000 */
[----:B------:R-:W-:-:S06]  /*1960*/  @!UP0 UIMAD.WIDE.U32 UR24, UR22, 0x8, UR14 ;  /* 0x00000008161888a5 */ /* 0x000fcc000f8e000e */
[----:B------:R-:W-:Y:S01]  /*1970*/  IMAD.U32 R8, RZ, RZ, UR24 ;  /* 0x00000018ff087e24 */ /* 0x000fe2000f8e00ff */
[----:B------:R-:W-:-:S06]  /*1980*/  MOV R9, UR25 ;  /* 0x0000001900097c02 */ /* 0x000fcc0008000f00 */
[----:B------:R-:W2:Y:S01]  /*1990*/  @!P4 LDG.E.64 R8, desc[UR12][R8.64] ;  /* 0x0000000c0808c981 */ /* 0x000ea2000c1e1b00 */
[----:B------:R-:W-:Y:S01]  /*19a0*/  UIADD3 UR24, UPT, UPT, UR5, 0x2, URZ ;  /* 0x0000000205187890 */ /* 0x000fe2000fffe0ff */
[----:B0-----:R-:W-:-:S05]  /*19b0*/  @!P2 FADD.FTZ R10, R10, R20 ;  /* 0x000000140a0aa221 */ /* 0x001fca0000010000 */
[----:B------:R-:W-:Y:S01]  /*19c0*/  MOV R20, UR24 ;  /* 0x0000001800147c02 */ /* 0x000fe20008000f00 */
[----:B------:R-:W-:-:S03]  /*19d0*/  @!P2 FADD.FTZ R11, R11, R21 ;  /* 0x000000150b0ba221 */ /* 0x000fc60000010000 */
[----:B------:R-:W-:-:S13]  /*19e0*/  ISETP.EQ.OR P2, PT, R20, UR16, P3 ;  /* 0x0000001014007c0c */ /* 0x000fda0009f42670 */
[----:B------:R-:W-:-:S05]  /*19f0*/  VOTEU.ALL UP0, P2 ;  /* 0x0000000000ff7886 */ /* 0x000fca0001000000 */
[----:B------:R-:W-:-:S06]  /*1a00*/  @!UP0 UIMAD.WIDE.U32 UR24, UR10, 0x8, UR14 ;  /* 0x000000080a1888a5 */ /* 0x000fcc000f8e000e */
[----:B------:R-:W-:Y:S01]  /*1a10*/  MOV R20, UR24 ;  /* 0x0000001800147c02 */ /* 0x000fe20008000f00 */
[----:B------:R-:W-:Y:S01]  /*1a20*/  UIADD3 UR24, UPT, UPT, UR5, 0x3, URZ ;  /* 0x0000000305187890 */ /* 0x000fe2000fffe0ff */
[----:B------:R-:W-:Y:S01]  /*1a30*/  MOV R21, UR25 ;  /* 0x0000001900157c02 */ /* 0x000fe20008000f00 */
[----:B--2---:R-:W-:-:S04]  /*1a40*/  @!P4 FADD.FTZ R10, R10, R8 ;  /* 0x000000080a0ac221 */ /* 0x004fc80000010000 */
[----:B------:R-:W-:Y:S01]  /*1a50*/  MOV R8, UR24 ;  /* 0x0000001800087c02 */ /* 0x000fe20008000f00 */
[----:B------:R-:W2:Y:S01]  /*1a60*/  @!P2 LDG.E.64 R20, desc[UR12][R20.64] ;  /* 0x0000000c1414a981 */ /* 0x000ea2000c1e1b00 */
[----:B------:R-:W-:Y:S02]  /*1a70*/  @!P4 FADD.FTZ R11, R11, R9 ;  /* 0x000000090b0bc221 */ /* 0x000fe40000010000 */
[----:B------:R-:W-:-:S13]  /*1a80*/  ISETP.EQ.OR P4, PT, R8, UR16, P3 ;  /* 0x0000001008007c0c */ /* 0x000fda0009f82670 */
[----:B------:R-:W-:-:S05]  /*1a90*/  VOTEU.ALL UP0, P4 ;  /* 0x0000000000ff7886 */ /* 0x000fca0002000000 */
[----:B------:R-:W-:-:S06]  /*1aa0*/  @!UP0 UIMAD.WIDE.U32 UR24, UR20, 0x8, UR14 ;  /* 0x00000008141888a5 */ /* 0x000fcc000f8e000e */
[----:B------:R-:W-:Y:S01]  /*1ab0*/  IMAD.U32 R8, RZ, RZ, UR24 ;  /* 0x00000018ff087e24 */ /* 0x000fe2000f8e00ff */
[----:B------:R-:W-:-:S06]  /*1ac0*/  MOV R9, UR25 ;  /* 0x0000001900097c02 */ /* 0x000fcc0008000f00 */
[----:B------:R-:W3:Y:S01]  /*1ad0*/  @!P4 LDG.E.64 R8, desc[UR12][R8.64] ;  /* 0x0000000c0808c981 */ /* 0x000ee2000c1e1b00 */
[----:B------:R-:W-:Y:S01]  /*1ae0*/  UIADD3 UR24, UPT, UPT, UR5, 0x4, URZ ;  /* 0x0000000405187890 */ /* 0x000fe2000fffe0ff */
[----:B--2---:R-:W-:-:S05]  /*1af0*/  @!P2 FADD.FTZ R10, R10, R20 ;  /* 0x000000140a0aa221 */ /* 0x004fca0000010000 */
        /* <DEDUP_REMOVED lines=8> */
[----:B---3--:R-:W-:-:S04]  /*1b80*/  @!P4 FADD.FTZ R10, R10, R8 ;  /* 0x000000080a0ac221 */ /* 0x008fc80000010000 */
        /* <DEDUP_REMOVED lines=18> */
[----:B---3--:R-:W-:-:S05]  /*1cb0*/  @!P4 FADD.FTZ R10, R10, R8 ;  /* 0x000000080a0ac221 */ /* 0x008fca0000010000 */
[----:B------:R-:W-:Y:S01]  /*1cc0*/  MOV R8, UR24 ;  /* 0x0000001800087c02 */ /* 0x000fe20008000f00 */
[----:B------:R-:W-:-:S03]  /*1cd0*/  @!P4 FADD.FTZ R11, R11, R9 ;  /* 0x000000090b0bc221 */ /* 0x000fc60000010000 */
[----:B------:R-:W-:Y:S02]  /*1ce0*/  ISETP.EQ.OR P4, PT, R8, UR16, P3 ;  /* 0x0000001008007c0c */ /* 0x000fe40009f82670 */
[----:B------:R-:W-:-:S06]  /*1cf0*/  MOV R21, UR25 ;  /* 0x0000001900157c02 */ /* 0x000fcc0008000f00 */
[----:B------:R-:W2:Y:S05]  /*1d00*/  @!P2 LDG.E.64 R20, desc[UR12][R20.64] ;  /* 0x0000000c1414a981 */ /* 0x000eaa000c1e1b00 */
[----:B------:R-:W-:-:S05]  /*1d10*/  VOTEU.ALL UP0, P4 ;  /* 0x0000000000ff7886 */ /* 0x000fca0002000000 */
[----:B------:R-:W-:-:S06]  /*1d20*/  @!UP0 UIMAD.WIDE.U32 UR24, UR21, 0x8, UR14 ;  /* 0x00000008151888a5 */ /* 0x000fcc000f8e000e */
[----:B------:R-:W-:Y:S01]  /*1d30*/  IMAD.U32 R8, RZ, RZ, UR24 ;  /* 0x00000018ff087e24 */ /* 0x000fe2000f8e00ff */
[----:B------:R-:W-:-:S06]  /*1d40*/  MOV R9, UR25 ;  /* 0x0000001900097c02 */ /* 0x000fcc0008000f00 */
[----:B------:R-:W3:Y:S01]  /*1d50*/  @!P4 LDG.E.64 R8, desc[UR12][R8.64] ;  /* 0x0000000c0808c981 */ /* 0x000ee2000c1e1b00 */
[----:B------:R-:W-:Y:S02]  /*1d60*/  UIADD3 UR5, UPT, UPT, UR5, 0x8, URZ ;  /* 0x0000000805057890 */ /* 0x000fe4000fffe0ff */
[----:B------:R-:W-:Y:S02]  /*1d70*/  UIADD3 UR23, UPT, UPT, UR23, 0x8, URZ ;  /* 0x0000000817177890 */ /* 0x000fe4000fffe0ff */
[----:B------:R-:W-:Y:S02]  /*1d80*/  ULEA UR9, UR17, UR9, 0x3 ;  /* 0x0000000911097291 */ /* 0x000fe4000f8e18ff */
[----:B------:R-:W-:Y:S02]  /*1d90*/  ULEA UR22, UR17, UR22, 0x3 ;  /* 0x0000001611167291 */ /* 0x000fe4000f8e18ff */
[----:B------:R-:W-:Y:S02]  /*1da0*/  ULEA UR10, UR17, UR10, 0x3 ;  /* 0x0000000a110a7291 */ /* 0x000fe4000f8e18ff */
[----:B------:R-:W-:-:S02]  /*1db0*/  ULEA UR20, UR17, UR20, 0x3 ;  /* 0x0000001411147291 */ /* 0x000fc4000f8e18ff */
[----:B------:R-:W-:Y:S02]  /*1dc0*/  ULEA UR11, UR17, UR11, 0x3 ;  /* 0x0000000b110b7291 */ /* 0x000fe4000f8e18ff */
[----:B------:R-:W-:Y:S02]  /*1dd0*/  ULEA UR19, UR17, UR19, 0x3 ;  /* 0x0000001311137291 */ /* 0x000fe4000f8e18ff */
[----:B------:R-:W-:Y:S02]  /*1de0*/  ULEA UR18, UR17, UR18, 0x3 ;  /* 0x0000001211127291 */ /* 0x000fe4000f8e18ff */
[----:B------:R-:W-:Y:S01]  /*1df0*/  ULEA UR21, UR17, UR21, 0x3 ;  /* 0x0000001511157291 */ /* 0x000fe2000f8e18ff */
[----:B--2---:R-:W-:Y:S01]  /*1e00*/  @!P2 FADD.FTZ R10, R10, R20 ;  /* 0x000000140a0aa221 */ /* 0x004fe20000010000 */
[----:B------:R-:W-:Y:S01]  /*1e10*/  @!P2 FADD.FTZ R11, R11, R21 ;  /* 0x000000150b0ba221 */ /* 0x000fe20000010000 */
[----:B------:R-:W-:Y:S02]  /*1e20*/  ISETP.NE.AND P2, PT, R36, UR5, PT ;  /* 0x0000000524007c0c */ /* 0x000fe4000bf45270 */
[----:B---3--:R-:W-:Y:S01]  /*1e30*/  @!P4 FADD.FTZ R10, R10, R8 ;  /* 0x000000080a0ac221 */ /* 0x008fe20000010000 */
[----:B------:R-:W-:-:S10]  /*1e40*/  @!P4 FADD.FTZ R11, R11, R9 ;  /* 0x000000090b0bc221 */ /* 0x000fd40000010000 */
[----:B------:R-:W-:Y:S05]  /*1e50*/  @P2 BRA `(.L_x_1525) ;  /* 0xfffffff800982947 */ /* 0x000fea000383ffff */
[----:B------:R-:W-:-:S15]  /*1e60*/  R2UR UR5, R36 ;  /* 0x00000000240572ca */ /* 0x000fde00000e0000 */
.L_x_1524:
[----:B------:R-:W-:-:S13]  /*1e70*/  LOP3.LUT P2, RZ, R22, 0x7, RZ, 0xc0, !PT ;  /* 0x0000000716ff7812 */ /* 0x000fda000784c0ff */
[----:B------:R-:W-:Y:S05]  /*1e80*/  @!P2 BRA `(.L_x_1521) ;  /* 0x000000040070a947 */ /* 0x000fea0003800000 */
[----:B---3--:R-:W-:-:S04]  /*1e90*/  LOP3.LUT R8, R22, 0x7, RZ, 0xc0, !PT ;  /* 0x0000000716087812 */ /* 0x008fc800078ec0ff */
[----:B------:R-:W-:-:S04]  /*1ea0*/  IADD3 R8, PT, PT, R8, -0x1, RZ ;  /* 0xffffffff08087810 */ /* 0x000fc80007ffe0ff */
[----:B------:R-:W-:-:S13]  /*1eb0*/  ISETP.GE.U32.AND P2, PT, R8, 0x3, PT ;  /* 0x000000030800780c */ /* 0x000fda0003f46070 */
[----:B------:R-:W-:Y:S05]  /*1ec0*/  @!P2 BRA `(.L_x_1526) ;  /* 0x0000000000b8a947 */ /* 0x000fea0003800000 */
[----:B------:R-:W-:Y:S01]  /*1ed0*/  MOV R8, UR5 ;  /* 0x0000000500087c02 */ /* 0x000fe20008000f00 */
[----:B------:R-:W-:-:S03]  /*1ee0*/  UIADD3 UR9, UPT, UPT, UR5, 0x1, URZ ;  /* 0x0000000105097890 */ /* 0x000fc6000fffe0ff */
[----:B------:R-:W-:-:S03]  /*1ef0*/  ISETP.EQ.OR P2, PT, R8, UR16, P3 ;  /* 0x0000001008007c0c */ /* 0x000fc60009f42670 */
[----:B------:R-:W-:-:S04]  /*1f00*/  MOV R8, UR9 ;  /* 0x0000000900087c02 */ /* 0x000fc80008000f00 */
[----:B------:R-:W-:-:S06]  /*1f10*/  ISETP.EQ.OR P4, PT, R8, UR16, P3 ;  /* 0x0000001008007c0c */ /* 0x000fcc0009f82670 */
[----:B------:R-:W-:-:S05]  /*1f20*/  VOTEU.ALL UP0, P2 ;  /* 0x0000000000ff7886 */ /* 0x000fca0001000000 */
[----:B------:R-:W-:-:S04]  /*1f30*/  @!UP0 UIMAD UR10, UR5, UR17, UR6 ;  /* 0x00000011050a82a4 */ /* 0x000fc8000f8e0206 */
[----:B------:R-:W-:-:S06]  /*1f40*/  @!UP0 UIMAD.WIDE.U32 UR10, UR10, 0x8, UR14 ;  /* 0x000000080a0a88a5 */ /* 0x000fcc000f8e000e */
[----:B------:R-:W-:Y:S01]  /*1f50*/  MOV R20, UR10 ;  /* 0x0000000a00147c02 */ /* 0x000fe20008000f00 */
[----:B------:R-:W-:-:S06]  /*1f60*/  IMAD.U32 R21, RZ, RZ, UR11 ;  /* 0x0000000bff157e24 */ /* 0x000fcc000f8e00ff */
[----:B------:R-:W0:Y:S01]  /*1f70*/  @!P2 LDG.E.64 R20, desc[UR12][R20.64] ;  /* 0x0000000c1414a981 */ /* 0x000e22000c1e1b00 */
[----:B------:R-:W-:-:S05]  /*1f80*/  VOTEU.ALL UP0, P4 ;  /* 0x0000000000ff7886 */ /* 0x000fca0002000000 */
[----:B------:R-:W-:-:S04]  /*1f90*/  @!UP0 UIMAD UR10, UR9, UR17, UR6 ;  /* 0x00000011090a82a4 */ /* 0x000fc8000f8e0206 */
[----:B------:R-:W-:-:S06]  /*1fa0*/  @!UP0 UIMAD.WIDE.U32 UR10, UR10, 0x8, UR14 ;  /* 0x000000080a0a88a5 */ /* 0x000fcc000f8e000e */
[----:B------:R-:W-:Y:S02]  /*1fb0*/  MOV R8, UR10 ;  /* 0x0000000a00087c02 */ /* 0x000fe40008000f00 */
[----:B------:R-:W-:-:S06]  /*1fc0*/  MOV R9, UR11 ;  /* 0x0000000b00097c02 */ /* 0x000fcc0008000f00 */
[----:B------:R-:W2:Y:S01]  /*1fd0*/  @!P4 LDG.E.64 R8, desc[UR12][R8.64] ;  /* 0x0000000c0808c981 */ /* 0x000ea2000c1e1b00 */
[----:B------:R-:W-:Y:S02]  /*1fe0*/  UIADD3 UR10, UPT, UPT, UR5, 0x2, URZ ;  /* 0x00000002050a7890 */ /* 0x000fe4000fffe0ff */
[----:B------:R-:W-:-:S04]  /*1ff0*/  UIADD3 UR9, UPT, UPT, UR5, 0x3, URZ ;  /* 0x0000000305097890 */ /* 0x000fc8000fffe0ff */
[----:B------:R-:W-:-:S04]  /*2000*/  MOV R36, UR10 ;  /* 0x0000000a00247c02 */ /* 0x000fc80008000f00 */
[----:B------:R-:W-:-:S13]  /*2010*/  ISETP.EQ.OR P5, PT, R36, UR16, P3 ;  /* 0x0000001024007c0c */ /* 0x000fda0009fa2670 */
[----:B------:R-:W-:-:S05]  /*2020*/  VOTEU.ALL UP0, P5 ;  /* 0x0000000000ff7886 */ /* 0x000fca0002800000 */
[----:B------:R-:W-:-:S04]  /*2030*/  @!UP0 UIMAD UR10, UR10, UR17, UR6 ;  /* 0x000000110a0a82a4 */ /* 0x000fc8000f8e0206 */
[----:B------:R-:W-:Y:S01]  /*2040*/  @!UP0 UIMAD.WIDE.U32 UR10, UR10, 0x8, UR14 ;  /* 0x000000080a0a88a5 */ /* 0x000fe2000f8e000e */
[----:B0-----:R-:W-:Y:S01]  /*2050*/  @!P2 FADD.FTZ R10, R10, R20 ;  /* 0x000000140a0aa221 */ /* 0x001fe20000010000 */
[----:B------:R-:W-:Y:S01]  /*2060*/  MOV R20, UR9 ;  /* 0x0000000900147c02 */ /* 0x000fe20008000f00 */
[----:B------:R-:W-:-:S03]  /*2070*/  @!P2 FADD.FTZ R11, R11, R21 ;  /* 0x000000150b0ba221 */ /* 0x000fc60000010000 */
[----:B------:R-:W-:Y:S01]  /*2080*/  IMAD.U32 R21, RZ, RZ, UR11 ;  /* 0x0000000bff157e24 */ /* 0x000fe2000f8e00ff */
[----:B------:R-:W-:Y:S02]  /*2090*/  ISETP.EQ.OR P6, PT, R20, UR16, P3 ;  /* 0x0000001014007c0c */ /* 0x000fe40009fc2670 */
[----:B------:R-:W-:-:S06]  /*20a0*/  MOV R20, UR10 ;  /* 0x0000000a00147c02 */ /* 0x000fcc0008000f00 */
[----:B------:R-:W3:Y:S05]  /*20b0*/  @!P5 LDG.E.64 R20, desc[UR12][R20.64] ;  /* 0x0000000c1414d981 */ /* 0x000eea000c1e1b00 */
[----:B------:R-:W-:-:S05]  /*20c0*/  VOTEU.ALL UP0, P6 ;  /* 0x0000000000ff7886 */ /* 0x000fca0003000000 */
[----:B------:R-:W-:Y:S01]  /*20d0*/  @!UP0 UIMAD UR10, UR9, UR17, UR6 ;  /* 0x00000011090a82a4 */ /* 0x000fe2000f8e0206 */
[----:B--2---:R-:W-:-:S03]  /*20e0*/  @!P4 FADD.FTZ R10, R10, R8 ;  /* 0x000000080a0ac221 */ /* 0x004fc60000010000 */
[----:B------:R-:W-:Y:S01]  /*20f0*/  @!UP0 UIMAD.WIDE.U32 UR10, UR10, 0x8, UR14 ;  /* 0x000000080a0a88a5 */ /* 0x000fe2000f8e000e */
[----:B------:R-:W-:-:S05]  /*2100*/  @!P4 FADD.FTZ R11, R11, R9 ;  /* 0x000000090b0bc221 */ /* 0x000fca0000010000 */
[----:B------:R-:W-:Y:S02]  /*2110*/  MOV R8, UR10 ;  /* 0x0000000a00087c02 */ /* 0x000fe40008000f00 */
[----:B------:R-:W-:-:S06]  /*2120*/  MOV R9, UR11 ;  /* 0x0000000b00097c02 */ /* 0x000fcc0008000f00 */
[----:B------:R-:W2:Y:S01]  /*2130*/  @!P6 LDG.E.64 R8, desc[UR12][R8.64] ;  /* 0x0000000c0808e981 */ /* 0x000ea2000c1e1b00 */
[----:B------:R-:W-:-:S04]  /*2140*/  MOV R36, UR5 ;  /* 0x0000000500247c02 */ /* 0x000fc80008000f00 */
[----:B------:R-:W-:-:S04]  /*2150*/  IADD3 R36, PT, PT, R36, 0x4, RZ ;  /* 0x0000000424247810 */ /* 0x000fc80007ffe0ff */
[----:B------:R-:W-:Y:S01]  /*2160*/  R2UR UR5, R36 ;  /* 0x00000000240572ca */ /* 0x000fe200000e0000 */
[----:B---3--:R-:W-:Y:S01]  /*2170*/  @!P5 FADD.FTZ R10, R10, R20 ;  /* 0x000000140a0ad221 */ /* 0x008fe20000010000 */
[----:B------:R-:W-:-:S03]  /*2180*/  @!P5 FADD.FTZ R11, R11, R21 ;  /* 0x000000150b0bd221 */ /* 0x000fc60000010000 */
[----:B--2---:R-:W-:Y:S01]  /*2190*/  @!P6 FADD.FTZ R10, R10, R8 ;  /* 0x000000080a0ae221 */ /* 0x004fe20000010000 */
[----:B------:R-:W-:-:S09]  /*21a0*/  @!P6 FADD.FTZ R11, R11, R9 ;  /* 0x000000090b0be221 */ /* 0x000fd20000010000 */
.L_x_1526:
[----:B------:R-:W-:-:S13]  /*21b0*/  LOP3.LUT P2, R8, R22, 0x3, RZ, 0xc0, !PT ;  /* 0x0000000316087812 */ /* 0x000fda000784c0ff */
[----:B------:R-:W-:Y:S05]  /*21c0*/  @!P2 BRA `(.L_x_1521) ;  /* 0x0000000000a0a947 */ /* 0x000fea0003800000 */
[----:B------:R-:W-:-:S13]  /*21d0*/  ISETP.NE.AND P2, PT, R8, 0x1, PT ;  /* 0x000000010800780c */ /* 0x000fda0003f45270 */
        /* <DEDUP_REMOVED lines=8> */
[----:B------:R-:W-:Y:S01]  /*2260*/  @!UP0 UIMAD.WIDE.U32 UR10, UR10, 0x8, UR14 ;  /* 0x000000080a0a88a5 */ /* 0x000fe2000f8e000e */
[----:B------:R-:W-:-:S05]  /*2270*/  VOTEU.ALL UP0, P2 ;  /* 0x0000000000ff7886 */ /* 0x000fca0001000000 */
[----:B------:R-:W-:Y:S01]  /*2280*/  IMAD.U32 R8, RZ, RZ, UR10 ;  /* 0x0000000aff087e24 */ /* 0x000fe2000f8e00ff */
[----:B------:R-:W-:Y:S01]  /*2290*/  @!UP0 UIMAD UR10, UR9, UR17, UR6 ;  /* 0x00000011090a82a4 */ /* 0x000fe2000f8e0206 */
[----:B------:R-:W-:-:S03]  /*22a0*/  MOV R9, UR11 ;  /* 0x0000000b00097c02 */ /* 0x000fc60008000f00 */
[----:B------:R-:W-:-:S03]  /*22b0*/  @!UP0 UIMAD.WIDE.U32 UR10, UR10, 0x8, UR14 ;  /* 0x000000080a0a88a5 */ /* 0x000fc6000f8e000e */
[----:B------:R-:W0:Y:S03]  /*22c0*/  @!P4 LDG.E.64 R8, desc[UR12][R8.64] ;  /* 0x0000000c0808c981 */ /* 0x000e26000c1e1b00 */
[----:B------:R-:W-:Y:S02]  /*22d0*/  MOV R20, UR10 ;  /* 0x0000000a00147c02 */ /* 0x000fe40008000f00 */
[----:B------:R-:W-:-:S06]  /*22e0*/  MOV R21, UR11 ;  /* 0x0000000b00157c02 */ /* 0x000fcc0008000f00 */
        /* <DEDUP_REMOVED lines=8> */
.L_x_1527:
[----:B------:R-:W-:Y:S01]  /*2370*/  MOV R8, UR5 ;  /* 0x0000000500087c02 */ /* 0x000fe20008000f00 */
[----:B------:R-:W-:Y:S03]  /*2380*/  BSSY.RECONVERGENT B0, `(.L_x_1521) ;  /* 0x000000c000007945 */ /* 0x000fe60003800200 */
[----:B------:R-:W-:Y:S02]  /*2390*/  ISETP.EQ.OR P2, PT, R8, UR16, P3 ;  /* 0x0000001008007c0c */ /* 0x000fe40009f42670 */
[----:B------:R-:W-:-:S04]  /*23a0*/  LOP3.LUT R8, R22, 0x1, RZ, 0xc0, !PT ;  /* 0x0000000116087812 */ /* 0x000fc800078ec0ff */
        /* <DEDUP_REMOVED lines=9> */
.L_x_1528:
[----:B------:R-:W-:Y:S05]  /*2440*/  BSYNC.RECONVERGENT B0 ;  /* 0x0000000000007941 */ /* 0x000fea0003800200 */
.L_x_1521:
[----:B------:R-:W4:Y:S01]  /*2450*/  S2UR UR9, SR_CgaCtaId ;  /* 0x00000000000979c3 */ /* 0x000f220000008800 */
[----:B------:R-:W0:Y:S01]  /*2460*/  LDCU UR10, c[0x0][0x414] ;  /* 0x00008280ff0a77ac */ /* 0x000e220008000800 */
[----:B---3--:R-:W-:Y:S01]  /*2470*/  MOV R9, UR7 ;  /* 0x0000000700097c02 */ /* 0x008fe20008000f00 */
[----:B------:R-:W-:-:S05]  /*2480*/  UMOV UR5, 0x400 ;  /* 0x0000040000057882 */ /* 0x000fca0000000000 */
[----:B-1----:R-:W1:Y:S01]  /*2490*/  @P0 LDC.64 R36, c[0x0][0x388] ;  /* 0x0000e200ff240b82 */ /* 0x002e620000000a00 */
[----:B0-----:R-:W-:Y:S01]  /*24a0*/  @P0 FMUL.FTZ R8, R10, UR10 ;  /* 0x0000000a0a080c20 */ /* 0x001fe20008410000 */
[----:B----4-:R-:W-:Y:S01]  /*24b0*/  ULEA UR5, UR9, UR5, 0x18 ;  /* 0x0000000509057291 */ /* 0x010fe2000f8ec0ff */
[----:B-1----:R-:W-:-:S04]  /*24c0*/  @P0 IMAD.WIDE R36, R9, 0x8, R36 ;  /* 0x0000000809240825 */ /* 0x002fc800078e0224 */
[----:B------:R-:W-:-:S04]  /*24d0*/  @P0 FMUL.FTZ R9, R11, UR10 ;  /* 0x0000000a0b090c20 */ /* 0x000fc80008410000 */
[----:B------:R0:W-:Y:S04]  /*24e0*/  @!P3 STS.64 [UR5+0x78], R10 ;  /* 0x0000780aff00b988 */ /* 0x0001e80008000a05 */
[----:B------:R1:W-:Y:S01]  /*24f0*/  @P0 STG.E.64 desc[UR12][R36.64], R8 ;  /* 0x0000000824000986 */ /* 0x0003e2000c101b0c */
[----:B------:R-:W-:Y:S01]  /*2500*/  BAR.SYNC.DEFER_BLOCKING 0x0 ;  /* 0x0000000000007b1d */ /* 0x000fe20000010000 */
[----:B0-----:R-:W-:-:S04]  /*2510*/  LOP3.LUT R11, R28, 0xffff, RZ, 0xc0, !PT ;  /* 0x0000ffff1c0b7812 */ /* 0x001fc800078ec0ff */
[----:B------:R-:W-:-:S03]  /*2520*/  IADD3 R11, PT, PT, R11, UR8, RZ ;  /* 0x000000080b0b7c10 */ /* 0x000fc6000fffe0ff */
[----:B-1----:R-:W0:Y:S08]  /*2530*/  LDC.64 R8, c[0x0][0x398] ;  /* 0x0000e600ff087b82 */ /* 0x002e300000000a00 */
[----:B------:R-:W1:Y:S01]  /*2540*/  LDC.64 R36, c[0x0][0x3a0] ;  /* 0x0000e800ff247b82 */ /* 0x000e620000000a00 */
[----:B--2---:R-:W2:Y:S01]  /*2550*/  LDS.64 R20, [UR5+0x78] ;  /* 0x00007805ff147984 */ /* 0x004ea20008000a00 */
[----:B0-----:R-:W-:-:S06]  /*2560*/  IMAD.WIDE R8, R11, 0x4, R8 ;  /* 0x000000040b087825 */ /* 0x001fcc00078e0208 */
[----:B------:R-:W5:Y:S01]  /*2570*/  LDG.E.64 R8, desc[UR12][R8.64] ;  /* 0x0000000c08087981 */ /* 0x000f62000c1e1b00 */
[----:B--2---:R-:W-:-:S05]  /*2580*/  FMUL.FTZ R20, R20, UR10 ;  /* 0x0000000a14147c20 */ /* 0x004fca0008410000 */
[----:B------:R-:W-:-:S13]  /*2590*/  R2UR UR5, R20 ;  /* 0x00000000140572ca */ /* 0x000fda00000e0000 */
[----:B------:R-:W-:-:S05]  /*25a0*/  MOV R20, UR5 ;  /* 0x0000000500147c02 */ /* 0x000fca0008000f00 */
[----:B------:R-:W-:-:S04]  /*25b0*/  FMUL.FTZ R10, R20, UR5 ;  /* 0x00000005140a7c20 */ /* 0x000fc80008410000 */
[----:B------:R-:W-:Y:S01]  /*25c0*/  FFMA.FTZ R21, R21, UR10, -R10 ;  /* 0x0000000a15157c23 */ /* 0x000fe2000801080a */
[----:B-1----:R-:W-:-:S06]  /*25d0*/  IMAD.WIDE R10, R11, 0x4, R36 ;  /* 0x000000040b0a7825 */ /* 0x002fcc00078e0224 */
[----:B------:R-:W5:Y:S01]  /*25e0*/  LDG.E.64 R10, desc[UR12][R10.64] ;  /* 0x0000000c0a0a7981 */ /* 0x000f62000c1e1b00 */
[----:B------:R-:W-:-:S13]  /*25f0*/  FSETP.GTU.FTZ.AND P2, PT, R21, RZ, PT ;  /* 0x000000ff1500720b */ /* 0x000fda0003f5c000 */
[----:B------:R-:W-:-:S05]  /*2600*/  VOTEU.ANY UP0, P2 ;  /* 0x0000000000ff7886 */ /* 0x000fca0001000100 */
[----:B------:R-:W0:Y:S01]  /*2610*/  @UP0 LDCU UR8, c[0x0][0x3a8] ;  /* 0x00007500ff0807ac */ /* 0x000e220008000800 */
[----:B------:R-:W-:-:S13]  /*2620*/  PLOP3.LUT P2, PT, PT, PT, UP0, 0x80, 0x8 ;  /* 0x000000000008781c */ /* 0x000fda0003f4f008 */
[----:B0-----:R-:W-:Y:S01]  /*2630*/  @P2 FADD.FTZ R21, R21, UR8 ;  /* 0x0000000815152e21 */ /* 0x001fe20008010000 */
[----:B------:R-:W0:Y:S05]  /*2640*/  LDCU.U8 UR8, c[0x0][0x3fc] ;  /* 0x00007f80ff0877ac */ /* 0x000e2a0008000000 */
[----:B------:R-:W1:Y:S01]  /*2650*/  @P2 MUFU.RSQ R21, R21 ;  /* 0x0000001500152308 */ /* 0x000e620000001400 */
[----:B------:R-:W-:Y:S01]  /*2660*/  BSSY.RECONVERGENT B0, `(.L_x_1529) ;  /* 0x00001d9000007945 */ /* 0x000fe20003800200 */
[----:B0-----:R-:W-:Y:S01]  /*2670*/  UISETP.NE.AND UP1, UPT, UR8, URZ, UPT ;  /* 0x000000ff0800728c */ /* 0x001fe2000bf25270 */
[----:B-1----:R-:W-:Y:S02]  /*2680*/  @P2 R2UR UR9, R21 ;  /* 0x00000000150922ca */ /* 0x002fe400000e0000 */
[----:B------:R-:W-:-:S11]  /*2690*/  UMOV UR8, 0x3f800000 ;  /* 0x3f80000000087882 */ /* 0x000fd60000000000 */
[----:B------:R-:W-:Y:S01]  /*26a0*/  @UP0 UMOV UR8, UR9 ;  /* 0x0000000900080c82 */ /* 0x000fe20008000000 */
[----:B------:R-:W-:Y:S05]  /*26b0*/  BRA.U UP1, `(.L_x_1530) ;  /* 0x0000000d010c7547 */ /* 0x000fea000b800000 */
[----:B------:R-:W0:Y:S01]  /*26c0*/  LDCU.64 UR14, c[0x0][0x3e8] ;  /* 0x00007d00ff0e77ac */ /* 0x000e220008000a00 */
[----:B------:R-:W-:Y:S01]  /*26d0*/  BSSY.RECONVERGENT B1, `(.L_x_1531) ;  /* 0x0000016000017945 */ /* 0x000fe20003800200 */
[----:B0-----:R-:W-:-:S04]  /*26e0*/  ISETP.GE.U32.AND P1, PT, R31, UR14, PT ;  /* 0x0000000e1f007c0c */ /* 0x001fc8000bf26070 */
[----:B------:R-:W-:-:S13]  /*26f0*/  ISETP.GE.AND.EX P1, PT, R27, UR15, PT, P1 ;  /* 0x0000000f1b007c0c */ /* 0x000fda000bf26310 */
[----:B------:R-:W-:Y:S05]  /*2700*/  @P1 BRA `(.L_x_1532) ;  /* 0x0000000000481947 */ /* 0x000fea0003800000 */
[----:B------:R-:W0:Y:S01]  /*2710*/  LDCU.64 UR18, c[0x0][0x3e0] ;  /* 0x00007c00ff1277ac */ /* 0x000e220008000a00 */
[----:B------:R-:W-:Y:S01]  /*2720*/  FADD.FTZ R23, R23, -UR5 ;  /* 0x8000000517177e21 */ /* 0x000fe20008010000 */
[----:B------:R-:W-:Y:S01]  /*2730*/  FADD.FTZ R18, R18, -UR5 ;  /* 0x8000000512127e21 */ /* 0x000fe20008010000 */
[----:B------:R-:W-:Y:S01]  /*2740*/  MOV R20, R34 ;  /* 0x0000002200147202 */ /* 0x000fe20000000f00 */
[----:B------:R-:W1:Y:S01]  /*2750*/  LDCU.64 UR10, c[0x0][0x380] ;  /* 0x00007000ff0a77ac */ /* 0x000e620008000a00 */
[----:B------:R-:W-:Y:S01]  /*2760*/  FMUL.FTZ R23, R23, UR8 ;  /* 0x0000000817177c20 */ /* 0x000fe20008410000 */
[----:B------:R-:W-:Y:S01]  /*2770*/  FMUL.FTZ R18, R18, UR8 ;  /* 0x0000000812127c20 */ /* 0x000fe20008410000 */
[----:B------:R-:W-:Y:S02]  /*2780*/  MOV R21, R33 ;  /* 0x0000002100157202 */ /* 0x000fe40000000f00 */
[----:B-----5:R-:W-:Y:S01]  /*2790*/  FFMA.FTZ R23, R8, R23, R10 ;  /* 0x0000001708177223 */ /* 0x020fe2000001000a */
[----:B------:R-:W-:-:S05]  /*27a0*/  FFMA.FTZ R18, R9, R18, R11 ;  /* 0x0000001209127223 */ /* 0x000fca000001000b */
[----:B------:R-:W-:Y:S01]  /*27b0*/  F2FP.BF16.F32.PACK_AB R23, R18, R23 ;  /* 0x000000171217723e */ /* 0x000fe200000010ff */
[----:B0-----:R-:W-:Y:S02]  /*27c0*/  IMAD R18, R27, UR18, RZ ;  /* 0x000000121b127c24 */ /* 0x001fe4000f8e02ff */
[----:B------:R-:W-:-:S04]  /*27d0*/  IMAD.WIDE.U32 R20, R31, UR18, R20 ;  /* 0x000000121f147c25 */ /* 0x000fc8000f8e0014 */
[----:B------:R-:W-:Y:S01]  /*27e0*/  IMAD R37, R31, UR19, R18 ;  /* 0x000000131f257c24 */ /* 0x000fe2000f8e0212 */
[----:B-1----:R-:W-:-:S03]  /*27f0*/  LEA R36, P1, R20, UR10, 0x1 ;  /* 0x0000000a14247c11 */ /* 0x002fc6000f8208ff */
[----:B------:R-:W-:-:S05]  /*2800*/  IMAD.IADD R37, R21, 0x1, R37 ;  /* 0x0000000115257824 */ /* 0x000fca00078e0225 */
[----:B------:R-:W-:-:S05]  /*2810*/  LEA.HI.X R37, R20, UR11, R37, 0x1, P1 ;  /* 0x0000000b14257c11 */ /* 0x000fca00088f0c25 */
[----:B------:R0:W-:Y:S02]  /*2820*/  STG.E desc[UR12][R36.64], R23 ;  /* 0x0000001724007986 */ /* 0x0001e4000c10190c */
.L_x_1532:
[----:B------:R-:W-:Y:S05]  /*2830*/  BSYNC.RECONVERGENT B1 ;  /* 0x0000000000017941 */ /* 0x000fea0003800200 */
.L_x_1531:
[----:B0-----:R-:W-:Y:S01]  /*2840*/  IADD3 R37, PT, PT, R31, 0x40, RZ ;  /* 0x000000401f257810 */ /* 0x001fe20007ffe0ff */
[----:B------:R-:W-:Y:S03]  /*2850*/  BSSY.RECONVERGENT B1, `(.L_x_1533) ;  /* 0x0000017000017945 */ /* 0x000fe60003800200 */
[----:B------:R-:W-:Y:S02]  /*2860*/  ISETP.GE.U32.AND P1, PT, R37, UR14, PT ;  /* 0x0000000e25007c0c */ /* 0x000fe4000bf26070 */
[----:B------:R-:W-:-:S04]  /*2870*/  SHF.R.S32.HI R18, RZ, 0x1f, R37 ;  /* 0x0000001fff127819 */ /* 0x000fc80000011425 */
[----:B------:R-:W-:-:S13]  /*2880*/  ISETP.GE.AND.EX P1, PT, R18, UR15, PT, P1 ;  /* 0x0000000f12007c0c */ /* 0x000fda000bf26310 */
[----:B------:R-:W-:Y:S05]  /*2890*/  @P1 BRA `(.L_x_1534) ;  /* 0x0000000000481947 */ /* 0x000fea0003800000 */
[----:B------:R-:W0:Y:S01]  /*28a0*/  LDCU.64 UR10, c[0x0][0x3e0] ;  /* 0x00007c00ff0a77ac */ /* 0x000e220008000a00 */
[----:B------:R-:W-:Y:S01]  /*28b0*/  MOV R20, R34 ;  /* 0x0000002200147202 */ /* 0x000fe20000000f00 */
[----:B------:R-:W-:Y:S01]  /*28c0*/  FADD.FTZ R19, R19, -UR5 ;  /* 0x8000000513137e21 */ /* 0x000fe20008010000 */
[----:B------:R-:W-:Y:S01]  /*28d0*/  MOV R21, R33 ;  /* 0x0000002100157202 */ /* 0x000fe20000000f00 */
[----:B------:R-:W1:Y:S01]  /*28e0*/  LDCU.64 UR18, c[0x0][0x380] ;  /* 0x00007000ff1277ac */ /* 0x000e620008000a00 */
[----:B------:R-:W-:Y:S01]  /*28f0*/  FADD.FTZ R16, R16, -UR5 ;  /* 0x8000000510107e21 */ /* 0x000fe20008010000 */
[----:B------:R-:W-:-:S03]  /*2900*/  FMUL.FTZ R19, R19, UR8 ;  /* 0x0000000813137c20 */ /* 0x000fc60008410000 */
[----:B------:R-:W-:Y:S01]  /*2910*/  FMUL.FTZ R16, R16, UR8 ;  /* 0x0000000810107c20 */ /* 0x000fe20008410000 */
[----:B-----5:R-:W-:-:S03]  /*2920*/  FFMA.FTZ R19, R8, R19, R10 ;  /* 0x0000001308137223 */ /* 0x020fc6000001000a */
[----:B------:R-:W-:Y:S01]  /*2930*/  FFMA.FTZ R16, R9, R16, R11 ;  /* 0x0000001009107223 */ /* 0x000fe2000001000b */
[----:B0-----:R-:W-:-:S04]  /*2940*/  IMAD R18, R18, UR10, RZ ;  /* 0x0000000a12127c24 */ /* 0x001fc8000f8e02ff */
[----:B------:R-:W-:Y:S01]  /*2950*/  F2FP.BF16.F32.PACK_AB R19, R16, R19 ;  /* 0x000000131013723e */ /* 0x000fe200000010ff */
[----:B------:R-:W-:-:S04]  /*2960*/  IMAD.WIDE.U32 R20, R37, UR10, R20 ;  /* 0x0000000a25147c25 */ /* 0x000fc8000f8e0014 */
[----:B------:R-:W-:Y:S01]  /*2970*/  IMAD R23, R37, UR11, R18 ;  /* 0x0000000b25177c24 */ /* 0x000fe2000f8e0212 */
[----:B-1----:R-:W-:-:S04]  /*2980*/  LEA R36, P1, R20, UR18, 0x1 ;  /* 0x0000001214247c11 */ /* 0x002fc8000f8208ff */
[----:B------:R-:W-:-:S04]  /*2990*/  IADD3 R23, PT, PT, R21, R23, RZ ;  /* 0x0000001715177210 */ /* 0x000fc80007ffe0ff */
[----:B------:R-:W-:-:S05]  /*29a0*/  LEA.HI.X R37, R20, UR19, R23, 0x1, P1 ;  /* 0x0000001314257c11 */ /* 0x000fca00088f0c17 */
[----:B------:R0:W-:Y:S02]  /*29b0*/  STG.E desc[UR12][R36.64], R19 ;  /* 0x0000001324007986 */ /* 0x0001e4000c10190c */
.L_x_1534:
[----:B------:R-:W-:Y:S05]  /*29c0*/  BSYNC.RECONVERGENT B1 ;  /* 0x0000000000017941 */ /* 0x000fea0003800200 */
.L_x_1533:
[C---:B------:R-:W-:Y:S01]  /*29d0*/  IADD3 R23, PT, PT, R31.reuse, 0x80, RZ ;  /* 0x000000801f177810 */ /* 0x040fe20007ffe0ff */
[----:B------:R-:W-:Y:S01]  /*29e0*/  BSSY.RECONVERGENT B1, `(.L_x_1535) ;  /* 0x0000018000017945 */ /* 0x000fe20003800200 */
[----:B0-----:R-:W-:Y:S02]  /*29f0*/  IADD3 R19, PT, PT, R31, 0xc0, RZ ;  /* 0x000000c01f137810 */ /* 0x001fe40007ffe0ff */
[----:B------:R-:W-:Y:S02]  /*2a00*/  ISETP.GE.U32.AND P1, PT, R23, UR14, PT ;  /* 0x0000000e17007c0c */ /* 0x000fe4000bf26070 */
[----:B------:R-:W-:-:S04]  /*2a10*/  SHF.R.S32.HI R16, RZ, 0x1f, R23 ;  /* 0x0000001fff107819 */ /* 0x000fc80000011417 */
[----:B------:R-:W-:-:S13]  /*2a20*/  ISETP.GE.AND.EX P1, PT, R16, UR15, PT, P1 ;  /* 0x0000000f10007c0c */ /* 0x000fda000bf26310 */
[----:B------:R-:W-:Y:S05]  /*2a30*/  @P1 BRA `(.L_x_1536) ;  /* 0x0000000000481947 */ /* 0x000fea0003800000 */
[----:B------:R-:W0:Y:S01]  /*2a40*/  LDCU.64 UR10, c[0x0][0x3e0] ;  /* 0x00007c00ff0a77ac */ /* 0x000e220008000a00 */
[----:B------:R-:W-:Y:S01]  /*2a50*/  FADD.FTZ R18, R17, -UR5 ;  /* 0x8000000511127e21 */ /* 0x000fe20008010000 */
[----:B------:R-:W-:Y:S01]  /*2a60*/  MOV R17, R33 ;  /* 0x0000002100117202 */ /* 0x000fe20000000f00 */
[----:B------:R-:W-:Y:S01]  /*2a70*/  FADD.FTZ R14, R14, -UR5 ;  /* 0x800000050e0e7e21 */ /* 0x000fe20008010000 */
[----:B------:R-:W1:Y:S01]  /*2a80*/  LDCU.64 UR18, c[0x0][0x380] ;  /* 0x00007000ff1277ac */ /* 0x000e620008000a00 */
[----:B------:R-:W-:-:S04]  /*2a90*/  FMUL.FTZ R18, R18, UR8 ;  /* 0x0000000812127c20 */ /* 0x000fc80008410000 */
[----:B-----5:R-:W-:Y:S01]  /*2aa0*/  FFMA.FTZ R18, R9, R18, R11 ;  /* 0x0000001209127223 */ /* 0x020fe2000001000b */
[----:B0-----:R-:W-:-:S04]  /*2ab0*/  IMAD R16, R16, UR10, RZ ;  /* 0x0000000a10107c24 */ /* 0x001fc8000f8e02ff */
[----:B------:R-:W-:Y:S02]  /*2ac0*/  IMAD R21, R23, UR11, R16 ;  /* 0x0000000b17157c24 */ /* 0x000fe4000f8e0210 */
[----:B------:R-:W-:-:S04]  /*2ad0*/  IMAD.MOV.U32 R16, RZ, RZ, R34 ;  /* 0x000000ffff107224 */ /* 0x000fc800078e0022 */
[----:B------:R-:W-:-:S04]  /*2ae0*/  IMAD.WIDE.U32 R16, R23, UR10, R16 ;  /* 0x0000000a17107c25 */ /* 0x000fc8000f8e0010 */
[----:B------:R-:W-:-:S04]  /*2af0*/  FMUL.FTZ R23, R14, UR8 ;  /* 0x000000080e177c20 */ /* 0x000fc80008410000 */
[----:B------:R-:W-:Y:S01]  /*2b00*/  FFMA.FTZ R23, R8, R23, R10 ;  /* 0x0000001708177223 */ /* 0x000fe2000001000a */
[----:B------:R-:W-:Y:S02]  /*2b10*/  IADD3 R21, PT, PT, R17, R21, RZ ;  /* 0x0000001511157210 */ /* 0x000fe40007ffe0ff */
[----:B-1----:R-:W-:Y:S02]  /*2b20*/  LEA R20, P1, R16, UR18, 0x1 ;  /* 0x0000001210147c11 */ /* 0x002fe4000f8208ff */
[----:B------:R-:W-:Y:S02]  /*2b30*/  F2FP.BF16.F32.PACK_AB R17, R18, R23 ;  /* 0x000000171211723e */ /* 0x000fe400000010ff */
[----:B------:R-:W-:-:S05]  /*2b40*/  LEA.HI.X R21, R16, UR19, R21, 0x1, P1 ;  /* 0x0000001310157c11 */ /* 0x000fca00088f0c15 */
[----:B------:R0:W-:Y:S04]  /*2b50*/  STG.E desc[UR12][R20.64], R17 ;  /* 0x0000001114007986 */ /* 0x0001e8000c10190c */
.L_x_1536:
[----:B------:R-:W-:Y:S05]  /*2b60*/  BSYNC.RECONVERGENT B1 ;  /* 0x0000000000017941 */ /* 0x000fea0003800200 */
.L_x_1535:
[----:B------:R-:W-:Y:S01]  /*2b70*/  ISETP.GE.U32.AND P3, PT, R19, UR14, PT ;  /* 0x0000000e13007c0c */ /* 0x000fe2000bf66070 */
[----:B------:R-:W-:Y:S01]  /*2b80*/  BSSY.RECONVERGENT B1, `(.L_x_1537) ;  /* 0x0000023000017945 */ /* 0x000fe20003800200 */
[----:B------:R-:W-:Y:S02]  /*2b90*/  SHF.R.S32.HI R36, RZ, 0x1f, R19 ;  /* 0x0000001fff247819 */ /* 0x000fe40000011413 */
[C---:B------:R-:W-:Y:S02]  /*2ba0*/  IADD3 R14, PT, PT, R31.reuse, 0x100, RZ ;  /* 0x000001001f0e7810 */ /* 0x040fe40007ffe0ff */
[----:B------:R-:W-:Y:S02]  /*2bb0*/  ISETP.GE.AND.EX P3, PT, R36, UR15, PT, P3 ;  /* 0x0000000f24007c0c */ /* 0x000fe4000bf66330 */
[----:B------:R-:W-:Y:S02]  /*2bc0*/  IADD3 R18, PT, PT, R31, 0x140, RZ ;  /* 0x000001401f127810 */ /* 0x000fe40007ffe0ff */
[----:B------:R-:W-:-:S02]  /*2bd0*/  ISETP.GE.U32.AND P1, PT, R14, UR14, PT ;  /* 0x0000000e0e007c0c */ /* 0x000fc4000bf26070 */
[----:B------:R-:W-:Y:S02]  /*2be0*/  ISETP.GE.U32.AND P4, PT, R18, UR14, PT ;  /* 0x0000000e12007c0c */ /* 0x000fe4000bf86070 */
[----:B------:R-:W-:Y:S02]  /*2bf0*/  ISETP.GE.U32.AND P5, PT, R30, UR14, PT ;  /* 0x0000000e1e007c0c */ /* 0x000fe4000bfa6070 */
[----:B------:R-:W-:Y:S02]  /*2c00*/  ISETP.GE.U32.AND P2, PT, R29, UR14, PT ;  /* 0x0000000e1d007c0c */ /* 0x000fe4000bf46070 */
[----:B0-----:R-:W-:Y:S02]  /*2c10*/  SHF.R.S32.HI R20, RZ, 0x1f, R14 ;  /* 0x0000001fff147819 */ /* 0x001fe4000001140e */
[----:B------:R-:W-:Y:S02]  /*2c20*/  SHF.R.S32.HI R21, RZ, 0x1f, R18 ;  /* 0x0000001fff157819 */ /* 0x000fe40000011412 */
[----:B------:R-:W-:-:S02]  /*2c30*/  SHF.R.S32.HI R23, RZ, 0x1f, R30 ;  /* 0x0000001fff177819 */ /* 0x000fc4000001141e */
[----:B------:R-:W-:Y:S02]  /*2c40*/  ISETP.GE.AND.EX P1, PT, R20, UR15, PT, P1 ;  /* 0x0000000f14007c0c */ /* 0x000fe4000bf26310 */
[----:B------:R-:W-:Y:S02]  /*2c50*/  ISETP.GE.AND.EX P4, PT, R21, UR15, PT, P4 ;  /* 0x0000000f15007c0c */ /* 0x000fe4000bf86340 */
[----:B------:R-:W-:Y:S02]  /*2c60*/  ISETP.GE.AND.EX P5, PT, R23, UR15, PT, P5 ;  /* 0x0000000f17007c0c */ /* 0x000fe4000bfa6350 */
[----:B------:R-:W-:Y:S01]  /*2c70*/  ISETP.GE.AND.EX P2, PT, R25, UR15, PT, P2 ;  /* 0x0000000f19007c0c */ /* 0x000fe2000bf46320 */
[----:B------:R-:W-:-:S12]  /*2c80*/  @P3 BRA `(.L_x_1538) ;  /* 0x0000000000483947 */ /* 0x000fd80003800000 */
[----:B------:R-:W0:Y:S01]  /*2c90*/  LDCU.64 UR10, c[0x0][0x3e0] ;  /* 0x00007c00ff0a77ac */ /* 0x000e220008000a00 */
[----:B------:R-:W-:Y:S01]  /*2ca0*/  MOV R16, R34 ;  /* 0x0000002200107202 */ /* 0x000fe20000000f00 */
[----:B------:R-:W-:Y:S01]  /*2cb0*/  FADD.FTZ R12, R12, -UR5 ;  /* 0x800000050c0c7e21 */ /* 0x000fe20008010000 */
[----:B------:R-:W-:Y:S01]  /*2cc0*/  MOV R17, R33 ;  /* 0x0000002100117202 */ /* 0x000fe20000000f00 */
[----:B------:R-:W1:Y:S01]  /*2cd0*/  LDCU.64 UR18, c[0x0][0x380] ;  /* 0x00007000ff1277ac */ /* 0x000e620008000a00 */
[----:B0-----:R-:W-:Y:S02]  /*2ce0*/  IMAD R36, R36, UR10, RZ ;  /* 0x0000000a24247c24 */ /* 0x001fe4000f8e02ff */
[----:B------:R-:W-:-:S04]  /*2cf0*/  IMAD.WIDE.U32 R16, R19, UR10, R16 ;  /* 0x0000000a13107c25 */ /* 0x000fc8000f8e0010 */
[----:B------:R-:W-:-:S04]  /*2d00*/  IMAD R36, R19, UR11, R36 ;  /* 0x0000000b13247c24 */ /* 0x000fc8000f8e0224 */
[----:B------:R-:W-:Y:S01]  /*2d10*/  IMAD.IADD R17, R17, 0x1, R36 ;  /* 0x0000000111117824 */ /* 0x000fe200078e0224 */
[----:B-1----:R-:W-:-:S04]  /*2d20*/  LEA R36, P3, R16, UR18, 0x1 ;  /* 0x0000001210247c11 */ /* 0x002fc8000f8608ff */
[----:B------:R-:W-:Y:S01]  /*2d30*/  LEA.HI.X R37, R16, UR19, R17, 0x1, P3 ;  /* 0x0000001310257c11 */ /* 0x000fe200098f0c11 */
[----:B------:R-:W-:Y:S01]  /*2d40*/  FADD.FTZ R16, R15, -UR5 ;  /* 0x800000050f107e21 */ /* 0x000fe20008010000 */
[----:B------:R-:W-:-:S03]  /*2d50*/  FMUL.FTZ R15, R12, UR8 ;  /* 0x000000080c0f7c20 */ /* 0x000fc60008410000 */
[----:B------:R-:W-:Y:S01]  /*2d60*/  FMUL.FTZ R16, R16, UR8 ;  /* 0x0000000810107c20 */ /* 0x000fe20008410000 */
[----:B-----5:R-:W-:-:S03]  /*2d70*/  FFMA.FTZ R15, R8, R15, R10 ;  /* 0x0000000f080f7223 */ /* 0x020fc6000001000a */
[----:B------:R-:W-:-:S05]  /*2d80*/  FFMA.FTZ R16, R9, R16, R11 ;  /* 0x0000001009107223 */ /* 0x000fca000001000b */
[----:B------:R-:W-:-:S05]  /*2d90*/  F2FP.BF16.F32.PACK_AB R15, R16, R15 ;  /* 0x0000000f100f723e */ /* 0x000fca00000010ff */
[----:B------:R0:W-:Y:S02]  /*2da0*/  STG.E desc[UR12][R36.64], R15 ;  /* 0x0000000f24007986 */ /* 0x0001e4000c10190c */
.L_x_1538:
[----:B------:R-:W-:Y:S05]  /*2db0*/  BSYNC.RECONVERGENT B1 ;  /* 0x0000000000017941 */ /* 0x000fea0003800200 */
.L_x_1537:
[----:B------:R-:W-:Y:S04]  /*2dc0*/  BSSY.RECONVERGENT B1, `(.L_x_1539) ;  /* 0x0000014000017945 */ /* 0x000fe80003800200 */
[----:B------:R-:W-:Y:S05]  /*2dd0*/  @P1 BRA `(.L_x_1540) ;  /* 0x0000000000481947 */ /* 0x000fea0003800000 */
[----:B------:R-:W1:Y:S01]  /*2de0*/  LDCU.64 UR10, c[0x0][0x3e0] ;  /* 0x00007c00ff0a77ac */ /* 0x000e620008000a00 */
[----:B------:R-:W-:Y:S01]  /*2df0*/  FADD.FTZ R16, R13, -UR5 ;  /* 0x800000050d107e21 */ /* 0x000fe20008010000 */
[----:B------:R-:W-:Y:S01]  /*2e00*/  MOV R12, R34 ;  /* 0x00000022000c7202 */ /* 0x000fe20000000f00 */
[----:B------:R-:W-:Y:S01]  /*2e10*/  FADD.FTZ R6, R6, -UR5 ;  /* 0x8000000506067e21 */ /* 0x000fe20008010000 */
[----:B------:R-:W2:Y:S01]  /*2e20*/  LDCU.64 UR18, c[0x0][0x380] ;  /* 0x00007000ff1277ac */ /* 0x000ea20008000a00 */
[----:B------:R-:W-:Y:S01]  /*2e30*/  MOV R13, R33 ;  /* 0x00000021000d7202 */ /* 0x000fe20000000f00 */
[----:B------:R-:W-:Y:S01]  /*2e40*/  FMUL.FTZ R16, R16, UR8 ;  /* 0x0000000810107c20 */ /* 0x000fe20008410000 */
[----:B0-----:R-:W-:-:S04]  /*2e50*/  FMUL.FTZ R15, R6, UR8 ;  /* 0x00000008060f7c20 */ /* 0x001fc80008410000 */
[----:B-----5:R-:W-:Y:S01]  /*2e60*/  FFMA.FTZ R6, R8, R15, R10 ;  /* 0x0000000f08067223 */ /* 0x020fe2000001000a */
[----:B-1----:R-:W-:Y:S02]  /*2e70*/  IMAD R17, R20, UR10, RZ ;  /* 0x0000000a14117c24 */ /* 0x002fe4000f8e02ff */
[----:B------:R-:W-:-:S04]  /*2e80*/  IMAD.WIDE.U32 R12, R14, UR10, R12 ;  /* 0x0000000a0e0c7c25 */ /* 0x000fc8000f8e000c */
[----:B------:R-:W-:Y:S02]  /*2e90*/  IMAD R19, R14, UR11, R17 ;  /* 0x0000000b0e137c24 */ /* 0x000fe4000f8e0211 */
[----:B------:R-:W-:Y:S01]  /*2ea0*/  FFMA.FTZ R17, R9, R16, R11 ;  /* 0x0000001009117223 */ /* 0x000fe2000001000b */
[C---:B--2---:R-:W-:Y:S02]  /*2eb0*/  LEA R14, P1, R12.reuse, UR18, 0x1 ;  /* 0x000000120c0e7c11 */ /* 0x044fe4000f8208ff */
[----:B------:R-:W-:Y:S02]  /*2ec0*/  IADD3 R19, PT, PT, R13, R19, RZ ;  /* 0x000000130d137210 */ /* 0x000fe40007ffe0ff */
[----:B------:R-:W-:Y:S02]  /*2ed0*/  F2FP.BF16.F32.PACK_AB R13, R17, R6 ;  /* 0x00000006110d723e */ /* 0x000fe400000010ff */
[----:B------:R-:W-:-:S05]  /*2ee0*/  LEA.HI.X R15, R12, UR19, R19, 0x1, P1 ;  /* 0x000000130c0f7c11 */ /* 0x000fca00088f0c13 */
[----:B------:R1:W-:Y:S02]  /*2ef0*/  STG.E desc[UR12][R14.64], R13 ;  /* 0x0000000d0e007986 */ /* 0x0003e4000c10190c */
.L_x_1540:
[----:B------:R-:W-:Y:S05]  /*2f00*/  BSYNC.RECONVERGENT B1 ;  /* 0x0000000000017941 */ /* 0x000fea0003800200 */
.L_x_1539:
[----:B------:R-:W-:Y:S04]  /*2f10*/  BSSY.RECONVERGENT B1, `(.L_x_1541) ;  /* 0x0000014000017945 */ /* 0x000fe80003800200 */
[----:B------:R-:W-:Y:S05]  /*2f20*/  @P4 BRA `(.L_x_1542) ;  /* 0x0000000000484947 */ /* 0x000fea0003800000 */
[----:B------:R-:W2:Y:S01]  /*2f30*/  LDCU.64 UR10, c[0x0][0x3e0] ;  /* 0x00007c00ff0a77ac */ /* 0x000ea20008000a00 */
[----:B------:R-:W-:Y:S01]  /*2f40*/  FADD.FTZ R12, R7, -UR5 ;  /* 0x80000005070c7e21 */ /* 0x000fe20008010000 */
[----:B------:R-:W-:Y:S01]  /*2f50*/  MOV R6, R34 ;  /* 0x0000002200067202 */ /* 0x000fe20000000f00 */
[----:B------:R-:W-:Y:S01]  /*2f60*/  FADD.FTZ R4, R4, -UR5 ;  /* 0x8000000504047e21 */ /* 0x000fe20008010000 */
[----:B------:R-:W3:Y:S01]  /*2f70*/  LDCU.64 UR18, c[0x0][0x380] ;  /* 0x00007000ff1277ac */ /* 0x000ee20008000a00 */
[----:B------:R-:W-:Y:S01]  /*2f80*/  MOV R7, R33 ;  /* 0x0000002100077202 */ /* 0x000fe20000000f00 */
[----:B------:R-:W-:Y:S01]  /*2f90*/  FMUL.FTZ R12, R12, UR8 ;  /* 0x000000080c0c7c20 */ /* 0x000fe20008410000 */
[----:B-1----:R-:W-:-:S03]  /*2fa0*/  FMUL.FTZ R13, R4, UR8 ;  /* 0x00000008040d7c20 */ /* 0x002fc60008410000 */
[----:B0----5:R-:W-:Y:S01]  /*2fb0*/  FFMA.FTZ R15, R9, R12, R11 ;  /* 0x0000000c090f7223 */ /* 0x021fe2000001000b */
[----:B------:R-:W-:Y:S01]  /*2fc0*/  FFMA.FTZ R4, R8, R13, R10 ;  /* 0x0000000d08047223 */ /* 0x000fe2000001000a */
[----:B--2---:R-:W-:Y:S02]  /*2fd0*/  IMAD R21, R21, UR10, RZ ;  /* 0x0000000a15157c24 */ /* 0x004fe4000f8e02ff */
[----:B------:R-:W-:-:S04]  /*2fe0*/  IMAD.WIDE.U32 R6, R18, UR10, R6 ;  /* 0x0000000a12067c25 */ /* 0x000fc8000f8e0006 */
[----:B------:R-:W-:Y:S01]  /*2ff0*/  IMAD R21, R18, UR11, R21 ;  /* 0x0000000b12157c24 */ /* 0x000fe2000f8e0215 */
[----:B---3--:R-:W-:-:S04]  /*3000*/  LEA R12, P1, R6, UR18, 0x1 ;  /* 0x00000012060c7c11 */ /* 0x008fc8000f8208ff */
[----:B------:R-:W-:Y:S02]  /*3010*/  IADD3 R21, PT, PT, R7, R21, RZ ;  /* 0x0000001507157210 */ /* 0x000fe40007ffe0ff */
[----:B------:R-:W-:Y:S02]  /*3020*/  F2FP.BF16.F32.PACK_AB R7, R15, R4 ;  /* 0x000000040f07723e */ /* 0x000fe400000010ff */
[----:B------:R-:W-:-:S05]  /*3030*/  LEA.HI.X R13, R6, UR19, R21, 0x1, P1 ;  /* 0x00000013060d7c11 */ /* 0x000fca00088f0c15 */
[----:B------:R2:W-:Y:S02]  /*3040*/  STG.E desc[UR12][R12.64], R7 ;  /* 0x000000070c007986 */ /* 0x0005e4000c10190c */
.L_x_1542:
[----:B------:R-:W-:Y:S05]  /*3050*/  BSYNC.RECONVERGENT B1 ;  /* 0x0000000000017941 */ /* 0x000fea0003800200 */
.L_x_1541:
[----:B------:R-:W-:Y:S04]  /*3060*/  BSSY.RECONVERGENT B1, `(.L_x_1543) ;  /* 0x0000014000017945 */ /* 0x000fe80003800200 */
[----:B------:R-:W-:Y:S05]  /*3070*/  @P5 BRA `(.L_x_1544) ;  /* 0x0000000000485947 */ /* 0x000fea0003800000 */
[----:B------:R-:W3:Y:S01]  /*3080*/  LDCU.64 UR10, c[0x0][0x3e0] ;  /* 0x00007c00ff0a77ac */ /* 0x000ee20008000a00 */
[----:B------:R-:W-:Y:S01]  /*3090*/  FADD.FTZ R6, R5, -UR5 ;  /* 0x8000000505067e21 */ /* 0x000fe20008010000 */
[----:B------:R-:W-:Y:S01]  /*30a0*/  MOV R5, R33 ;  /* 0x0000002100057202 */ /* 0x000fe20000000f00 */
[----:B------:R-:W-:Y:S01]  /*30b0*/  FADD.FTZ R2, R2, -UR5 ;  /* 0x8000000502027e21 */ /* 0x000fe20008010000 */
[----:B------:R-:W4:Y:S01]  /*30c0*/  LDCU.64 UR18, c[0x0][0x380] ;  /* 0x00007000ff1277ac */ /* 0x000f220008000a00 */
[----:B------:R-:W-:Y:S02]  /*30d0*/  IMAD.MOV.U32 R4, RZ, RZ, R34 ;  /* 0x000000ffff047224 */ /* 0x000fe400078e0022 */
[----:B------:R-:W-:Y:S01]  /*30e0*/  FMUL.FTZ R6, R6, UR8 ;  /* 0x0000000806067c20 */ /* 0x000fe20008410000 */
[----:B--2---:R-:W-:-:S03]  /*30f0*/  FMUL.FTZ R7, R2, UR8 ;  /* 0x0000000802077c20 */ /* 0x004fc60008410000 */
[----:B-1---5:R-:W-:Y:S01]  /*3100*/  FFMA.FTZ R13, R9, R6, R11 ;  /* 0x00000006090d7223 */ /* 0x022fe2000001000b */
[----:B------:R-:W-:Y:S01]  /*3110*/  FFMA.FTZ R2, R8, R7, R10 ;  /* 0x0000000708027223 */ /* 0x000fe2000001000a */
[----:B---3--:R-:W-:Y:S02]  /*3120*/  IMAD R23, R23, UR10, RZ ;  /* 0x0000000a17177c24 */ /* 0x008fe4000f8e02ff */
[----:B------:R-:W-:-:S04]  /*3130*/  IMAD.WIDE.U32 R4, R30, UR10, R4 ;  /* 0x0000000a1e047c25 */ /* 0x000fc8000f8e0004 */
[----:B------:R-:W-:Y:S01]  /*3140*/  IMAD R23, R30, UR11, R23 ;  /* 0x0000000b1e177c24 */ /* 0x000fe2000f8e0217 */
[----:B----4-:R-:W-:-:S04]  /*3150*/  LEA R6, P1, R4, UR18, 0x1 ;  /* 0x0000001204067c11 */ /* 0x010fc8000f8208ff */
[----:B------:R-:W-:Y:S02]  /*3160*/  IADD3 R23, PT, PT, R5, R23, RZ ;  /* 0x0000001705177210 */ /* 0x000fe40007ffe0ff */
[----:B------:R-:W-:Y:S02]  /*3170*/  F2FP.BF16.F32.PACK_AB R5, R13, R2 ;  /* 0x000000020d05723e */ /* 0x000fe400000010ff */
[----:B------:R-:W-:-:S05]  /*3180*/  LEA.HI.X R7, R4, UR19, R23, 0x1, P1 ;  /* 0x0000001304077c11 */ /* 0x000fca00088f0c17 */
[----:B------:R3:W-:Y:S02]  /*3190*/  STG.E desc[UR12][R6.64], R5 ;  /* 0x0000000506007986 */ /* 0x0007e4000c10190c */
.L_x_1544:
[----:B------:R-:W-:Y:S05]  /*31a0*/  BSYNC.RECONVERGENT B1 ;  /* 0x0000000000017941 */ /* 0x000fea0003800200 */
.L_x_1543:
[----:B------:R-:W-:Y:S05]  /*31b0*/  @P2 BRA `(.L_x_1545) ;  /* 0x00000010008c2947 */ /* 0x000fea0003800000 */
[----:B------:R-:W4:Y:S01]  /*31c0*/  LDCU.64 UR10, c[0x0][0x3e0] ;  /* 0x00007c00ff0a77ac */ /* 0x000f220008000a00 */
[----:B------:R-:W-:Y:S01]  /*31d0*/  FADD.FTZ R4, R3, -UR5 ;  /* 0x8000000503047e21 */ /* 0x000fe20008010000 */
[----:B------:R-:W-:Y:S01]  /*31e0*/  MOV R2, R34 ;  /* 0x0000002200027202 */ /* 0x000fe20000000f00 */
[----:B------:R-:W-:Y:S01]  /*31f0*/  FADD.FTZ R0, R0, -UR5 ;  /* 0x8000000500007e21 */ /* 0x000fe20008010000 */
[----:B------:R-:W0:Y:S01]  /*3200*/  LDCU.64 UR14, c[0x0][0x380] ;  /* 0x00007000ff0e77ac */ /* 0x000e220008000a00 */
[----:B------:R-:W-:Y:S01]  /*3210*/  MOV R3, R33 ;  /* 0x0000002100037202 */ /* 0x000fe20000000f00 */
[----:B------:R-:W-:Y:S01]  /*3220*/  FMUL.FTZ R4, R4, UR8 ;  /* 0x0000000804047c20 */ /* 0x000fe20008410000 */
[----:B---3--:R-:W-:-:S03]  /*3230*/  FMUL.FTZ R5, R0, UR8 ;  /* 0x0000000800057c20 */ /* 0x008fc60008410000 */
[----:B-----5:R-:W-:Y:S01]  /*3240*/  FFMA.FTZ R9, R9, R4, R11 ;  /* 0x0000000409097223 */ /* 0x020fe2000001000b */
[----:B------:R-:W-:Y:S01]  /*3250*/  FFMA.FTZ R8, R8, R5, R10 ;  /* 0x0000000508087223 */ /* 0x000fe2000001000a */
[----:B----4-:R-:W-:Y:S02]  /*3260*/  IMAD R6, R25, UR10, RZ ;  /* 0x0000000a19067c24 */ /* 0x010fe4000f8e02ff */
[----:B------:R-:W-:-:S04]  /*3270*/  IMAD.WIDE.U32 R2, R29, UR10, R2 ;  /* 0x0000000a1d027c25 */ /* 0x000fc8000f8e0002 */
[----:B--2---:R-:W-:Y:S01]  /*3280*/  IMAD R7, R29, UR11, R6 ;  /* 0x0000000b1d077c24 */ /* 0x004fe2000f8e0206 */
[----:B0-----:R-:W-:-:S04]  /*3290*/  LEA R4, P1, R2, UR14, 0x1 ;  /* 0x0000000e02047c11 */ /* 0x001fc8000f8208ff */
[----:B------:R-:W-:Y:S02]  /*32a0*/  IADD3 R7, PT, PT, R3, R7, RZ ;  /* 0x0000000703077210 */ /* 0x000fe40007ffe0ff */
[----:B------:R-:W-:Y:S02]  /*32b0*/  F2FP.BF16.F32.PACK_AB R3, R9, R8 ;  /* 0x000000080903723e */ /* 0x000fe400000010ff */
[----:B------:R-:W-:-:S05]  /*32c0*/  LEA.HI.X R5, R2, UR15, R7, 0x1, P1 ;  /* 0x0000000f02057c11 */ /* 0x000fca00088f0c07 */
[----:B------:R4:W-:Y:S01]  /*32d0*/  STG.E desc[UR12][R4.64], R3 ;  /* 0x0000000304007986 */ /* 0x0009e2000c10190c */
[----:B------:R-:W-:Y:S05]  /*32e0*/  BRA `(.L_x_1545) ;  /* 0x0000001000407947 */ /* 0x000fea0003800000 */
.L_x_1530:
[----:B------:R-:W0:Y:S01]  /*32f0*/  LDCU.64 UR10, c[0x0][0x3e8] ;  /* 0x00007d00ff0a77ac */ /* 0x000e220008000a00 */
[----:B------:R-:W-:Y:S01]  /*3300*/  BSSY.RECONVERGENT B1, `(.L_x_1546) ;  /* 0x0000020000017945 */ /* 0x000fe20003800200 */
[----:B0-----:R-:W-:-:S04]  /*3310*/  ISETP.GE.U32.AND P2, PT, R31, UR10, PT ;  /* 0x0000000a1f007c0c */ /* 0x001fc8000bf46070 */
[----:B------:R-:W-:-:S13]  /*3320*/  ISETP.GE.AND.EX P2, PT, R27, UR11, PT, P2 ;  /* 0x0000000b1b007c0c */ /* 0x000fda000bf46320 */
[----:B------:R-:W-:Y:S05]  /*3330*/  @P2 BRA `(.L_x_1547) ;  /* 0x0000000000702947 */ /* 0x000fea0003800000 */
[----:B------:R-:W-:Y:S01]  /*3340*/  FADD.FTZ R18, R18, -UR5 ;  /* 0x8000000512127e21 */ /* 0x000fe20008010000 */
[----:B------:R-:W-:Y:S01]  /*3350*/  FADD.FTZ R23, R23, -UR5 ;  /* 0x8000000517177e21 */ /* 0x000fe20008010000 */
[----:B------:R-:W0:Y:S02]  /*3360*/  LDCU.64 UR14, c[0x0][0x3e0] ;  /* 0x00007c00ff0e77ac */ /* 0x000e240008000a00 */
[----:B------:R-:W-:Y:S01]  /*3370*/  FMUL.FTZ R18, R18, UR8 ;  /* 0x0000000812127c20 */ /* 0x000fe20008410000 */
[----:B------:R-:W-:Y:S01]  /*3380*/  FMUL.FTZ R23, R23, UR8 ;  /* 0x0000000817177c20 */ /* 0x000fe20008410000 */
[----:B------:R-:W1:Y:S02]  /*3390*/  LDCU.64 UR18, c[0x0][0x380] ;  /* 0x00007000ff1277ac */ /* 0x000e640008000a00 */
[----:B-----5:R-:W-:Y:S01]  /*33a0*/  FFMA.FTZ R18, R9, R18, R11 ;  /* 0x0000001209127223 */ /* 0x020fe2000001000b */
[----:B------:R-:W-:-:S03]  /*33b0*/  FFMA.FTZ R20, R8, R23, R10 ;  /* 0x0000001708147223 */ /* 0x000fc6000001000a */
[----:B------:R-:W-:Y:S01]  /*33c0*/  FMUL.FTZ R36, R18, -1.4426950216293334961 ;  /* 0xbfb8aa3b12247820 */ /* 0x000fe20000410000 */
[----:B------:R-:W-:-:S05]  /*33d0*/  FMUL.FTZ R21, R20, -1.4426950216293334961 ;  /* 0xbfb8aa3b14157820 */ /* 0x000fca0000410000 */
[----:B------:R-:W2:Y:S04]  /*33e0*/  MUFU.EX2 R36, R36 ;  /* 0x0000002400247308 */ /* 0x000ea80000000800 */
[----:B------:R-:W3:Y:S01]  /*33f0*/  MUFU.EX2 R21, R21 ;  /* 0x0000001500157308 */ /* 0x000ee20000000800 */
[----:B--2---:R-:W-:Y:S01]  /*3400*/  FADD.FTZ R37, R36, 1 ;  /* 0x3f80000024257421 */ /* 0x004fe20000010000 */
[----:B------:R-:W-:Y:S01]  /*3410*/  MOV R36, R34 ;  /* 0x0000002200247202 */ /* 0x000fe20000000f00 */
[----:B---3--:R-:W-:-:S04]  /*3420*/  FADD.FTZ R21, R21, 1 ;  /* 0x3f80000015157421 */ /* 0x008fc80000010000 */
[----:B------:R-:W2:Y:S08]  /*3430*/  MUFU.RCP R37, R37 ;  /* 0x0000002500257308 */ /* 0x000eb00000001000 */
[----:B------:R-:W3:Y:S01]  /*3440*/  MUFU.RCP R23, R21 ;  /* 0x0000001500177308 */ /* 0x000ee20000001000 */
[----:B--2---:R-:W-:Y:S01]  /*3450*/  FMUL.FTZ R18, R18, R37 ;  /* 0x0000002512127220 */ /* 0x004fe20000410000 */
[----:B------:R-:W-:-:S02]  /*3460*/  IMAD.MOV.U32 R37, RZ, RZ, R33 ;  /* 0x000000ffff257224 */ /* 0x000fc400078e0021 */
[----:B0-----:R-:W-:-:S04]  /*3470*/  IMAD.WIDE.U32 R36, R31, UR14, R36 ;  /* 0x0000000e1f247c25 */ /* 0x001fc8000f8e0024 */
[----:B---3--:R-:W-:Y:S01]  /*3480*/  FMUL.FTZ R23, R20, R23 ;  /* 0x0000001714177220 */ /* 0x008fe20000410000 */
[----:B-1----:R-:W-:-:S04]  /*3490*/  LEA R20, P2, R36, UR18, 0x1 ;  /* 0x0000001224147c11 */ /* 0x002fc8000f8408ff */
[----:B------:R-:W-:Y:S01]  /*34a0*/  F2FP.BF16.F32.PACK_AB R23, R18, R23 ;  /* 0x000000171217723e */ /* 0x000fe200000010ff */
[----:B------:R-:W-:-:S04]  /*34b0*/  IMAD R18, R27, UR14, RZ ;  /* 0x0000000e1b127c24 */ /* 0x000fc8000f8e02ff */
[----:B------:R-:W-:-:S05]  /*34c0*/  IMAD R21, R31, UR15, R18 ;  /* 0x0000000f1f157c24 */ /* 0x000fca000f8e0212 */
[----:B------:R-:W-:-:S04]  /*34d0*/  IADD3 R21, PT, PT, R37, R21, RZ ;  /* 0x0000001525157210 */ /* 0x000fc80007ffe0ff */
[----:B------:R-:W-:-:S05]  /*34e0*/  LEA.HI.X R21, R36, UR19, R21, 0x1, P2 ;  /* 0x0000001324157c11 */ /* 0x000fca00090f0c15 */
[----:B------:R0:W-:Y:S02]  /*34f0*/  STG.E desc[UR12][R20.64], R23 ;  /* 0x0000001714007986 */ /* 0x0001e4000c10190c */
.L_x_1547:
[----:B------:R-:W-:Y:S05]  /*3500*/  BSYNC.RECONVERGENT B1 ;  /* 0x0000000000017941 */ /* 0x000fea0003800200 */
.L_x_1546:
[----:B0-----:R-:W-:Y:S01]  /*3510*/  IADD3 R21, PT, PT, R31, 0x40, RZ ;  /* 0x000000401f157810 */ /* 0x001fe20007ffe0ff */
[----:B------:R-:W-:Y:S03]  /*3520*/  BSSY.RECONVERGENT B1, `(.L_x_1548) ;  /* 0x0000021000017945 */ /* 0x000fe60003800200 */
[----:B------:R-:W-:Y:S02]  /*3530*/  ISETP.GE.U32.AND P2, PT, R21, UR10, PT ;  /* 0x0000000a15007c0c */ /* 0x000fe4000bf46070 */
[----:B------:R-:W-:-:S04]  /*3540*/  SHF.R.S32.HI R18, RZ, 0x1f, R21 ;  /* 0x0000001fff127819 */ /* 0x000fc80000011415 */
        /* <DEDUP_REMOVED lines=11> */
[----:B------:R-:W-:-:S04]  /*3600*/  FMUL.FTZ R19, R23, -1.4426950216293334961 ;  /* 0xbfb8aa3b17137820 */ /* 0x000fc80000410000 */
[----:B------:R-:W2:Y:S01]  /*3610*/  MUFU.EX2 R36, R19 ;  /* 0x0000001300247308 */ /* 0x000ea20000000800 */
[----:B0-----:R-:W-:-:S03]  /*3620*/  IMAD R18, R18, UR14, RZ ;  /* 0x0000000e12127c24 */ /* 0x001fc6000f8e02ff */
[----:B------:R-:W0:Y:S01]  /*3630*/  MUFU.EX2 R20, R20 ;  /* 0x0000001400147308 */ /* 0x000e220000000800 */
[----:B--2---:R-:W-:Y:S01]  /*3640*/  FADD.FTZ R36, R36, 1 ;  /* 0x3f80000024247421 */ /* 0x004fe20000010000 */
[----:B0-----:R-:W-:Y:S01]  /*3650*/  FADD.FTZ R37, R20, 1 ;  /* 0x3f80000014257421 */ /* 0x001fe20000010000 */
[----:B------:R-:W-:-:S04]  /*3660*/  IMAD R20, R21, UR15, R18 ;  /* 0x0000000f15147c24 */ /* 0x000fc8000f8e0212 */
[----:B------:R-:W0:Y:S01]  /*3670*/  MUFU.RCP R36, R36 ;  /* 0x0000002400247308 */ /* 0x000e220000001000 */
[----:B------:R-:W-:-:S07]  /*3680*/  MOV R18, R34 ;  /* 0x0000002200127202 */ /* 0x000fce0000000f00 */
[----:B------:R-:W2:Y:S01]  /*3690*/  MUFU.RCP R19, R37 ;  /* 0x0000002500137308 */ /* 0x000ea20000001000 */
[----:B0-----:R-:W-:Y:S01]  /*36a0*/  FMUL.FTZ R23, R23, R36 ;  /* 0x0000002417177220 */ /* 0x001fe20000410000 */
[----:B--2---:R-:W-:Y:S01]  /*36b0*/  FMUL.FTZ R16, R16, R19 ;  /* 0x0000001310107220 */ /* 0x004fe20000410000 */
[----:B------:R-:W-:-:S04]  /*36c0*/  MOV R19, R33 ;  /* 0x0000002100137202 */ /* 0x000fc80000000f00 */
[----:B------:R-:W-:Y:S01]  /*36d0*/  F2FP.BF16.F32.PACK_AB R23, R23, R16 ;  /* 0x000000101717723e */ /* 0x000fe200000010ff */
[----:B------:R-:W-:-:S05]  /*36e0*/  IMAD.WIDE.U32 R18, R21, UR14, R18 ;  /* 0x0000000e15127c25 */ /* 0x000fca000f8e0012 */
[----:B------:R-:W-:Y:S02]  /*36f0*/  IADD3 R19, PT, PT, R19, R20, RZ ;  /* 0x0000001413137210 */ /* 0x000fe40007ffe0ff */
[----:B-1----:R-:W-:-:S04]  /*3700*/  LEA R20, P2, R18, UR18, 0x1 ;  /* 0x0000001212147c11 */ /* 0x002fc8000f8408ff */
[----:B------:R-:W-:-:S05]  /*3710*/  LEA.HI.X R21, R18, UR19, R19, 0x1, P2 ;  /* 0x0000001312157c11 */ /* 0x000fca00090f0c13 */
[----:B------:R0:W-:Y:S04]  /*3720*/  STG.E desc[UR12][R20.64], R23 ;  /* 0x0000001714007986 */ /* 0x0001e8000c10190c */
.L_x_1549:
[----:B------:R-:W-:Y:S05]  /*3730*/  BSYNC.RECONVERGENT B1 ;  /* 0x0000000000017941 */ /* 0x000fea0003800200 */
.L_x_1548:
[C---:B------:R-:W-:Y:S01]  /*3740*/  IADD3 R19, PT, PT, R31.reuse, 0x80, RZ ;  /* 0x000000801f137810 */ /* 0x040fe20007ffe0ff */
[----:B------:R-:W-:Y:S01]  /*3750*/  BSSY.RECONVERGENT B1, `(.L_x_1550) ;  /* 0x0000022000017945 */ /* 0x000fe20003800200 */
[----:B------:R-:W-:Y:S02]  /*3760*/  VIADD R18, R31, 0x100 ;  /* 0x000001001f127836 */ /* 0x000fe40000000000 */
[----:B------:R-:W-:Y:S02]  /*3770*/  ISETP.GE.U32.AND P2, PT, R19, UR10, PT ;  /* 0x0000000a13007c0c */ /* 0x000fe4000bf46070 */
[----:B------:R-:W-:-:S04]  /*3780*/  SHF.R.S32.HI R16, RZ, 0x1f, R19 ;  /* 0x0000001fff107819 */ /* 0x000fc80000011413 */
[----:B------:R-:W-:-:S13]  /*3790*/  ISETP.GE.AND.EX P2, PT, R16, UR11, PT, P2 ;  /* 0x0000000b10007c0c */ /* 0x000fda000bf46320 */
[----:B------:R-:W-:Y:S05]  /*37a0*/  @P2 BRA `(.L_x_1551) ;  /* 0x0000000000702947 */ /* 0x000fea0003800000 */
[----:B------:R-:W-:Y:S01]  /*37b0*/  FADD.FTZ R14, R14, -UR5 ;  /* 0x800000050e0e7e21 */ /* 0x000fe20008010000 */
[----:B------:R-:W-:Y:S01]  /*37c0*/  FADD.FTZ R17, R17, -UR5 ;  /* 0x8000000511117e21 */ /* 0x000fe20008010000 */
[----:B------:R-:W1:Y:S02]  /*37d0*/  LDCU.64 UR14, c[0x0][0x3e0] ;  /* 0x00007c00ff0e77ac */ /* 0x000e640008000a00 */
[----:B0-----:R-:W-:Y:S01]  /*37e0*/  FMUL.FTZ R23, R14, UR8 ;  /* 0x000000080e177c20 */ /* 0x001fe20008410000 */
[----:B------:R-:W-:Y:S01]  /*37f0*/  FMUL.FTZ R14, R17, UR8 ;  /* 0x00000008110e7c20 */ /* 0x000fe20008410000 */
[----:B------:R-:W0:Y:S02]  /*3800*/  LDCU.64 UR18, c[0x0][0x380] ;  /* 0x00007000ff1277ac */ /* 0x000e240008000a00 */
[----:B-----5:R-:W-:Y:S01]  /*3810*/  FFMA.FTZ R23, R8, R23, R10 ;  /* 0x0000001708177223 */ /* 0x020fe2000001000a */
[----:B------:R-:W-:-:S03]  /*3820*/  FFMA.FTZ R21, R9, R14, R11 ;  /* 0x0000000e09157223 */ /* 0x000fc6000001000b */
[----:B------:R-:W-:Y:S01]  /*3830*/  FMUL.FTZ R17, R23, -1.4426950216293334961 ;  /* 0xbfb8aa3b17117820 */ /* 0x000fe20000410000 */
[----:B------:R-:W-:-:S05]  /*3840*/  FMUL.FTZ R14, R21, -1.4426950216293334961 ;  /* 0xbfb8aa3b150e7820 */ /* 0x000fca0000410000 */
[----:B------:R-:W2:Y:S01]  /*3850*/  MUFU.EX2 R17, R17 ;  /* 0x0000001100117308 */ /* 0x000ea20000000800 */
[----:B-1----:R-:W-:Y:S01]  /*3860*/  IMAD R20, R16, UR14, RZ ;  /* 0x0000000e10147c24 */ /* 0x002fe2000f8e02ff */
[----:B------:R-:W-:Y:S02]  /*3870*/  MOV R16, R34 ;  /* 0x0000002200107202 */ /* 0x000fe40000000f00 */
[----:B------:R-:W1:Y:S01]  /*3880*/  MUFU.EX2 R14, R14 ;  /* 0x0000000e000e7308 */ /* 0x000e620000000800 */
[----:B------:R-:W-:Y:S02]  /*3890*/  IMAD R20, R19, UR15, R20 ;  /* 0x0000000f13147c24 */ /* 0x000fe4000f8e0214 */
[----:B--2---:R-:W-:Y:S01]  /*38a0*/  FADD.FTZ R37, R17, 1 ;  /* 0x3f80000011257421 */ /* 0x004fe20000010000 */
[----:B------:R-:W-:Y:S01]  /*38b0*/  MOV R17, R33 ;  /* 0x0000002100117202 */ /* 0x000fe20000000f00 */
[----:B-1----:R-:W-:Y:S02]  /*38c0*/  FADD.FTZ R14, R14, 1 ;  /* 0x3f8000000e0e7421 */ /* 0x002fe40000010000 */
[----:B------:R-:W1:Y:S01]  /*38d0*/  MUFU.RCP R36, R37 ;  /* 0x0000002500247308 */ /* 0x000e620000001000 */
[----:B------:R-:W-:-:S05]  /*38e0*/  IMAD.WIDE.U32 R16, R19, UR14, R16 ;  /* 0x0000000e13107c25 */ /* 0x000fca000f8e0010 */
[----:B------:R-:W-:Y:S02]  /*38f0*/  IADD3 R17, PT, PT, R17, R20, RZ ;  /* 0x0000001411117210 */ /* 0x000fe40007ffe0ff */
[----:B------:R-:W2:Y:S01]  /*3900*/  MUFU.RCP R14, R14 ;  /* 0x0000000e000e7308 */ /* 0x000ea20000001000 */
[C---:B0-----:R-:W-:Y:S01]  /*3910*/  LEA R20, P2, R16.reuse, UR18, 0x1 ;  /* 0x0000001210147c11 */ /* 0x041fe2000f8408ff */
[----:B-1----:R-:W-:Y:S01]  /*3920*/  FMUL.FTZ R36, R23, R36 ;  /* 0x0000002417247220 */ /* 0x002fe20000410000 */
[----:B--2---:R-:W-:Y:S02]  /*3930*/  FMUL.FTZ R19, R21, R14 ;  /* 0x0000000e15137220 */ /* 0x004fe40000410000 */
[----:B------:R-:W-:-:S03]  /*3940*/  LEA.HI.X R21, R16, UR19, R17, 0x1, P2 ;  /* 0x0000001310157c11 */ /* 0x000fc600090f0c11 */
[----:B------:R-:W-:-:S05]  /*3950*/  F2FP.BF16.F32.PACK_AB R19, R19, R36 ;  /* 0x000000241313723e */ /* 0x000fca00000010ff */
[----:B------:R1:W-:Y:S02]  /*3960*/  STG.E desc[UR12][R20.64], R19 ;  /* 0x0000001314007986 */ /* 0x0003e4000c10190c */
.L_x_1551:
[----:B------:R-:W-:Y:S05]  /*3970*/  BSYNC.RECONVERGENT B1 ;  /* 0x0000000000017941 */ /* 0x000fea0003800200 */
.L_x_1550:
[----:B-1----:R-:W-:Y:S01]  /*3980*/  IADD3 R19, PT, PT, R31, 0x140, RZ ;  /* 0x000001401f137810 */ /* 0x002fe20007ffe0ff */
[----:B------:R-:W-:Y:S01]  /*3990*/  BSSY.RECONVERGENT B1, `(.L_x_1552) ;  /* 0x000002b000017945 */ /* 0x000fe20003800200 */
[----:B0-----:R-:W-:Y:S02]  /*39a0*/  SHF.R.S32.HI R20, RZ, 0x1f, R30 ;  /* 0x0000001fff147819 */ /* 0x001fe4000001141e */
[----:B------:R-:W-:Y:S02]  /*39b0*/  ISETP.GE.U32.AND P3, PT, R18, UR10, PT ;  /* 0x0000000a12007c0c */ /* 0x000fe4000bf66070 */
[----:B------:R-:W-:Y:S02]  /*39c0*/  ISETP.GE.U32.AND P2, PT, R19, UR10, PT ;  /* 0x0000000a13007c0c */ /* 0x000fe4000bf46070 */
[----:B------:R-:W-:Y:S02]  /*39d0*/  SHF.R.S32.HI R21, RZ, 0x1f, R18 ;  /* 0x0000001fff157819 */ /* 0x000fe40000011412 */
[----:B------:R-:W-:-:S02]  /*39e0*/  SHF.R.S32.HI R23, RZ, 0x1f, R19 ;  /* 0x0000001fff177819 */ /* 0x000fc40000011413 */
[----:B------:R-:W-:Y:S02]  /*39f0*/  ISETP.GE.U32.AND P5, PT, R30, UR10, PT ;  /* 0x0000000a1e007c0c */ /* 0x000fe4000bfa6070 */
[----:B------:R-:W-:Y:S02]  /*3a00*/  ISETP.GE.U32.AND P4, PT, R29, UR10, PT ;  /* 0x0000000a1d007c0c */ /* 0x000fe4000bf86070 */
[----:B------:R-:W-:Y:S02]  /*3a10*/  ISETP.GE.AND.EX P3, PT, R21, UR11, PT, P3 ;  /* 0x0000000b15007c0c */ /* 0x000fe4000bf66330 */
[----:B------:R-:W-:Y:S02]  /*3a20*/  ISETP.GE.AND.EX P2, PT, R23, UR11, PT, P2 ;  /* 0x0000000b17007c0c */ /* 0x000fe4000bf46320 */
[----:B------:R-:W-:Y:S02]  /*3a30*/  ISETP.GE.AND.EX P5, PT, R20, UR11, PT, P5 ;  /* 0x0000000b14007c0c */ /* 0x000fe4000bfa6350 */
[----:B------:R-:W-:Y:S01]  /*3a40*/  ISETP.GE.AND.EX P4, PT, R25, UR11, PT, P4 ;  /* 0x0000000b19007c0c */ /* 0x000fe2000bf86340 */
[----:B------:R-:W-:-:S12]  /*3a50*/  @P1 BRA `(.L_x_1553) ;  /* 0x0000000000781947 */ /* 0x000fd80003800000 */
        /* <DEDUP_REMOVED lines=13> */
[----:B------:R-:W-:Y:S01]  /*3b30*/  IADD3 R14, PT, PT, R31, 0xc0, RZ ;  /* 0x000000c01f0e7810 */ /* 0x000fe20007ffe0ff */
[----:B---3--:R-:W-:-:S03]  /*3b40*/  FADD.FTZ R36, R15, 1 ;  /* 0x3f8000000f247421 */ /* 0x008fc60000010000 */
[----:B------:R-:W-:Y:S01]  /*3b50*/  SHF.R.S32.HI R15, RZ, 0x1f, R14 ;  /* 0x0000001fff0f7819 */ /* 0x000fe2000001140e */
[----:B------:R-:W2:Y:S04]  /*3b60*/  MUFU.RCP R17, R17 ;  /* 0x0000001100117308 */ /* 0x000ea80000001000 */
[----:B0-----:R-:W-:-:S04]  /*3b70*/  IMAD R15, R15, UR14, RZ ;  /* 0x0000000e0f0f7c24 */ /* 0x001fc8000f8e02ff */
[----:B------:R-:W0:Y:S01]  /*3b80*/  MUFU.RCP R16, R36 ;  /* 0x0000002400107308 */ /* 0x000e220000001000 */
[----:B------:R-:W-:Y:S02]  /*3b90*/  IMAD R15, R14, UR15, R15 ;  /* 0x0000000f0e0f7c24 */ /* 0x000fe4000f8e020f */
[----:B--2---:R-:W-:Y:S01]  /*3ba0*/  FMUL.FTZ R12, R12, R17 ;  /* 0x000000110c0c7220 */ /* 0x004fe20000410000 */
[----:B------:R-:W-:Y:S02]  /*3bb0*/  IMAD.MOV.U32 R17, RZ, RZ, R33 ;  /* 0x000000ffff117224 */ /* 0x000fe400078e0021 */
[----:B0-----:R-:W-:Y:S01]  /*3bc0*/  FMUL.FTZ R37, R37, R16 ;  /* 0x0000001025257220 */ /* 0x001fe20000410000 */
[----:B------:R-:W-:-:S04]  /*3bd0*/  MOV R16, R34 ;  /* 0x0000002200107202 */ /* 0x000fc80000000f00 */
[----:B------:R-:W-:Y:S01]  /*3be0*/  F2FP.BF16.F32.PACK_AB R37, R37, R12 ;  /* 0x0000000c2525723e */ /* 0x000fe200000010ff */
[----:B------:R-:W-:-:S05]  /*3bf0*/  IMAD.WIDE.U32 R16, R14, UR14, R16 ;  /* 0x0000000e0e107c25 */ /* 0x000fca000f8e0010 */
[----:B------:R-:W-:Y:S02]  /*3c00*/  IADD3 R15, PT, PT, R17, R15, RZ ;  /* 0x0000000f110f7210 */ /* 0x000fe40007ffe0ff */
[----:B-1----:R-:W-:-:S04]  /*3c10*/  LEA R14, P1, R16, UR18, 0x1 ;  /* 0x00000012100e7c11 */ /* 0x002fc8000f8208ff */
[----:B------:R-:W-:-:S05]  /*3c20*/  LEA.HI.X R15, R16, UR19, R15, 0x1, P1 ;  /* 0x00000013100f7c11 */ /* 0x000fca00088f0c0f */
[----:B------:R0:W-:Y:S04]  /*3c30*/  STG.E desc[UR12][R14.64], R37 ;  /* 0x000000250e007986 */ /* 0x0001e8000c10190c */
.L_x_1553:
[----:B------:R-:W-:Y:S05]  /*3c40*/  BSYNC.RECONVERGENT B1 ;  /* 0x0000000000017941 */ /* 0x000fea0003800200 */
.L_x_1552:
[----:B------:R-:W-:Y:S04]  /*3c50*/  BSSY.RECONVERGENT B1, `(.L_x_1554) ;  /* 0x000001e000017945 */ /* 0x000fe80003800200 */
[----:B------:R-:W-:Y:S05]  /*3c60*/  @P3 BRA `(.L_x_1555) ;  /* 0x0000000000703947 */ /* 0x000fea0003800000 */
[----:B------:R-:W-:Y:S01]  /*3c70*/  FADD.FTZ R6, R6, -UR5 ;  /* 0x8000000506067e21 */ /* 0x000fe20008010000 */
[----:B------:R-:W-:Y:S01]  /*3c80*/  FADD.FTZ R13, R13, -UR5 ;  /* 0x800000050d0d7e21 */ /* 0x000fe20008010000 */
[----:B------:R-:W1:Y:S02]  /*3c90*/  LDCU.64 UR14, c[0x0][0x3e0] ;  /* 0x00007c00ff0e77ac */ /* 0x000e640008000a00 */
[----:B0-----:R-:W-:Y:S01]  /*3ca0*/  FMUL.FTZ R15, R6, UR8 ;  /* 0x00000008060f7c20 */ /* 0x001fe20008410000 */
[----:B------:R-:W-:Y:S01]  /*3cb0*/  FMUL.FTZ R6, R13, UR8 ;  /* 0x000000080d067c20 */ /* 0x000fe20008410000 */
[----:B------:R-:W0:Y:S01]  /*3cc0*/  LDCU.64 UR18, c[0x0][0x380] ;  /* 0x00007000ff1277ac */ /* 0x000e220008000a00 */
[----:B------:R-:W-:Y:S01]  /*3cd0*/  MOV R13, R33 ;  /* 0x00000021000d7202 */ /* 0x000fe20000000f00 */
[----:B-----5:R-:W-:Y:S01]  /*3ce0*/  FFMA.FTZ R14, R8, R15, R10 ;  /* 0x0000000f080e7223 */ /* 0x020fe2000001000a */
[----:B------:R-:W-:-:S03]  /*3cf0*/  FFMA.FTZ R6, R9, R6, R11 ;  /* 0x0000000609067223 */ /* 0x000fc6000001000b */
[----:B------:R-:W-:Y:S01]  /*3d00*/  FMUL.FTZ R12, R14, -1.4426950216293334961 ;  /* 0xbfb8aa3b0e0c7820 */ /* 0x000fe20000410000 */
[----:B------:R-:W-:-:S05]  /*3d10*/  FMUL.FTZ R16, R6, -1.4426950216293334961 ;  /* 0xbfb8aa3b06107820 */ /* 0x000fca0000410000 */
[----:B------:R-:W2:Y:S01]  /*3d20*/  MUFU.EX2 R12, R12 ;  /* 0x0000000c000c7308 */ /* 0x000ea20000000800 */
[----:B-1----:R-:W-:-:S03]  /*3d30*/  IMAD R21, R21, UR14, RZ ;  /* 0x0000000e15157c24 */ /* 0x002fc6000f8e02ff */
[----:B------:R-:W1:Y:S01]  /*3d40*/  MUFU.EX2 R16, R16 ;  /* 0x0000001000107308 */ /* 0x000e620000000800 */
[----:B------:R-:W-:Y:S02]  /*3d50*/  IMAD R37, R18, UR15, R21 ;  /* 0x0000000f12257c24 */ /* 0x000fe4000f8e0215 */
[----:B--2---:R-:W-:Y:S01]  /*3d60*/  FADD.FTZ R15, R12, 1 ;  /* 0x3f8000000c0f7421 */ /* 0x004fe20000010000 */
[----:B------:R-:W-:Y:S01]  /*3d70*/  MOV R12, R34 ;  /* 0x00000022000c7202 */ /* 0x000fe20000000f00 */
[----:B-1----:R-:W-:-:S04]  /*3d80*/  FADD.FTZ R17, R16, 1 ;  /* 0x3f80000010117421 */ /* 0x002fc80000010000 */
[----:B------:R-:W1:Y:S01]  /*3d90*/  MUFU.RCP R15, R15 ;  /* 0x0000000f000f7308 */ /* 0x000e620000001000 */
[----:B------:R-:W-:-:S05]  /*3da0*/  IMAD.WIDE.U32 R12, R18, UR14, R12 ;  /* 0x0000000e120c7c25 */ /* 0x000fca000f8e000c */
[----:B------:R-:W-:Y:S02]  /*3db0*/  IADD3 R37, PT, PT, R13, R37, RZ ;  /* 0x000000250d257210 */ /* 0x000fe40007ffe0ff */
[----:B------:R-:W2:Y:S01]  /*3dc0*/  MUFU.RCP R17, R17 ;  /* 0x0000001100117308 */ /* 0x000ea20000001000 */
[----:B-1----:R-:W-:Y:S01]  /*3dd0*/  FMUL.FTZ R16, R14, R15 ;  /* 0x0000000f0e107220 */ /* 0x002fe20000410000 */
[----:B0-----:R-:W-:-:S04]  /*3de0*/  LEA R14, P1, R12, UR18, 0x1 ;  /* 0x000000120c0e7c11 */ /* 0x001fc8000f8208ff */
[----:B------:R-:W-:Y:S01]  /*3df0*/  LEA.HI.X R15, R12, UR19, R37, 0x1, P1 ;  /* 0x000000130c0f7c11 */ /* 0x000fe200088f0c25 */
[----:B--2---:R-:W-:-:S05]  /*3e00*/  FMUL.FTZ R21, R6, R17 ;  /* 0x0000001106157220 */ /* 0x004fca0000410000 */
[----:B------:R-:W-:-:S05]  /*3e10*/  F2FP.BF16.F32.PACK_AB R21, R21, R16 ;  /* 0x000000101515723e */ /* 0x000fca00000010ff */
[----:B------:R1:W-:Y:S02]  /*3e20*/  STG.E desc[UR12][R14.64], R21 ;  /* 0x000000150e007986 */ /* 0x0003e4000c10190c */
.L_x_1555:
[----:B------:R-:W-:Y:S05]  /*3e30*/  BSYNC.RECONVERGENT B1 ;  /* 0x0000000000017941 */ /* 0x000fea0003800200 */
.L_x_1554:
[----:B------:R-:W-:Y:S04]  /*3e40*/  BSSY.RECONVERGENT B1, `(.L_x_1556) ;  /* 0x000001e000017945 */ /* 0x000fe80003800200 */
[----:B------:R-:W-:Y:S05]  /*3e50*/  @P2 BRA `(.L_x_1557) ;  /* 0x0000000000702947 */ /* 0x000fea0003800000 */
[----:B------:R-:W-:Y:S01]  /*3e60*/  FADD.FTZ R4, R4, -UR5 ;  /* 0x8000000504047e21 */ /* 0x000fe20008010000 */
[----:B------:R-:W-:Y:S01]  /*3e70*/  FADD.FTZ R7, R7, -UR5 ;  /* 0x8000000507077e21 */ /* 0x000fe20008010000 */
[----:B------:R-:W2:Y:S02]  /*3e80*/  LDCU.64 UR14, c[0x0][0x3e0] ;  /* 0x00007c00ff0e77ac */ /* 0x000ea40008000a00 */
[----:B------:R-:W-:Y:S01]  /*3e90*/  FMUL.FTZ R13, R4, UR8 ;  /* 0x00000008040d7c20 */ /* 0x000fe20008410000 */
[----:B------:R-:W-:Y:S01]  /*3ea0*/  FMUL.FTZ R4, R7, UR8 ;  /* 0x0000000807047c20 */ /* 0x000fe20008410000 */
[----:B------:R-:W3:Y:S01]  /*3eb0*/  LDCU.64 UR18, c[0x0][0x380] ;  /* 0x00007000ff1277ac */ /* 0x000ee20008000a00 */
[----:B------:R-:W-:Y:S01]  /*3ec0*/  MOV R7, R33 ;  /* 0x0000002100077202 */ /* 0x000fe20000000f00 */
[----:B-----5:R-:W-:Y:S01]  /*3ed0*/  FFMA.FTZ R12, R8, R13, R10 ;  /* 0x0000000d080c7223 */ /* 0x020fe2000001000a */
[----:B------:R-:W-:-:S03]  /*3ee0*/  FFMA.FTZ R4, R9, R4, R11 ;  /* 0x0000000409047223 */ /* 0x000fc6000001000b */
[----:B------:R-:W-:Y:S01]  /*3ef0*/  FMUL.FTZ R6, R12, -1.4426950216293334961 ;  /* 0xbfb8aa3b0c067820 */ /* 0x000fe20000410000 */
[----:B01----:R-:W-:-:S05]  /*3f00*/  FMUL.FTZ R14, R4, -1.4426950216293334961 ;  /* 0xbfb8aa3b040e7820 */ /* 0x003fca0000410000 */
[----:B------:R-:W0:Y:S01]  /*3f10*/  MUFU.EX2 R6, R6 ;  /* 0x0000000600067308 */ /* 0x000e220000000800 */
[----:B--2---:R-:W-:-:S03]  /*3f20*/  IMAD R16, R23, UR14, RZ ;  /* 0x0000000e17107c24 */ /* 0x004fc6000f8e02ff */
[----:B------:R-:W1:Y:S01]  /*3f30*/  MUFU.EX2 R14, R14 ;  /* 0x0000000e000e7308 */ /* 0x000e620000000800 */
[----:B0-----:R-:W-:Y:S01]  /*3f40*/  FADD.FTZ R13, R6, 1 ;  /* 0x3f800000060d7421 */ /* 0x001fe20000010000 */
[----:B------:R-:W-:Y:S01]  /*3f50*/  MOV R6, R34 ;  /* 0x0000002200067202 */ /* 0x000fe20000000f00 */
[----:B-1----:R-:W-:-:S04]  /*3f60*/  FADD.FTZ R15, R14, 1 ;  /* 0x3f8000000e0f7421 */ /* 0x002fc80000010000 */
[----:B------:R-:W0:Y:S01]  /*3f70*/  MUFU.RCP R13, R13 ;  /* 0x0000000d000d7308 */ /* 0x000e220000001000 */
[----:B------:R-:W-:-:S04]  /*3f80*/  IMAD.WIDE.U32 R6, R19, UR14, R6 ;  /* 0x0000000e13067c25 */ /* 0x000fc8000f8e0006 */
[----:B------:R-:W-:-:S03]  /*3f90*/  IMAD R19, R19, UR15, R16 ;  /* 0x0000000f13137c24 */ /* 0x000fc6000f8e0210 */
[----:B------:R-:W1:Y:S01]  /*3fa0*/  MUFU.RCP R15, R15 ;  /* 0x0000000f000f7308 */ /* 0x000e620000001000 */
[----:B------:R-:W-:Y:S02]  /*3fb0*/  IMAD.IADD R19, R7, 0x1, R19 ;  /* 0x0000000107137824 */ /* 0x000fe400078e0213 */
[----:B0-----:R-:W-:Y:S01]  /*3fc0*/  FMUL.FTZ R14, R12, R13 ;  /* 0x0000000d0c0e7220 */ /* 0x001fe20000410000 */
[----:B---3--:R-:W-:-:S04]  /*3fd0*/  LEA R12, P1, R6, UR18, 0x1 ;  /* 0x00000012060c7c11 */ /* 0x008fc8000f8208ff */
[----:B------:R-:W-:Y:S01]  /*3fe0*/  LEA.HI.X R13, R6, UR19, R19, 0x1, P1 ;  /* 0x00000013060d7c11 */ /* 0x000fe200088f0c13 */
[----:B-1----:R-:W-:-:S05]  /*3ff0*/  FMUL.FTZ R17, R4, R15 ;  /* 0x0000000f04117220 */ /* 0x002fca0000410000 */
[----:B------:R-:W-:-:S05]  /*4000*/  F2FP.BF16.F32.PACK_AB R17, R17, R14 ;  /* 0x0000000e1111723e */ /* 0x000fca00000010ff */
[----:B------:R2:W-:Y:S02]  /*4010*/  STG.E desc[UR12][R12.64], R17 ;  /* 0x000000110c007986 */ /* 0x0005e4000c10190c */
.L_x_1557:
[----:B------:R-:W-:Y:S05]  /*4020*/  BSYNC.RECONVERGENT B1 ;  /* 0x0000000000017941 */ /* 0x000fea0003800200 */
.L_x_1556:
[----:B------:R-:W-:Y:S04]  /*4030*/  BSSY.RECONVERGENT B1, `(.L_x_1558) ;  /* 0x000001e000017945 */ /* 0x000fe80003800200 */
[----:B------:R-:W-:Y:S05]  /*4040*/  @P5 BRA `(.L_x_1559) ;  /* 0x0000000000705947 */ /* 0x000fea0003800000 */
[----:B------:R-:W-:Y:S01]  /*4050*/  FADD.FTZ R5, R5, -UR5 ;  /* 0x8000000505057e21 */ /* 0x000fe20008010000 */
[----:B------:R-:W-:Y:S01]  /*4060*/  FADD.FTZ R2, R2, -UR5 ;  /* 0x8000000502027e21 */ /* 0x000fe20008010000 */
[----:B------:R-:W3:Y:S02]  /*4070*/  LDCU.64 UR14, c[0x0][0x3e0] ;  /* 0x00007c00ff0e77ac */ /* 0x000ee40008000a00 */
[----:B------:R-:W-:Y:S01]  /*4080*/  FMUL.FTZ R6, R5, UR8 ;  /* 0x0000000805067c20 */ /* 0x000fe20008410000 */
[----:B------:R-:W-:Y:S01]  /*4090*/  FMUL.FTZ R7, R2, UR8 ;  /* 0x0000000802077c20 */ /* 0x000fe20008410000 */
[----:B------:R-:W4:Y:S01]  /*40a0*/  LDCU.64 UR18, c[0x0][0x380] ;  /* 0x00007000ff1277ac */ /* 0x000f220008000a00 */
[----:B------:R-:W-:Y:S01]  /*40b0*/  MOV R5, R33 ;  /* 0x0000002100057202 */ /* 0x000fe20000000f00 */
[----:B01---5:R-:W-:Y:S01]  /*40c0*/  FFMA.FTZ R14, R9, R6, R11 ;  /* 0x00000006090e7223 */ /* 0x023fe2000001000b */
[----:B------:R-:W-:-:S03]  /*40d0*/  FFMA.FTZ R2, R8, R7, R10 ;  /* 0x0000000708027223 */ /* 0x000fc6000001000a */
[----:B--2---:R-:W-:Y:S01]  /*40e0*/  FMUL.FTZ R12, R14, -1.4426950216293334961 ;  /* 0xbfb8aa3b0e0c7820 */ /* 0x004fe20000410000 */
[----:B------:R-:W-:-:S05]  /*40f0*/  FMUL.FTZ R4, R2, -1.4426950216293334961 ;  /* 0xbfb8aa3b02047820 */ /* 0x000fca0000410000 */
[----:B------:R-:W0:Y:S01]  /*4100*/  MUFU.EX2 R12, R12 ;  /* 0x0000000c000c7308 */ /* 0x000e220000000800 */
[----:B---3--:R-:W-:-:S03]  /*4110*/  IMAD R15, R20, UR14, RZ ;  /* 0x0000000e140f7c24 */ /* 0x008fc6000f8e02ff */
[----:B------:R-:W1:Y:S01]  /*4120*/  MUFU.EX2 R4, R4 ;  /* 0x0000000400047308 */ /* 0x000e620000000800 */
[----:B------:R-:W-:Y:S02]  /*4130*/  IMAD R17, R30, UR15, R15 ;  /* 0x0000000f1e117c24 */ /* 0x000fe4000f8e020f */
[----:B0-----:R-:W-:Y:S01]  /*4140*/  FADD.FTZ R13, R12, 1 ;  /* 0x3f8000000c0d7421 */ /* 0x001fe20000010000 */
[----:B-1----:R-:W-:Y:S01]  /*4150*/  FADD.FTZ R6, R4, 1 ;  /* 0x3f80000004067421 */ /* 0x002fe20000010000 */
[----:B------:R-:W-:-:S04]  /*4160*/  MOV R4, R34 ;  /* 0x0000002200047202 */ /* 0x000fc80000000f00 */
[----:B------:R-:W0:Y:S01]  /*4170*/  MUFU.RCP R13, R13 ;  /* 0x0000000d000d7308 */ /* 0x000e220000001000 */
[----:B------:R-:W-:-:S07]  /*4180*/  IMAD.WIDE.U32 R4, R30, UR14, R4 ;  /* 0x0000000e1e047c25 */ /* 0x000fce000f8e0004 */
[----:B------:R4:W1:Y:S01]  /*4190*/  MUFU.RCP R7, R6 ;  /* 0x0000000600077308 */ /* 0x0008620000001000 */
[----:B------:R-:W-:Y:S02]  /*41a0*/  IADD3 R17, PT, PT, R5, R17, RZ ;  /* 0x0000001105117210 */ /* 0x000fe40007ffe0ff */
[----:B----4-:R-:W-:Y:S01]  /*41b0*/  LEA R6, P1, R4, UR18, 0x1 ;  /* 0x0000001204067c11 */ /* 0x010fe2000f8208ff */
[----:B0-----:R-:W-:Y:S01]  /*41c0*/  FMUL.FTZ R15, R14, R13 ;  /* 0x0000000d0e0f7220 */ /* 0x001fe20000410000 */
[----:B-1----:R-:W-:Y:S02]  /*41d0*/  FMUL.FTZ R2, R2, R7 ;  /* 0x0000000702027220 */ /* 0x002fe40000410000 */
[----:B------:R-:W-:-:S03]  /*41e0*/  LEA.HI.X R7, R4, UR19, R17, 0x1, P1 ;  /* 0x0000001304077c11 */ /* 0x000fc600088f0c11 */
[----:B------:R-:W-:-:S05]  /*41f0*/  F2FP.BF16.F32.PACK_AB R15, R15, R2 ;  /* 0x000000020f0f723e */ /* 0x000fca00000010ff */
[----:B------:R3:W-:Y:S02]  /*4200*/  STG.E desc[UR12][R6.64], R15 ;  /* 0x0000000f06007986 */ /* 0x0007e4000c10190c */
.L_x_1559:
[----:B------:R-:W-:Y:S05]  /*4210*/  BSYNC.RECONVERGENT B1 ;  /* 0x0000000000017941 */ /* 0x000fea0003800200 */
.L_x_1558:
[----:B------:R-:W-:Y:S05]  /*4220*/  @P4 BRA `(.L_x_1545) ;  /* 0x0000000000704947 */ /* 0x000fea0003800000 */
[----:B------:R-:W-:Y:S01]  /*4230*/  FADD.FTZ R0, R0, -UR5 ;  /* 0x8000000500007e21 */ /* 0x000fe20008010000 */
[----:B------:R-:W-:Y:S01]  /*4240*/  FADD.FTZ R3, R3, -UR5 ;  /* 0x8000000503037e21 */ /* 0x000fe20008010000 */
[----:B------:R-:W4:Y:S02]  /*4250*/  LDCU.64 UR10, c[0x0][0x3e0] ;  /* 0x00007c00ff0a77ac */ /* 0x000f240008000a00 */
[----:B------:R-:W-:Y:S01]  /*4260*/  FMUL.FTZ R5, R0, UR8 ;  /* 0x0000000800057c20 */ /* 0x000fe20008410000 */
[----:B------:R-:W-:Y:S01]  /*4270*/  FMUL.FTZ R2, R3, UR8 ;  /* 0x0000000803027c20 */ /* 0x000fe20008410000 */
[----:B------:R-:W0:Y:S01]  /*4280*/  LDCU.64 UR14, c[0x0][0x380] ;  /* 0x00007000ff0e77ac */ /* 0x000e220008000a00 */
[----:B------:R-:W-:Y:S01]  /*4290*/  MOV R3, R33 ;  /* 0x0000002100037202 */ /* 0x000fe20000000f00 */
[----:B---3-5:R-:W-:Y:S01]  /*42a0*/  FFMA.FTZ R7, R8, R5, R10 ;  /* 0x0000000508077223 */ /* 0x028fe2000001000a */
[----:B------:R-:W-:Y:S01]  /*42b0*/  FFMA.FTZ R9, R9, R2, R11 ;  /* 0x0000000209097223 */ /* 0x000fe2000001000b */
[----:B------:R-:W-:-:S02]  /*42c0*/  MOV R2, R34 ;  /* 0x0000002200027202 */ /* 0x000fc40000000f00 */
[----:B------:R-:W-:Y:S01]  /*42d0*/  FMUL.FTZ R0, R7, -1.4426950216293334961 ;  /* 0xbfb8aa3b07007820 */ /* 0x000fe20000410000 */
[----:B------:R-:W-:-:S05]  /*42e0*/  FMUL.FTZ R5, R9, -1.4426950216293334961 ;  /* 0xbfb8aa3b09057820 */ /* 0x000fca0000410000 */
[----:B------:R-:W3:Y:S01]  /*42f0*/  MUFU.EX2 R0, R0 ;  /* 0x0000000000007308 */ /* 0x000ee20000000800 */
[----:B----4-:R-:W-:-:S03]  /*4300*/  IMAD R8, R25, UR10, RZ ;  /* 0x0000000a19087c24 */ /* 0x010fc6000f8e02ff */
[----:B------:R-:W4:Y:S01]  /*4310*/  MUFU.EX2 R5, R5 ;  /* 0x0000000500057308 */ /* 0x000f220000000800 */
[----:B------:R-:W-:-:S04]  /*4320*/  IMAD.WIDE.U32 R2, R29, UR10, R2 ;  /* 0x0000000a1d027c25 */ /* 0x000fc8000f8e0002 */
[----:B------:R-:W-:Y:S02]  /*4330*/  IMAD R11, R29, UR11, R8 ;  /* 0x0000000b1d0b7c24 */ /* 0x000fe4000f8e0208 */
[----:B---3--:R-:W-:-:S03]  /*4340*/  FADD.FTZ R4, R0, 1 ;  /* 0x3f80000000047421 */ /* 0x008fc60000010000 */
[----:B------:R-:W-:Y:S01]  /*4350*/  IADD3 R11, PT, PT, R3, R11, RZ ;  /* 0x0000000b030b7210 */ /* 0x000fe20007ffe0ff */
[----:B----4-:R-:W-:Y:S02]  /*4360*/  FADD.FTZ R6, R5, 1 ;  /* 0x3f80000005067421 */ /* 0x010fe40000010000 */
[----:B------:R-:W3:Y:S08]  /*4370*/  MUFU.RCP R4, R4 ;  /* 0x0000000400047308 */ /* 0x000ef00000001000 */
[----:B------:R-:W4:Y:S01]  /*4380*/  MUFU.RCP R6, R6 ;  /* 0x0000000600067308 */ /* 0x000f220000001000 */
[----:B---3--:R-:W-:Y:S01]  /*4390*/  FMUL.FTZ R0, R7, R4 ;  /* 0x0000000407007220 */ /* 0x008fe20000410000 */
[----:B0-----:R-:W-:-:S04]  /*43a0*/  LEA R4, P1, R2, UR14, 0x1 ;  /* 0x0000000e02047c11 */ /* 0x001fc8000f8208ff */
[----:B------:R-:W-:Y:S01]  /*43b0*/  LEA.HI.X R5, R2, UR15, R11, 0x1, P1 ;  /* 0x0000000f02057c11 */ /* 0x000fe200088f0c0b */
[----:B----4-:R-:W-:-:S05]  /*43c0*/  FMUL.FTZ R7, R9, R6 ;  /* 0x0000000609077220 */ /* 0x010fca0000410000 */
[----:B------:R-:W-:-:S05]  /*43d0*/  F2FP.BF16.F32.PACK_AB R7, R7, R0 ;  /* 0x000000000707723e */ /* 0x000fca00000010ff */
[----:B------:R0:W-:Y:S02]  /*43e0*/  STG.E desc[UR12][R4.64], R7 ;  /* 0x0000000704007986 */ /* 0x0001e4000c10190c */
.L_x_1545:
[----:B------:R-:W-:Y:S05]  /*43f0*/  BSYNC.RECONVERGENT B0 ;  /* 0x0000000000007941 */ /* 0x000fea0003800200 */
.L_x_1529:
[----:B------:R-:W1:Y:S01]  /*4400*/  LDCU UR5, c[0x0][0x3f8] ;  /* 0x00007f00ff0577ac */ /* 0x000e620008000800 */
[----:B------:R-:W1:Y:S01]  /*4410*/  LDCU UR8, c[0x0][0x3c8] ;  /* 0x00007900ff0877ac */ /* 0x000e620008000800 */
[----:B------:R-:W-:Y:S02]  /*4420*/  UIADD3 UR7, UPT, UPT, UR17, UR7, URZ ;  /* 0x0000000711077290 */ /* 0x000fe4000fffe0ff */
[----:B------:R-:W-:Y:S02]  /*4430*/  UIADD3 UR4, UPT, UPT, UR4, 0x1, URZ ;  /* 0x0000000104047890 */ /* 0x000fe4000fffe0ff */
[----:B-1----:R-:W-:-:S04]  /*4440*/  UIMAD UR5, UR5, UR8, URZ ;  /* 0x00000008050572a4 */ /* 0x002fc8000f8e02ff */
[----:B------:R-:W-:-:S09]  /*4450*/  UISETP.GE.AND UP0, UPT, UR7, UR5, UPT ;  /* 0x000000050700728c */ /* 0x000fd2000bf06270 */
[----:B------:R-:W-:Y:S05]  /*4460*/  BRA.U !UP0, `(.L_x_1560) ;  /* 0xffffffbd08747547 */ /* 0x000fea000b83ffff */
[----:B------:R-:W-:Y:S05]  /*4470*/  EXIT ;  /* 0x000000000000794d */ /* 0x000fea0003800000 */
.L_x_1561:
        /* <DEDUP_REMOVED lines=16> */
.L_x_2498:


//--------------------- .text._Z35group_norm_nhwc_fwd_one_pass_kernelI11Bf16IOBf16WLi64ELi12ELi384EEv26Group_norm_nhwc_fwd_params --------------------------
	.section	.text._Z35group_norm_nhwc_fwd_one_pass_kernelI11Bf16IOBf16WLi64ELi12ELi384EEv26Group_norm_nhwc_fwd_params,"ax",@progbits
	.align	128
        .global         _Z35group_norm_nhwc_fwd_one_pass_kernelI11Bf16IOBf16WLi64ELi12ELi384EEv26Group_norm_nhwc_fwd_params
        .type           _Z35group_norm_nhwc_fwd_one_pass_kernelI11Bf16IOBf16WLi64ELi12ELi384EEv26Group_norm_nhwc_fwd_params,@function
        .size           _Z35group_norm_nhwc_fwd_one_pass_kernelI11Bf16IOBf16WLi64ELi12ELi384EEv26Group_norm_nhwc_fwd_params,(.L_x_2499 - _Z35group_norm_nhwc_fwd_one_pass_kernelI11Bf16IOBf16WLi64ELi12ELi384EEv26Group_norm_nhwc_fwd_params)
        .other          _Z35group_norm_nhwc_fwd_one_pass_kernelI11Bf16IOBf16WLi64ELi12ELi384EEv26Group_norm_nhwc_fwd_params,@"STO_CUDA_ENTRY STV_DEFAULT"
_Z35group_norm_nhwc_fwd_one_pass_kernelI11Bf16IOBf16WLi64ELi12ELi384EEv26Group_norm_nhwc_fwd_params:
.text._Z35group_norm_nhwc_fwd_one_pass_kernelI11Bf16IOBf16WLi64ELi12ELi384EEv26Group_norm_nhwc_fwd_params:
        /* <DEDUP_REMOVED lines=12> */
[----:B------:R-:W4:Y:S05]  /*00c0*/  LDCU.64 UR8, c[0x0][0x388] ;  /* 0x00007100ff0877ac */ /* 0x000f2a0008000a00 */
[----:B------:R-:W5:Y:S01]  /*00d0*/  LDC R19, c[0x0][0x370] ;  /* 0x0000dc00ff137b82 */ /* 0x000f620000000800 */
[----:B------:R-:W0:Y:S01]  /*00e0*/  LDCU.U8 UR19, c[0x0][0x3fc] ;  /* 0x00007f80ff1377ac */ /* 0x000e220008000000 */
[----:B------:R-:W0:Y:S01]  /*00f0*/  LDCU.64 UR14, c[0x0][0x358] ;  /* 0x00006b00ff0e77ac */ /* 0x000e220008000a00 */
[----:B------:R-:W0:Y:S01]  /*0100*/  LDCU UR20, c[0x0][0x374] ;  /* 0x00006e80ff1477ac */ /* 0x000e220008000800 */
[----:B--2---:R-:W-:Y:S01]  /*0110*/  MOV R2, UR4 ;  /* 0x0000000400027c02 */ /* 0x004fe20008000f00 */
[----:B------:R-:W-:Y:S01]  /*0120*/  UMOV UR4, URZ ;  /* 0x000000ff00047c82 */ /* 0x000fe20008000000 */
[----:B----4-:R-:W-:Y:S01]  /*0130*/  ISETP.NE.U32.AND P1, PT, RZ, UR8, PT ;  /* 0x00000008ff007c0c */ /* 0x010fe2000bf25070 */
[----:B------:R-:W-:Y:S01]  /*0140*/  UMOV UR8, UR6 ;  /* 0x0000000600087c82 */ /* 0x000fe20008000000 */
        /* <DEDUP_REMOVED lines=10> */
[----:B------:R-:W-:-:S05]  /*01f0*/  PRMT R3, R0, 0x7710, RZ ;  /* 0x0000771000037816 */ /* 0x000fca00000000ff */
[----:B------:R-:W-:-:S04]  /*0200*/  IMAD.IADD R0, R3, 0x1, R20 ;  /* 0x0000000103007824 */ /* 0x000fc800078e0214 */
[----:B------:R-:W-:-:S05]  /*0210*/  IMAD.SHL.U32 R0, R0, 0x2, RZ ;  /* 0x0000000200007824 */ /* 0x000fca00078e00ff */
[----:B---3--:R-:W-:-:S07]  /*0220*/  LOP3.LUT R17, R0, 0xffff, RZ, 0xc0, !PT ;  /* 0x0000ffff00117812 */ /* 0x008fce00078ec0ff */
.L_x_1577:
[----:B0-----:R-:W0:Y:S01]  /*0230*/  LDC R9, c[0x0][0x3f8] ;  /* 0x0000fe00ff097b82 */ /* 0x001e220000000800 */
[----:B------:R-:W1:Y:S01]  /*0240*/  LDCU.64 UR10, c[0x0][0x3e8] ;  /* 0x00007d00ff0a77ac */ /* 0x000e620008000a00 */
[----:B------:R-:W-:Y:S02]  /*0250*/  SHF.R.S32.HI R11, RZ, 0x1f, R21 ;  /* 0x0000001fff0b7819 */ /* 0x000fe40000011415 */
[----:B0-----:R-:W-:-:S04]  /*0260*/  IABS R5, R9 ;  /* 0x0000000900057213 */ /* 0x001fc80000000000 */
[----:B------:R-:W0:Y:S08]  /*0270*/  I2F.RP R0, R5 ;  /* 0x0000000500007306 */ /* 0x000e300000209400 */
[----:B0-----:R-:W0:Y:S02]  /*0280*/  MUFU.RCP R0, R0 ;  /* 0x0000000000007308 */ /* 0x001e240000001000 */
[----:B0-----:R-:W-:-:S06]  /*0290*/  IADD3 R2, PT, PT, R0, 0xffffffe, RZ ;  /* 0x0ffffffe00027810 */ /* 0x001fcc0007ffe0ff */
[----:B------:R0:W2:Y:S02]  /*02a0*/  F2I.FTZ.U32.TRUNC.NTZ R3, R2 ;  /* 0x0000000200037305 */ /* 0x0000a4000021f000 */
[----:B0-----:R-:W-:Y:S02]  /*02b0*/  HFMA2 R2, -RZ, RZ, 0, 0 ;  /* 0x00000000ff027431 */ /* 0x001fe400000001ff */
[----:B--2---:R-:W-:-:S04]  /*02c0*/  IMAD.MOV R4, RZ, RZ, -R3 ;  /* 0x000000ffff047224 */ /* 0x004fc800078e0a03 */
[----:B------:R-:W-:Y:S01]  /*02d0*/  IMAD R7, R4, R5, RZ ;  /* 0x0000000504077224 */ /* 0x000fe200078e02ff */
[----:B------:R-:W-:-:S03]  /*02e0*/  IABS R4, UR8 ;  /* 0x0000000800047c13 */ /* 0x000fc60008000000 */
[----:B------:R-:W-:-:S06]  /*02f0*/  IMAD.HI.U32 R3, R3, R7, R2 ;  /* 0x0000000703037227 */ /* 0x000fcc00078e0002 */
[----:B------:R-:W-:-:S04]  /*0300*/  IMAD.HI.U32 R3, R3, R4, RZ ;  /* 0x0000000403037227 */ /* 0x000fc800078e00ff */
[----:B------:R-:W-:-:S04]  /*0310*/  IMAD.MOV R0, RZ, RZ, -R3 ;  /* 0x000000ffff007224 */ /* 0x000fc800078e0a03 */
[----:B------:R-:W-:-:S05]  /*0320*/  IMAD R0, R5, R0, R4 ;  /* 0x0000000005007224 */ /* 0x000fca00078e0204 */
[----:B------:R-:W-:-:S13]  /*0330*/  ISETP.GT.U32.AND P2, PT, R5, R0, PT ;  /* 0x000000000500720c */ /* 0x000fda0003f44070 */
[-C--:B------:R-:W-:Y:S02]  /*0340*/  @!P2 IADD3 R0, PT, PT, R0, -R5.reuse, RZ ;  /* 0x800000050000a210 */ /* 0x080fe40007ffe0ff */
[----:B------:R-:W-:Y:S02]  /*0350*/  @!P2 IADD3 R3, PT, PT, R3, 0x1, RZ ;  /* 0x000000010303a810 */ /* 0x000fe40007ffe0ff */
[----:B------:R-:W-:Y:S02]  /*0360*/  ISETP.GE.U32.AND P1, PT, R0, R5, PT ;  /* 0x000000050000720c */ /* 0x000fe40003f26070 */
[C---:B------:R-:W-:Y:S02]  /*0370*/  LOP3.LUT R0, R9.reuse, UR8, RZ, 0x3c, !PT ;  /* 0x0000000809007c12 */ /* 0x040fe4000f8e3cff */
[----:B------:R-:W-:Y:S02]  /*0380*/  ISETP.NE.AND P2, PT, R9, RZ, PT ;  /* 0x000000ff0900720c */ /* 0x000fe40003f45270 */
[----:B------:R-:W-:-:S07]  /*0390*/  ISETP.GE.AND P3, PT, R0, RZ, PT ;  /* 0x000000ff0000720c */ /* 0x000fce0003f66270 */
[----:B------:R-:W-:Y:S01]  /*03a0*/  @P1 VIADD R3, R3, 0x1 ;  /* 0x0000000103031836 */ /* 0x000fe20000000000 */
[----:B-1----:R-:W-:-:S04]  /*03b0*/  ISETP.GE.U32.AND P1, PT, R21, UR10, PT ;  /* 0x0000000a15007c0c */ /* 0x002fc8000bf26070 */
[----:B------:R-:W-:Y:S01]  /*03c0*/  ISETP.GE.AND.EX P1, PT, R11, UR11, PT, P1 ;  /* 0x0000000b0b007c0c */ /* 0x000fe2000bf26310 */
[----:B------:R-:W0:Y:S01]  /*03d0*/  LDCU.64 UR10, c[0x0][0x3f0] ;  /* 0x00007e00ff0a77ac */ /* 0x000e220008000a00 */
[----:B------:R-:W-:Y:S02]  /*03e0*/  @!P3 IADD3 R3, PT, PT, -R3, RZ, RZ ;  /* 0x000000ff0303b210 */ /* 0x000fe40007ffe1ff */
[----:B------:R-:W-:-:S04]  /*03f0*/  @!P2 LOP3.LUT R3, RZ, R9, RZ, 0x33, !PT ;  /* 0x00000009ff03a212 */ /* 0x000fc800078e33ff */
[----:B------:R-:W-:Y:S02]  /*0400*/  IADD3 R2, PT, PT, -R3, RZ, RZ ;  /* 0x000000ff03027210 */ /* 0x000fe40007ffe1ff */
[----:B------:R-:W-:-:S03]  /*0410*/  SHF.R.S32.HI R0, RZ, 0x1f, R3 ;  /* 0x0000001fff007819 */ /* 0x000fc60000011403 */
        /* <DEDUP_REMOVED lines=9> */
[----:B------:R-:W-:Y:S01]  /*04b0*/  IMAD.IADD R25, R23, 0x1, R25 ;  /* 0x0000000117197824 */ /* 0x000fe200078e0219 */
[----:B------:R-:W-:Y:S01]  /*04c0*/  @!P1 MOV R24, R22 ;  /* 0x0000001600189202 */ /* 0x000fe20000000f00 */
[----:B-1----:R-:W-:-:S04]  /*04d0*/  @!P1 IMAD R0, R11, R6, RZ ;  /* 0x000000060b009224 */ /* 0x002fc800078e02ff */
[C---:B------:R-:W-:Y:S02]  /*04e0*/  @!P1 IMAD R3, R21.reuse, R7, R0 ;  /* 0x0000000715039224 */ /* 0x040fe400078e0200 */
[----:B------:R-:W-:-:S05]  /*04f0*/  @!P1 IMAD.WIDE.U32 R6, R21, R6, R24 ;  /* 0x0000000615069225 */ /* 0x000fca00078e0018 */
[----:B------:R-:W-:Y:S02]  /*0500*/  @!P1 IADD3 R0, PT, PT, R7, R3, RZ ;  /* 0x0000000307009210 */ /* 0x000fe40007ffe0ff */
        /* <DEDUP_REMOVED lines=9> */
[----:B------:R-:W-:-:S03]  /*05a0*/  @!P1 PRMT R0, R4, 0x7610, R0 ;  /* 0x0000761004009816 */ /* 0x000fc60000000000 */
[----:B------:R-:W-:Y:S01]  /*05b0*/  IMAD.U32 R3, R3, 0x10000, RZ ;  /* 0x0001000003037824 */ /* 0x000fe200078e00ff */
        /* <DEDUP_REMOVED lines=39> */
.L_x_1563:
[----:B------:R-:W-:Y:S05]  /*0830*/  BSYNC.RECONVERGENT B0 ;  /* 0x0000000000007941 */ /* 0x000fea0003800200 */
.L_x_1562:
        /* <DEDUP_REMOVED lines=36> */
.L_x_1565:
[----:B------:R-:W-:Y:S05]  /*0a80*/  BSYNC.RECONVERGENT B0 ;  /* 0x0000000000007941 */ /* 0x000fea0003800200 */
.L_x_1564:
[----:B------:R-:W-:Y:S05]  /*0a90*/  @!P2 BRA `(.L_x_1566) ;  /* 0x0000000c00b4a947 */ /* 0x000fea0003800000 */
[----:B---3--:R-:W3:Y:S01]  /*0aa0*/  LDC.64 R6, c[0x0][0x3b8] ;  /* 0x0000ee00ff067b82 */ /* 0x008ee20000000a00 */
[----:B------:R-:W-:Y:S01]  /*0ab0*/  ULOP3.LUT UR5, UR4, 0x1, URZ, 0xc0, !UPT ;  /* 0x0000000104057892 */ /* 0x000fe2000f8ec0ff */
[----:B------:R-:W-:-:S03]  /*0ac0*/  ISETP.GE.U32.AND P2, PT, R19, 0x8, PT ;  /* 0x000000081300780c */ /* 0x000fc60003f46070 */
[----:B------:R-:W-:-:S06]  /*0ad0*/  UIMAD UR5, UR5, UR20, URZ ;  /* 0x00000014050572a4 */ /* 0x000fcc000f8e02ff */
[----:B------:R-:W-:-:S05]  /*0ae0*/  IMAD R8, R19, UR5, RZ ;  /* 0x0000000513087c24 */ /* 0x000fca000f8e02ff */
[----:B------:R-:W-:-:S05]  /*0af0*/  SHF.L.U32 R9, R8, 0x1, RZ ;  /* 0x0000000108097819 */ /* 0x000fca00000006ff */
        /* <DEDUP_REMOVED lines=8> */
[----:B------:R-:W-:Y:S01]  /*0b80*/  IMAD.U32 R9, RZ, RZ, UR12 ;  /* 0x0000000cff097e24 */ /* 0x000fe2000f8e00ff */
[----:B-1----:R-:W-:Y:S01]  /*0b90*/  MOV R10, UR12 ;  /* 0x0000000c000a7c02 */ /* 0x002fe20008000f00 */
[----:B------:R-:W-:Y:S02]  /*0ba0*/  UIMAD.WIDE.U32 UR10, UR10, 0x8, UR16 ;  /* 0x000000080a0a78a5 */ /* 0x000fe4000f8e0010 */
[----:B------:R-:W-:-:S04]  /*0bb0*/  UIADD3 UR9, UPT, UPT, -UR9, 0x1, URZ ;  /* 0x0000000109097890 */ /* 0x000fc8000fffe1ff */
[----:B------:R-:W-:Y:S02]  /*0bc0*/  MOV R8, UR10 ;  /* 0x0000000a00087c02 */ /* 0x000fe40008000f00 */
[----:B------:R-:W-:Y:S02]  /*0bd0*/  MOV R13, UR9 ;  /* 0x00000009000d7c02 */ /* 0x000fe40008000f00 */
[----:B---3--:R-:W-:Y:S01]  /*0be0*/  LEA R6, P3, R9, R6, 0x2 ;  /* 0x0000000609067211 */ /* 0x008fe200078610ff */
[----:B------:R-:W-:-:S03]  /*0bf0*/  IMAD.U32 R9, RZ, RZ, UR11 ;  /* 0x0000000bff097e24 */ /* 0x000fc6000f8e00ff */
        /* <DEDUP_REMOVED lines=10> */
.L_x_1568:
[----:B------:R-:W2:Y:S04]  /*0ca0*/  LDG.E.STRONG.GPU R8, desc[UR14][R6.64] ;  /* 0x0000000e06087981 */ /* 0x000ea8000c1ef900 */
[----:B--2---:R-:W-:Y:S01]  /*0cb0*/  CCTL.IVALL ;  /* 0x00000000ff00798f */ /* 0x004fe20002000000 */
[----:B------:R-:W-:Y:S05]  /*0cc0*/  YIELD ;  /* 0x0000000000007946 */ /* 0x000fea0003800000 */
[----:B------:R-:W-:-:S13]  /*0cd0*/  ISETP.NE.AND P3, PT, R8, R11, PT ;  /* 0x0000000b0800720c */ /* 0x000fda0003f65270 */
[----:B------:R-:W-:Y:S05]  /*0ce0*/  @P3 BRA `(.L_x_1568) ;  /* 0xfffffffc00ec3947 */ /* 0x000fea000383ffff */
.L_x_1567:
        /* <DEDUP_REMOVED lines=14> */
.L_x_1570:
[----:B------:R-:W-:Y:S01]  /*0dd0*/  UIADD3 UR25, UPT, UPT, UR5, 0x1, URZ ;  /* 0x0000000105197890 */ /* 0x000fe2000fffe0ff */
[----:B------:R-:W-:Y:S01]  /*0de0*/  ISETP.EQ.OR P2, PT, RZ, UR11, P4 ;  /* 0x0000000bff007c0c */ /* 0x000fe2000a742670 */
[----:B------:R-:W-:-:S04]  /*0df0*/  UIADD3 UR26, UPT, UPT, UR5, 0x2, URZ ;  /* 0x00000002051a7890 */ /* 0x000fc8000fffe0ff */
[----:B------:R-:W-:Y:S01]  /*0e00*/  MOV R6, UR25 ;  /* 0x0000001900067c02 */ /* 0x000fe20008000f00 */
[----:B------:R-:W-:Y:S01]  /*0e10*/  UIADD3 UR25, UPT, UPT, UR5, 0x3, URZ ;  /* 0x0000000305197890 */ /* 0x000fe2000fffe0ff */
[----:B------:R-:W-:Y:S02]  /*0e20*/  IMAD.U32 R7, RZ, RZ, UR26 ;  /* 0x0000001aff077e24 */ /* 0x000fe4000f8e00ff */
[----:B------:R-:W-:-:S03]  /*0e30*/  ISETP.EQ.OR P3, PT, R6, UR18, P4 ;  /* 0x0000001206007c0c */ /* 0x000fc6000a762670 */
[----:B------:R-:W-:Y:S01]  /*0e40*/  ISETP.EQ.OR P6, PT, R7, UR18, P4 ;  /* 0x0000001207007c0c */ /* 0x000fe2000a7c2670 */
[----:B------:R-:W-:Y:S01]  /*0e50*/  VOTEU.ALL UP0, P2 ;  /* 0x0000000000ff7886 */ /* 0x000fe20001000000 */
[----:B------:R-:W-:-:S04]  /*0e60*/  MOV R6, UR25 ;  /* 0x0000001900067c02 */ /* 0x000fc80008000f00 */
[----:B------:R-:W-:Y:S01]  /*0e70*/  ISETP.EQ.OR P5, PT, R6, UR18, P4 ;  /* 0x0000001206007c0c */ /* 0x000fe2000a7a2670 */
[----:B------:R-:W-:-:S03]  /*0e80*/  @!UP0 UIMAD.WIDE.U32 UR26, UR9, 0x8, UR16 ;  /* 0x00000008091a88a5 */ /* 0x000fc6000f8e0010 */
[----:B------:R-:W-:-:S03]  /*0e90*/  VOTEU.ALL UP0, P3 ;  /* 0x0000000000ff7886 */ /* 0x000fc60001800000 */
[----:B------:R-:W-:Y:S01]  /*0ea0*/  MOV R6, UR26 ;  /* 0x0000001a00067c02 */ /* 0x000fe20008000f00 */
[----:B------:R-:W-:Y:S01]  /*0eb0*/  IMAD.U32 R7, RZ, RZ, UR27 ;  /* 0x0000001bff077e24 */ /* 0x000fe2000f8e00ff */
[----:B------:R-:W-:Y:S01]  /*0ec0*/  @!UP0 UIMAD.WIDE.U32 UR26, UR10, 0x8, UR16 ;  /* 0x000000080a1a88a5 */ /* 0x000fe2000f8e0010 */
[----:B------:R-:W-:-:S03]  /*0ed0*/  VOTEU.ALL UP1, P6 ;  /* 0x0000000000ff7886 */ /* 0x000fc60003020000 */
[----:B------:R-:W-:Y:S01]  /*0ee0*/  VOTEU.ALL UP0, P5 ;  /* 0x0000000000ff7886 */ /* 0x000fe20002800000 */
[----:B------:R-:W0:Y:S01]  /*0ef0*/  @!P2 LDG.E.64 R6, desc[UR14][R6.64] ;  /* 0x0000000e0606a981 */ /* 0x000e22000c1e1b00 */
[----:B------:R-:W-:Y:S01]  /*0f00*/  MOV R8, UR26 ;  /* 0x0000001a00087c02 */ /* 0x000fe20008000f00 */
[----:B------:R-:W-:Y:S01]  /*0f10*/  @!UP1 UIMAD.WIDE.U32 UR28, UR12, 0x8, UR16 ;  /* 0x000000080c1c98a5 */ /* 0x000fe2000f8e0010 */
[----:B------:R-:W-:Y:S01]  /*0f20*/  MOV R9, UR27 ;  /* 0x0000001b00097c02 */ /* 0x000fe20008000f00 */
[----:B------:R-:W-:-:S04]  /*0f30*/  @!UP0 UIMAD.WIDE.U32 UR26, UR13, 0x8, UR16 ;  /* 0x000000080d1a88a5 */ /* 0x000fc8000f8e0010 */
[----:B-1----:R-:W-:Y:S01]  /*0f40*/  IMAD.U32 R10, RZ, RZ, UR28 ;  /* 0x0000001cff0a7e24 */ /* 0x002fe2000f8e00ff */
[----:B--2---:R-:W-:Y:S01]  /*0f50*/  MOV R11, UR29 ;  /* 0x0000001d000b7c02 */ /* 0x004fe20008000f00 */
[----:B------:R-:W2:Y:S01]  /*0f60*/  @!P3 LDG.E.64 R8, desc[UR14][R8.64] ;  /* 0x0000000e0808b981 */ /* 0x000ea2000c1e1b00 */
[----:B------:R-:W-:Y:S01]  /*0f70*/  MOV R12, UR26 ;  /* 0x0000001a000c7c02 */ /* 0x000fe20008000f00 */
[----:B------:R-:W-:-:S03]  /*0f80*/  IMAD.U32 R13, RZ, RZ, UR27 ;  /* 0x0000001bff0d7e24 */ /* 0x000fc6000f8e00ff */
        /* <DEDUP_REMOVED lines=8> */
[----:B------:R-:W-:Y:S02]  /*1010*/  ISETP.EQ.OR P2, PT, R14, UR18, P4 ;  /* 0x000000120e007c0c */ /* 0x000fe4000a742670 */
[----:B------:R-:W-:Y:S01]  /*1020*/  MOV R6, UR26 ;  /* 0x0000001a00067c02 */ /* 0x000fe20008000f00 */
[----:B------:R-:W-:Y:S01]  /*1030*/  UIADD3 UR26, UPT, UPT, UR5, 0x7, URZ ;  /* 0x00000007051a7890 */ /* 0x000fe2000fffe0ff */
[----:B--2---:R-:W-:Y:S01]  /*1040*/  @!P3 FADD.FTZ R4, R4, R8 ;  /* 0x000000080404b221 */ /* 0x004fe20000010000 */
[----:B------:R-:W-:Y:S01]  /*1050*/  @!P3 FADD.FTZ R5, R5, R9 ;  /* 0x000000090505b221 */ /* 0x000fe20000010000 */
[----:B------:R-:W-:Y:S01]  /*1060*/  ISETP.EQ.OR P3, PT, R6, UR18, P4 ;  /* 0x0000001206007c0c */ /* 0x000fe2000a762670 */
[----:B------:R-:W-:-:S02]  /*1070*/  IMAD.U32 R6, RZ, RZ, UR25 ;  /* 0x00000019ff067e24 */ /* 0x000fc4000f8e00ff */
[----:B------:R-:W-:Y:S01]  /*1080*/  MOV R7, UR26 ;  /* 0x0000001a00077c02 */ /* 0x000fe20008000f00 */
[----:B---3--:R-:W-:Y:S01]  /*1090*/  @!P6 FADD.FTZ R4, R4, R10 ;  /* 0x0000000a0404e221 */ /* 0x008fe20000010000 */
[----:B------:R-:W-:Y:S02]  /*10a0*/  @!P6 FADD.FTZ R5, R5, R11 ;  /* 0x0000000b0505e221 */ /* 0x000fe40000010000 */
[----:B------:R-:W-:Y:S01]  /*10b0*/  VOTEU.ALL UP0, P2 ;  /* 0x0000000000ff7886 */ /* 0x000fe20001000000 */
[----:B------:R-:W-:Y:S01]  /*10c0*/  ISETP.EQ.OR P6, PT, R6, UR18, P4 ;  /* 0x0000001206007c0c */ /* 0x000fe2000a7c2670 */
[----:B----4-:R-:W-:Y:S01]  /*10d0*/  @!P5 FADD.FTZ R4, R4, R12 ;  /* 0x0000000c0404d221 */ /* 0x010fe20000010000 */
[----:B------:R-:W-:Y:S01]  /*10e0*/  @!P5 FADD.FTZ R5, R5, R13 ;  /* 0x0000000d0505d221 */ /* 0x000fe20000010000 */
[----:B------:R-:W-:Y:S01]  /*10f0*/  ISETP.EQ.OR P5, PT, R7, UR18, P4 ;  /* 0x0000001207007c0c */ /* 0x000fe2000a7a2670 */
[----:B------:R-:W-:Y:S01]  /*1100*/  @!UP0 UIMAD.WIDE.U32 UR26, UR21, 0x8, UR16 ;  /* 0x00000008151a88a5 */ /* 0x000fe2000f8e0010 */
[----:B------:R-:W-:-:S05]  /*1110*/  VOTEU.ALL UP1, P3 ;  /* 0x0000000000ff7886 */ /* 0x000fca0001820000 */
[----:B------:R-:W-:Y:S01]  /*1120*/  MOV R6, UR26 ;  /* 0x0000001a00067c02 */ /* 0x000fe20008000f00 */
[----:B------:R-:W-:Y:S01]  /*1130*/  IMAD.U32 R7, RZ, RZ, UR27 ;  /* 0x0000001bff077e24 */ /* 0x000fe2000f8e00ff */
[----:B------:R-:W-:Y:S01]  /*1140*/  @!UP1 UIMAD.WIDE.U32 UR28, UR22, 0x8, UR16 ;  /* 0x00000008161c98a5 */ /* 0x000fe2000f8e0010 */
[----:B------:R-:W-:-:S03]  /*1150*/  VOTEU.ALL UP0, P6 ;  /* 0x0000000000ff7886 */ /* 0x000fc60003000000 */
        /* <DEDUP_REMOVED lines=9> */
[----:B------:R-:W-:Y:S01]  /*11f0*/  MOV R12, UR28 ;  /* 0x0000001c000c7c02 */ /* 0x000fe20008000f00 */
[----:B------:R-:W-:-:S02]  /*1200*/  IMAD.U32 R13, RZ, RZ, UR29 ;  /* 0x0000001dff0d7e24 */ /* 0x000fc4000f8e00ff */
        /* <DEDUP_REMOVED lines=23> */
.L_x_1569:
        /* <DEDUP_REMOVED lines=8> */
[----:B------:R-:W-:-:S04]  /*1400*/  MOV R6, UR5 ;  /* 0x0000000500067c02 */ /* 0x000fc80008000f00 */
[----:B------:R-:W-:-:S13]  /*1410*/  ISETP.EQ.OR P6, PT, R6, UR18, P4 ;  /* 0x0000001206007c0c */ /* 0x000fda000a7c2670 */
[----:B------:R-:W-:-:S05]  /*1420*/  VOTEU.ALL UP0, P6 ;  /* 0x0000000000ff7886 */ /* 0x000fca0003000000 */
[----:B------:R-:W-:-:S04]  /*1430*/  @!UP0 UIMAD UR10, UR5, UR20, UR6 ;  /* 0x00000014050a82a4 */ /* 0x000fc8000f8e0206 */
[----:B------:R-:W-:-:S06]  /*1440*/  @!UP0 UIMAD.WIDE.U32 UR10, UR10, 0x8, UR16 ;  /* 0x000000080a0a88a5 */ /* 0x000fcc000f8e0010 */
[----:B------:R-:W-:Y:S01]  /*1450*/  IMAD.U32 R6, RZ, RZ, UR10 ;  /* 0x0000000aff067e24 */ /* 0x000fe2000f8e00ff */
[----:B------:R-:W-:-:S06]  /*1460*/  MOV R7, UR11 ;  /* 0x0000000b00077c02 */ /* 0x000fcc0008000f00 */
[----:B------:R-:W0:Y:S01]  /*1470*/  @!P6 LDG.E.64 R6, desc[UR14][R6.64] ;  /* 0x0000000e0606e981 */ /* 0x000e22000c1e1b00 */
[----:B------:R-:W-:Y:S02]  /*1480*/  UIADD3 UR10, UPT, UPT, UR5, 0x1, URZ ;  /* 0x00000001050a7890 */ /* 0x000fe4000fffe0ff */
[----:B------:R-:W-:Y:S02]  /*1490*/  UIADD3 UR12, UPT, UPT, UR5, 0x2, URZ ;  /* 0x00000002050c7890 */ /* 0x000fe4000fffe0ff */
[----:B------:R-:W-:Y:S02]  /*14a0*/  UIADD3 UR9, UPT, UPT, UR5, 0x3, URZ ;  /* 0x0000000305097890 */ /* 0x000fe4000fffe0ff */
[----:B------:R-:W-:Y:S02]  /*14b0*/  MOV R8, UR10 ;  /* 0x0000000a00087c02 */ /* 0x000fe40008000f00 */
[----:B------:R-:W-:Y:S02]  /*14c0*/  IMAD.U32 R9, RZ, RZ, UR12 ;  /* 0x0000000cff097e24 */ /* 0x000fe4000f8e00ff */
[----:B------:R-:W-:-:S02]  /*14d0*/  ISETP.EQ.OR P5, PT, R8, UR18, P4 ;  /* 0x0000001208007c0c */ /* 0x000fc4000a7a2670 */
[----:B------:R-:W-:Y:S02]  /*14e0*/  MOV R8, UR9 ;  /* 0x0000000900087c02 */ /* 0x000fe40008000f00 */
[----:B------:R-:W-:-:S09]  /*14f0*/  ISETP.EQ.OR P3, PT, R9, UR18, P4 ;  /* 0x0000001209007c0c */ /* 0x000fd2000a762670 */
[----:B------:R-:W-:-:S04]  /*1500*/  VOTEU.ALL UP0, P5 ;  /* 0x0000000000ff7886 */ /* 0x000fc80002800000 */
[----:B------:R-:W-:Y:S01]  /*1510*/  VOTEU.ALL UP1, P3 ;  /* 0x0000000000ff7886 */ /* 0x000fe20001820000 */
[----:B------:R-:W-:-:S04]  /*1520*/  @!UP0 UIMAD UR10, UR10, UR20, UR6 ;  /* 0x000000140a0a82a4 */ /* 0x000fc8000f8e0206 */
        /* <DEDUP_REMOVED lines=15> */
[----:B-1----:R-:W-:Y:S01]  /*1620*/  IMAD.U32 R10, RZ, RZ, UR10 ;  /* 0x0000000aff0a7e24 */ /* 0x002fe2000f8e00ff */
[----:B--2---:R-:W-:-:S06]  /*1630*/  MOV R11, UR11 ;  /* 0x0000000b000b7c02 */ /* 0x004fcc0008000f00 */
[----:B------:R-:W2:Y:S01]  /*1640*/  @!P6 LDG.E.64 R10, desc[UR14][R10.64] ;  /* 0x0000000e0a0ae981 */ /* 0x000ea2000c1e1b00 */
[----:B------:R-:W-:-:S05]  /*1650*/  MOV R13, UR5 ;  /* 0x00000005000d7c02 */ /* 0x000fca0008000f00 */
[----:B------:R-:W-:-:S05]  /*1660*/  VIADD R13, R13, 0x4 ;  /* 0x000000040d0d7836 */ /* 0x000fca0000000000 */
[----:B------:R-:W-:Y:S01]  /*1670*/  R2UR UR5, R13 ;  /* 0x000000000d0572ca */ /* 0x000fe200000e0000 */
[----:B---3--:R-:W-:Y:S01]  /*1680*/  @!P5 FADD.FTZ R4, R4, R6 ;  /* 0x000000060404d221 */ /* 0x008fe20000010000 */
[----:B------:R-:W-:-:S03]  /*1690*/  @!P5 FADD.FTZ R5, R5, R7 ;  /* 0x000000070505d221 */ /* 0x000fc60000010000 */
[----:B----4-:R-:W-:Y:S01]  /*16a0*/  @!P3 FADD.FTZ R4, R4, R8 ;  /* 0x000000080404b221 */ /* 0x010fe20000010000 */
[----:B------:R-:W-:-:S03]  /*16b0*/  @!P3 FADD.FTZ R5, R5, R9 ;  /* 0x000000090505b221 */ /* 0x000fc60000010000 */
[----:B--2---:R-:W-:Y:S01]  /*16c0*/  @!P6 FADD.FTZ R4, R4, R10 ;  /* 0x0000000a0404e221 */ /* 0x004fe20000010000 */
[----:B------:R-:W-:-:S07]  /*16d0*/  @!P6 FADD.FTZ R5, R5, R11 ;  /* 0x0000000b0505e221 */ /* 0x000fce0000010000 */
.L_x_1571:
[----:B------:R-:W-:Y:S05]  /*16e0*/  @!P2 BRA `(.L_x_1566) ;  /* 0x0000000000a0a947 */ /* 0x000fea0003800000 */
[----:B------:R-:W-:-:S13]  /*16f0*/  ISETP.NE.AND P2, PT, R12, 0x1, PT ;  /* 0x000000010c00780c */ /* 0x000fda0003f45270 */
[----:B------:R-:W-:Y:S05]  /*1700*/  @!P2 BRA `(.L_x_1572) ;  /* 0x000000000060a947 */ /* 0x000fea0003800000 */
[----:B------:R-:W-:Y:S02]  /*1710*/  UIADD3 UR10, UPT, UPT, UR5, 0x1, URZ ;  /* 0x00000001050a7890 */ /* 0x000fe4000fffe0ff */
[----:B------:R-:W-:-:S04]  /*1720*/  MOV R6, UR5 ;  /* 0x0000000500067c02 */ /* 0x000fc80008000f00 */
        /* <DEDUP_REMOVED lines=8> */
[----:B------:R-:W-:Y:S01]  /*17b0*/  IMAD.U32 R6, RZ, RZ, UR12 ;  /* 0x0000000cff067e24 */ /* 0x000fe2000f8e00ff */
[----:B------:R-:W-:Y:S01]  /*17c0*/  @!UP1 UIMAD.WIDE.U32 UR10, UR10, 0x8, UR16 ;  /* 0x000000080a0a98a5 */ /* 0x000fe2000f8e0010 */
[----:B------:R-:W-:-:S05]  /*17d0*/  MOV R7, UR13 ;  /* 0x0000000d00077c02 */ /* 0x000fca0008000f00 */
[----:B------:R-:W-:Y:S01]  /*17e0*/  MOV R8, UR10 ;  /* 0x0000000a00087c02 */ /* 0x000fe20008000f00 */
[----:B------:R-:W-:Y:S01]  /*17f0*/  IMAD.U32 R9, RZ, RZ, UR11 ;  /* 0x0000000bff097e24 */ /* 0x000fe2000f8e00ff */
[----:B------:R-:W0:Y:S05]  /*1800*/  @!P3 LDG.E.64 R6, desc[UR14][R6.64] ;  /* 0x0000000e0606b981 */ /* 0x000e2a000c1e1b00 */
[----:B------:R-:W3:Y:S01]  /*1810*/  @!P2 LDG.E.64 R8, desc[UR14][R8.64] ;  /* 0x0000000e0808a981 */ /* 0x000ee2000c1e1b00 */
[----:B-1----:R-:W-:-:S04]  /*1820*/  MOV R10, UR5 ;  /* 0x00000005000a7c02 */ /* 0x002fc80008000f00 */
[----:B------:R-:W-:-:S04]  /*1830*/  IADD3 R10, PT, PT, R10, 0x2, RZ ;  /* 0x000000020a0a7810 */ /* 0x000fc80007ffe0ff */
[----:B------:R-:W-:Y:S01]  /*1840*/  R2UR UR5, R10 ;  /* 0x000000000a0572ca */ /* 0x000fe200000e0000 */
[----:B0-----:R-:W-:Y:S01]  /*1850*/  @!P3 FADD.FTZ R4, R4, R6 ;  /* 0x000000060404b221 */ /* 0x001fe20000010000 */
[----:B------:R-:W-:-:S03]  /*1860*/  @!P3 FADD.FTZ R5, R5, R7 ;  /* 0x000000070505b221 */ /* 0x000fc60000010000 */
[----:B---3--:R-:W-:Y:S01]  /*1870*/  @!P2 FADD.FTZ R4, R4, R8 ;  /* 0x000000080404a221 */ /* 0x008fe20000010000 */
[----:B------:R-:W-:-:S09]  /*1880*/  @!P2 FADD.FTZ R5, R5, R9 ;  /* 0x000000090505a221 */ /* 0x000fd20000010000 */
.L_x_1572:
[----:B------:R-:W-:Y:S01]  /*1890*/  IMAD.U32 R6, RZ, RZ, UR5 ;  /* 0x00000005ff067e24 */ /* 0x000fe2000f8e00ff */
[----:B------:R-:W-:Y:S01]  /*18a0*/  LOP3.LUT P3, RZ, R19, 0x1, RZ, 0xc0, !PT ;  /* 0x0000000113ff7812 */ /* 0x000fe2000786c0ff */
[----:B------:R-:W-:Y:S03]  /*18b0*/  BSSY.RECONVERGENT B0, `(.L_x_1566) ;  /* 0x000000b000007945 */ /* 0x000fe60003800200 */
[----:B------:R-:W-:-:S04]  /*18c0*/  ISETP.EQ.OR P2, PT, R6, UR18, P4 ;  /* 0x0000001206007c0c */ /* 0x000fc8000a742670 */
[----:B------:R-:W-:-:S13]  /*18d0*/  PLOP3.LUT P2, PT, P3, P2, PT, 0x8f, 0xf8 ;  /* 0x0000000000f8781c */ /* 0x000fda0001f45177 */
[----:B------:R-:W-:Y:S05]  /*18e0*/  @P2 BRA `(.L_x_1573) ;  /* 0x00000000001c2947 */ /* 0x000fea0003800000 */
[----:B------:R-:W-:Y:S01]  /*18f0*/  UIMAD UR9, UR20, UR5, UR6 ;  /* 0x00000005140972a4 */ /* 0x000fe2000f8e0206 */
[----:B------:R-:W-:-:S05]  /*1900*/  HFMA2 R7, -RZ, RZ, 0, 4.76837158203125e-07 ;  /* 0x00000008ff077431 */ /* 0x000fca00000001ff */
[----:B------:R-:W-:-:S05]  /*1910*/  MOV R6, UR9 ;  /* 0x0000000900067c02 */ /* 0x000fca0008000f00 */
[----:B------:R-:W-:-:S06]  /*1920*/  IMAD.WIDE.U32 R6, R6, R7, UR16 ;  /* 0x0000001006067e25 */ /* 0x000fcc000f8e0007 */
[----:B------:R-:W0:Y:S02]  /*1930*/  LDG.E.64 R6, desc[UR14][R6.64] ;  /* 0x0000000e06067981 */ /* 0x000e24000c1e1b00 */
[----:B0-----:R-:W-:Y:S01]  /*1940*/  FADD.FTZ R4, R4, R6 ;  /* 0x0000000604047221 */ /* 0x001fe20000010000 */
[----:B------:R-:W-:-:S07]  /*1950*/  FADD.FTZ R5, R5, R7 ;  /* 0x0000000705057221 */ /* 0x000fce0000010000 */
.L_x_1573:
[----:B------:R-:W-:Y:S05]  /*1960*/  BSYNC.RECONVERGENT B0 ;  /* 0x0000000000007941 */ /* 0x000fea0003800200 */
.L_x_1566:
[----:B------:R-:W4:Y:S01]  /*1970*/  S2UR UR9, SR_CgaCtaId ;  /* 0x00000000000979c3 */ /* 0x000f220000008800 */
[----:B------:R-:W5:Y:S01]  /*1980*/  LDCU UR10, c[0x0][0x414] ;  /* 0x00008280ff0a77ac */ /* 0x000f620008000800 */
[----:B------:R-:W-:Y:S01]  /*1990*/  IMAD.U32 R13, RZ, RZ, UR8 ;  /* 0x00000008ff0d7e24 */ /* 0x000fe2000f8e00ff */
[----:B------:R-:W-:Y:S01]  /*19a0*/  IADD3 R15, PT, PT, R2, R17, RZ ;  /* 0x00000011020f7210 */ /* 0x000fe20007ffe0ff */
[----:B------:R-:W-:-:S04]  /*19b0*/  UMOV UR5, 0x400 ;  /* 0x0000040000057882 */ /* 0x000fc80000000000 */
        /* <DEDUP_REMOVED lines=12> */
[----:B------:R-:W2:Y:S04]  /*1a80*/  LDG.E.U16 R27, desc[UR14][R6.64+0x2] ;  /* 0x0000020e061b7981 */ /* 0x000ea8000c1e1500 */
[----:B------:R-:W3:Y:S04]  /*1a90*/  LDG.E.U16 R26, desc[UR14][R8.64] ;  /* 0x0000000e081a7981 */ /* 0x000ee8000c1e1500 */
[----:B------:R3:W4:Y:S04]  /*1aa0*/  LDG.E.U16 R2, desc[UR14][R6.64] ;  /* 0x0000000e06027981 */ /* 0x000728000c1e1500 */
[----:B------:R-:W5:Y:S04]  /*1ab0*/  LDG.E.U16 R28, desc[UR14][R8.64+0x2] ;  /* 0x0000020e081c7981 */ /* 0x000f68000c1e1500 */
[----:B------:R-:W1:Y:S02]  /*1ac0*/  LDS.64 R14, [UR5+0x78] ;  /* 0x00007805ff0e7984 */ /* 0x000e640008000a00 */
[----:B-1----:R-:W-:-:S04]  /*1ad0*/  FMUL.FTZ R14, R14, UR10 ;  /* 0x0000000a0e0e7c20 */ /* 0x002fc80008410000 */
[----:B------:R-:W-:-:S04]  /*1ae0*/  FMUL.FTZ R29, R14, R14 ;  /* 0x0000000e0e1d7220 */ /* 0x000fc80000410000 */
[----:B------:R-:W-:-:S05]  /*1af0*/  FFMA.FTZ R15, R15, UR10, -R29 ;  /* 0x0000000a0f0f7c23 */ /* 0x000fca000801081d */
[----:B------:R-:W-:-:S13]  /*1b00*/  FSETP.GTU.FTZ.AND P2, PT, R15, RZ, PT ;  /* 0x000000ff0f00720b */ /* 0x000fda0003f5c000 */
[----:B0-----:R-:W0:Y:S01]  /*1b10*/  @P2 LDC R4, c[0x0][0x3a8] ;  /* 0x0000ea00ff042b82 */ /* 0x001e220000000800 */
[----:B------:R-:W-:Y:S01]  /*1b20*/  UISETP.NE.AND UP0, UPT, UR19, URZ, UPT ;  /* 0x000000ff1300728c */ /* 0x000fe2000bf05270 */
[--C-:B------:R-:W-:Y:S01]  /*1b30*/  FADD.FTZ R5, R0, -R14.reuse ;  /* 0x8000000e00057221 */ /* 0x100fe20000010000 */
[----:B------:R-:W-:Y:S01]  /*1b40*/  FADD.FTZ R3, R3, -R14 ;  /* 0x8000000e03037221 */ /* 0x000fe20000010000 */
[----:B0-----:R-:W-:Y:S01]  /*1b50*/  @P2 FADD.FTZ R15, R15, R4 ;  /* 0x000000040f0f2221 */ /* 0x001fe20000010000 */
[----:B------:R-:W-:-:S06]  /*1b60*/  MOV R4, 0x3f800000 ;  /* 0x3f80000000047802 */ /* 0x000fcc0000000f00 */
[----:B------:R-:W0:Y:S02]  /*1b70*/  @P2 MUFU.RSQ R4, R15 ;  /* 0x0000000f00042308 */ /* 0x000e240000001400 */
[-C--:B0-----:R-:W-:Y:S01]  /*1b80*/  FMUL.FTZ R5, R5, R4.reuse ;  /* 0x0000000405057220 */ /* 0x081fe20000410000 */
[----:B------:R-:W-:Y:S01]  /*1b90*/  FMUL.FTZ R3, R3, R4 ;  /* 0x0000000403037220 */ /* 0x000fe20000410000 */
[----:B--2---:R-:W-:Y:S02]  /*1ba0*/  SHF.L.U32 R4, R27, 0x10, RZ ;  /* 0x000000101b047819 */ /* 0x004fe400000006ff */
[----:B---3--:R-:W-:Y:S01]  /*1bb0*/  SHF.L.U32 R7, R26, 0x10, RZ ;  /* 0x000000101a077819 */ /* 0x008fe200000006ff */
[----:B----4-:R-:W-:Y:S02]  /*1bc0*/  IMAD.U32 R2, R2, 0x10000, RZ ;  /* 0x0001000002027824 */ /* 0x010fe400078e00ff */
[----:B-----5:R-:W-:Y:S02]  /*1bd0*/  IMAD.U32 R9, R28, 0x10000, RZ ;  /* 0x000100001c097824 */ /* 0x020fe400078e00ff */
[----:B------:R-:W-:-:S02]  /*1be0*/  FFMA.FTZ R0, R2, R5, R7 ;  /* 0x0000000502007223 */ /* 0x000fc40000010007 */
        /* <DEDUP_REMOVED lines=12> */
.L_x_1574:
        /* <DEDUP_REMOVED lines=14> */
.L_x_1576:
[----:B------:R-:W-:Y:S05]  /*1d90*/  BSYNC.RECONVERGENT B0 ;  /* 0x0000000000007941 */ /* 0x000fea0003800200 */
.L_x_1575:
[----:B------:R-:W-:Y:S02]  /*1da0*/  UIADD3 UR8, UPT, UPT, UR20, UR8, URZ ;  /* 0x0000000814087290 */ /* 0x000fe4000fffe0ff */
[----:B------:R-:W-:Y:S02]  /*1db0*/  UIADD3 UR4, UPT, UPT, UR4, 0x1, URZ ;  /* 0x0000000104047890 */ /* 0x000fe4000fffe0ff */
[----:B------:R-:W-:-:S09]  /*1dc0*/  UISETP.GE.AND UP0, UPT, UR8, UR7, UPT ;  /* 0x000000070800728c */ /* 0x000fd2000bf06270 */
[----:B------:R-:W-:Y:S05]  /*1dd0*/  BRA.U !UP0, `(.L_x_1577) ;  /* 0xffffffe508147547 */ /* 0x000fea000b83ffff */
[----:B------:R-:W-:Y:S05]  /*1de0*/  EXIT ;  /* 0x000000000000794d */ /* 0x000fea0003800000 */
.L_x_1578:
        /* <DEDUP_REMOVED lines=9> */
.L_x_2499:


//--------------------- .text._Z35group_norm_nhwc_fwd_one_pass_kernelI11Bf16IOBf16WLi128ELi12ELi384EEv26Group_norm_nhwc_fwd_params --------------------------
	.section	.text._Z35group_norm_nhwc_fwd_one_pass_kernelI11Bf16IOBf16WLi128ELi12ELi384EEv26Group_norm_nhwc_fwd_params,"ax",@progbits
	.align	128
        .global         _Z35group_norm_nhwc_fwd_one_pass_kernelI11Bf16IOBf16WLi128ELi12ELi384EEv26Group_norm_nhwc_fwd_params
        .type           _Z35group_norm_nhwc_fwd_one_pass_kernelI11Bf16IOBf16WLi128ELi12ELi384EEv26Group_norm_nhwc_fwd_params,@function
        .size           _Z35group_norm_nhwc_fwd_one_pass_kernelI11Bf16IOBf16WLi128ELi12ELi384EEv26Group_norm_nhwc_fwd_params,(.L_x_2500 - _Z35group_norm_nhwc_fwd_one_pass_kernelI11Bf16IOBf16WLi128ELi12ELi384EEv26Group_norm_nhwc_fwd_params)
        .other          _Z35group_norm_nhwc_fwd_one_pass_kernelI11Bf16IOBf16WLi128ELi12ELi384EEv26Group_norm_nhwc_fwd_params,@"STO_CUDA_ENTRY STV_DEFAULT"
_Z35group_norm_nhwc_fwd_one_pass_kernelI11Bf16IOBf16WLi128ELi12ELi384EEv26Group_norm_nhwc_fwd_params:
.text._Z35group_norm_nhwc_fwd_one_pass_kernelI11Bf16IOBf16WLi128ELi12ELi384EEv26Group_norm_nhwc_fwd_params:
        /* <DEDUP_REMOVED lines=28> */
.L_x_1598:
[----:B01----:R-:W0:Y:S01]  /*01c0*/  LDC R2, c[0x0][0x3f8] ;  /* 0x0000fe00ff027b82 */ /* 0x003e220000000800 */
[----:B------:R-:W1:Y:S01]  /*01d0*/  LDCU.64 UR10, c[0x0][0x3e8] ;  /* 0x00007d00ff0a77ac */ /* 0x000e620008000a00 */
[----:B------:R-:W-:Y:S02]  /*01e0*/  SHF.R.S32.HI R13, RZ, 0x1f, R21 ;  /* 0x0000001fff0d7819 */ /* 0x000fe40000011415 */
[----:B0-----:R-:W-:Y:S02]  /*01f0*/  IABS R3, R2 ;  /* 0x0000000200037213 */ /* 0x001fe40000000000 */
[----:B------:R-:W-:Y:S02]  /*0200*/  ISETP.NE.AND P3, PT, R2, RZ, PT ;  /* 0x000000ff0200720c */ /* 0x000fe40003f65270 */
[----:B------:R-:W0:Y:S08]  /*0210*/  I2F.RP R0, R3 ;  /* 0x0000000300007306 */ /* 0x000e300000209400 */
[----:B0-----:R-:W0:Y:S02]  /*0220*/  MUFU.RCP R0, R0 ;  /* 0x0000000000007308 */ /* 0x001e240000001000 */
[----:B0-2---:R-:W-:-:S06]  /*0230*/  IADD3 R4, PT, PT, R0, 0xffffffe, RZ ;  /* 0x0ffffffe00047810 */ /* 0x005fcc0007ffe0ff */
[----:B------:R0:W2:Y:S02]  /*0240*/  F2I.FTZ.U32.TRUNC.NTZ R5, R4 ;  /* 0x0000000400057305 */ /* 0x0000a4000021f000 */
[----:B0-----:R-:W-:Y:S02]  /*0250*/  HFMA2 R4, -RZ, RZ, 0, 0 ;  /* 0x00000000ff047431 */ /* 0x001fe400000001ff */
[----:B--2---:R-:W-:-:S04]  /*0260*/  IMAD.MOV R6, RZ, RZ, -R5 ;  /* 0x000000ffff067224 */ /* 0x004fc800078e0a05 */
        /* <DEDUP_REMOVED lines=118> */
.L_x_1580:
[----:B------:R-:W-:Y:S05]  /*09d0*/  BSYNC.RECONVERGENT B0 ;  /* 0x0000000000007941 */ /* 0x000fea0003800200 */
.L_x_1579:
        /* <DEDUP_REMOVED lines=36> */
.L_x_1582:
[----:B------:R-:W-:Y:S05]  /*0c20*/  BSYNC.RECONVERGENT B0 ;  /* 0x0000000000007941 */ /* 0x000fea0003800200 */
.L_x_1581:
        /* <DEDUP_REMOVED lines=33> */
.L_x_1585:
[----:B------:R-:W3:Y:S04]  /*0e40*/  LDG.E.STRONG.GPU R8, desc[UR14][R6.64] ;  /* 0x0000000e06087981 */ /* 0x000ee8000c1ef900 */
[----:B---3--:R-:W-:Y:S01]  /*0e50*/  CCTL.IVALL ;  /* 0x00000000ff00798f */ /* 0x008fe20002000000 */
[----:B------:R-:W-:Y:S05]  /*0e60*/  YIELD ;  /* 0x0000000000007946 */ /* 0x000fea0003800000 */
[----:B------:R-:W-:-:S13]  /*0e70*/  ISETP.NE.AND P4, PT, R8, R11, PT ;  /* 0x0000000b0800720c */ /* 0x000fda0003f85270 */
[----:B------:R-:W-:Y:S05]  /*0e80*/  @P4 BRA `(.L_x_1585) ;  /* 0xfffffffc00ec4947 */ /* 0x000fea000383ffff */
.L_x_1584:
        /* <DEDUP_REMOVED lines=14> */
.L_x_1587:
        /* <DEDUP_REMOVED lines=91> */
.L_x_1586:
[----:B------:R-:W-:-:S04]  /*1520*/  LOP3.LUT R6, R19, 0x7, RZ, 0xc0, !PT ;  /* 0x0000000713067812 */ /* 0x000fc800078ec0ff */
[----:B------:R-:W-:-:S13]  /*1530*/  ISETP.NE.AND P2, PT, R6, RZ, PT ;  /* 0x000000ff0600720c */ /* 0x000fda0003f45270 */
[----:B------:R-:W-:Y:S05]  /*1540*/  @!P2 BRA `(.L_x_1583) ;  /* 0x00000004006ca947 */ /* 0x000fea0003800000 */
[----:B------:R-:W-:Y:S02]  /*1550*/  IADD3 R6, PT, PT, R6, -0x1, RZ ;  /* 0xffffffff06067810 */ /* 0x000fe40007ffe0ff */
[----:B--2---:R-:W-:Y:S02]  /*1560*/  LOP3.LUT P2, R12, R19, 0x3, RZ, 0xc0, !PT ;  /* 0x00000003130c7812 */ /* 0x004fe4000784c0ff */
[----:B------:R-:W-:-:S13]  /*1570*/  ISETP.GE.U32.AND P4, PT, R6, 0x3, PT ;  /* 0x000000030600780c */ /* 0x000fda0003f86070 */
        /* <DEDUP_REMOVED lines=47> */
.L_x_1588:
        /* <DEDUP_REMOVED lines=27> */
.L_x_1589:
        /* <DEDUP_REMOVED lines=13> */
.L_x_1590:
[----:B------:R-:W-:Y:S05]  /*1af0*/  BSYNC.RECONVERGENT B0 ;  /* 0x0000000000007941 */ /* 0x000fea0003800200 */
.L_x_1583:
        /* <DEDUP_REMOVED lines=16> */
[----:B------:R0:W-:Y:S03]  /*1c00*/  @!P3 STS.64 [UR5+0x78], R4 ;  /* 0x00007804ff00b988 */ /* 0x0001e60008000a05 */
[----:B------:R-:W-:-:S05]  /*1c10*/  IMAD.SHL.U32 R13, R13, 0x2, RZ ;  /* 0x000000020d0d7824 */ /* 0x000fca00078e00ff */
[----:B------:R-:W-:-:S04]  /*1c20*/  LOP3.LUT R13, R13, 0xffff, RZ, 0xc0, !PT ;  /* 0x0000ffff0d0d7812 */ /* 0x000fc800078ec0ff */
[----:B------:R-:W-:Y:S01]  /*1c30*/  IADD3 R27, PT, PT, R16, R13, RZ ;  /* 0x0000000d101b7210 */ /* 0x000fe20007ffe0ff */
[----:B--2---:R-:W-:-:S04]  /*1c40*/  @P0 IMAD.WIDE R12, R15, 0x8, R10 ;  /* 0x000000080f0c0825 */ /* 0x004fc800078e020a */
[----:B----4-:R-:W-:Y:S01]  /*1c50*/  @P0 FMUL.FTZ R10, R4, UR10 ;  /* 0x0000000a040a0c20 */ /* 0x010fe20008410000 */
[----:B------:R-:W-:Y:S01]  /*1c60*/  @P0 FMUL.FTZ R11, R5, UR10 ;  /* 0x0000000a050b0c20 */ /* 0x000fe20008410000 */
[----:B---3--:R-:W-:-:S04]  /*1c70*/  IMAD.WIDE R14, R27, 0x2, R6 ;  /* 0x000000021b0e7825 */ /* 0x008fc800078e0206 */
[----:B------:R-:W-:Y:S01]  /*1c80*/  @P0 STG.E.64 desc[UR14][R12.64], R10 ;  /* 0x0000000a0c000986 */ /* 0x000fe2000c101b0e */
[----:B-1----:R-:W-:Y:S01]  /*1c90*/  IMAD.WIDE R8, R27, 0x2, R8 ;  /* 0x000000021b087825 */ /* 0x002fe200078e0208 */
[----:B------:R-:W-:Y:S06]  /*1ca0*/  BAR.SYNC.DEFER_BLOCKING 0x0 ;  /* 0x0000000000007b1d */ /* 0x000fec0000010000 */
[----:B------:R-:W2:Y:S04]  /*1cb0*/  LDG.E.U16 R16, desc[UR14][R14.64] ;  /* 0x0000000e0e107981 */ /* 0x000ea8000c1e1500 */
[----:B------:R-:W3:Y:S04]  /*1cc0*/  LDG.E.U16 R26, desc[UR14][R14.64+0x2] ;  /* 0x0000020e0e1a7981 */ /* 0x000ee8000c1e1500 */
[----:B------:R-:W4:Y:S04]  /*1cd0*/  LDG.E.U16 R27, desc[UR14][R8.64] ;  /* 0x0000000e081b7981 */ /* 0x000f28000c1e1500 */
[----:B------:R-:W5:Y:S01]  /*1ce0*/  LDG.E.U16 R28, desc[UR14][R8.64+0x2] ;  /* 0x0000020e081c7981 */ /* 0x000f62000c1e1500 */
[----:B0-----:R-:W-:Y:S01]  /*1cf0*/  HFMA2 R4, -RZ, RZ, 1.875, 0 ;  /* 0x3f800000ff047431 */ /* 0x001fe200000001ff */
[----:B------:R-:W-:Y:S01]  /*1d00*/  BSSY.RECONVERGENT B0, `(.L_x_1591) ;  /* 0x000007f000007945 */ /* 0x000fe20003800200 */
[----:B------:R-:W-:Y:S01]  /*1d10*/  VIADD R5, R21, 0x40 ;  /* 0x0000004015057836 */ /* 0x000fe20000000000 */
[----:B------:R-:W0:Y:S02]  /*1d20*/  LDS.64 R6, [UR5+0x78] ;  /* 0x00007805ff067984 */ /* 0x000e240008000a00 */
[----:B0-----:R-:W-:-:S04]  /*1d30*/  FMUL.FTZ R6, R6, UR10 ;  /* 0x0000000a06067c20 */ /* 0x001fc80008410000 */
[----:B------:R-:W-:-:S04]  /*1d40*/  FMUL.FTZ R29, R6, R6 ;  /* 0x00000006061d7220 */ /* 0x000fc80000410000 */
[----:B------:R-:W-:-:S05]  /*1d50*/  FFMA.FTZ R7, R7, UR10, -R29 ;  /* 0x0000000a07077c23 */ /* 0x000fca000801081d */
[----:B------:R-:W-:-:S13]  /*1d60*/  FSETP.GTU.FTZ.AND P2, PT, R7, RZ, PT ;  /* 0x000000ff0700720b */ /* 0x000fda0003f5c000 */
[----:B------:R-:W0:Y:S02]  /*1d70*/  @P2 LDC R10, c[0x0][0x3a8] ;  /* 0x0000ea00ff0a2b82 */ /* 0x000e240000000800 */
[----:B0-----:R-:W-:-:S04]  /*1d80*/  @P2 FADD.FTZ R10, R7, R10 ;  /* 0x0000000a070a2221 */ /* 0x001fc80000010000 */
[----:B------:R0:W1:Y:S01]  /*1d90*/  @P2 MUFU.RSQ R4, R10 ;  /* 0x0000000a00042308 */ /* 0x0000620000001400 */
[----:B--2---:R-:W-:Y:S02]  /*1da0*/  SHF.L.U32 R7, R16, 0x10, RZ ;  /* 0x0000001010077819 */ /* 0x004fe400000006ff */
[----:B---3--:R-:W-:Y:S02]  /*1db0*/  SHF.L.U32 R12, R26, 0x10, RZ ;  /* 0x000000101a0c7819 */ /* 0x008fe400000006ff */
[----:B----4-:R-:W-:Y:S01]  /*1dc0*/  SHF.L.U32 R14, R27, 0x10, RZ ;  /* 0x000000101b0e7819 */ /* 0x010fe200000006ff */
[----:B-----5:R-:W-:Y:S01]  /*1dd0*/  IMAD.U32 R13, R28, 0x10000, RZ ;  /* 0x000100001c0d7824 */ /* 0x020fe200078e00ff */
[----:B01----:R-:W-:Y:S06]  /*1de0*/  BRA.U UP0, `(.L_x_1592) ;  /* 0x0000000100bc7547 */ /* 0x003fec000b800000 */
[----:B------:R-:W0:Y:S01]  /*1df0*/  LDCU.64 UR12, c[0x0][0x3e8] ;  /* 0x00007d00ff0c77ac */ /* 0x000e220008000a00 */
[----:B------:R-:W-:Y:S01]  /*1e00*/  SHF.R.S32.HI R10, RZ, 0x1f, R21 ;  /* 0x0000001fff0a7819 */ /* 0x000fe20000011415 */
[----:B------:R-:W-:Y:S01]  /*1e10*/  BSSY.RECONVERGENT B1, `(.L_x_1593) ;  /* 0x0000019000017945 */ /* 0x000fe20003800200 */
[----:B------:R-:W-:Y:S02]  /*1e20*/  SHF.R.S32.HI R15, RZ, 0x1f, R5 ;  /* 0x0000001fff0f7819 */ /* 0x000fe40000011405 */
[----:B0-----:R-:W-:Y:S02]  /*1e30*/  ISETP.GE.U32.AND P1, PT, R21, UR12, PT ;  /* 0x0000000c15007c0c */ /* 0x001fe4000bf26070 */
[----:B------:R-:W-:Y:S02]  /*1e40*/  ISETP.GE.U32.AND P2, PT, R5, UR12, PT ;  /* 0x0000000c05007c0c */ /* 0x000fe4000bf46070 */
[----:B------:R-:W-:Y:S02]  /*1e50*/  ISETP.GE.AND.EX P1, PT, R10, UR13, PT, P1 ;  /* 0x0000000d0a007c0c */ /* 0x000fe4000bf26310 */
[----:B------:R-:W-:-:S11]  /*1e60*/  ISETP.GE.AND.EX P2, PT, R15, UR13, PT, P2 ;  /* 0x0000000d0f007c0c */ /* 0x000fd6000bf46320 */
[----:B------:R-:W-:Y:S05]  /*1e70*/  @P1 BRA `(.L_x_1594) ;  /* 0x0000000000481947 */ /* 0x000fea0003800000 */
[----:B------:R-:W0:Y:S01]  /*1e80*/  LDCU.64 UR16, c[0x0][0x3e0] ;  /* 0x00007c00ff1077ac */ /* 0x000e220008000a00 */
[--C-:B------:R-:W-:Y:S01]  /*1e90*/  FADD.FTZ R11, R2, -R6.reuse ;  /* 0x80000006020b7221 */ /* 0x100fe20000010000 */
[----:B------:R-:W-:Y:S01]  /*1ea0*/  MOV R8, R22 ;  /* 0x0000001600087202 */ /* 0x000fe20000000f00 */
[----:B------:R-:W-:Y:S01]  /*1eb0*/  FADD.FTZ R17, R17, -R6 ;  /* 0x8000000611117221 */ /* 0x000fe20000010000 */
[----:B------:R-:W1:Y:S01]  /*1ec0*/  LDCU.64 UR10, c[0x0][0x380] ;  /* 0x00007000ff0a77ac */ /* 0x000e620008000a00 */
[----:B------:R-:W-:Y:S01]  /*1ed0*/  MOV R9, R25 ;  /* 0x0000001900097202 */ /* 0x000fe20000000f00 */
[-C--:B------:R-:W-:Y:S01]  /*1ee0*/  FMUL.FTZ R11, R11, R4.reuse ;  /* 0x000000040b0b7220 */ /* 0x080fe20000410000 */
[----:B------:R-:W-:-:S04]  /*1ef0*/  FMUL.FTZ R17, R17, R4 ;  /* 0x0000000411117220 */ /* 0x000fc80000410000 */
[----:B------:R-:W-:Y:S01]  /*1f00*/  FFMA.FTZ R17, R12, R17, R13 ;  /* 0x000000110c117223 */ /* 0x000fe2000001000d */
[----:B0-----:R-:W-:Y:S02]  /*1f10*/  IMAD R2, R10, UR16, RZ ;  /* 0x000000100a027c24 */ /* 0x001fe4000f8e02ff */
[----:B------:R-:W-:-:S04]  /*1f20*/  IMAD.WIDE.U32 R8, R21, UR16, R8 ;  /* 0x0000001015087c25 */ /* 0x000fc8000f8e0008 */
[----:B------:R-:W-:Y:S02]  /*1f30*/  IMAD R27, R21, UR17, R2 ;  /* 0x00000011151b7c24 */ /* 0x000fe4000f8e0202 */
[----:B------:R-:W-:Y:S01]  /*1f40*/  FFMA.FTZ R2, R7, R11, R14 ;  /* 0x0000000b07027223 */ /* 0x000fe2000001000e */
[C---:B-1----:R-:W-:Y:S02]  /*1f50*/  LEA R10, P1, R8.reuse, UR10, 0x1 ;  /* 0x0000000a080a7c11 */ /* 0x042fe4000f8208ff */
[----:B------:R-:W-:Y:S02]  /*1f60*/  IADD3 R27, PT, PT, R9, R27, RZ ;  /* 0x0000001b091b7210 */ /* 0x000fe40007ffe0ff */
[----:B------:R-:W-:Y:S02]  /*1f70*/  F2FP.BF16.F32.PACK_AB R9, R17, R2 ;  /* 0x000000021109723e */ /* 0x000fe400000010ff */
[----:B------:R-:W-:-:S05]  /*1f80*/  LEA.HI.X R11, R8, UR11, R27, 0x1, P1 ;  /* 0x0000000b080b7c11 */ /* 0x000fca00088f0c1b */
[----:B------:R0:W-:Y:S02]  /*1f90*/  STG.E desc[UR14][R10.64], R9 ;  /* 0x000000090a007986 */ /* 0x0001e4000c10190e */
.L_x_1594:
[----:B------:R-:W-:Y:S05]  /*1fa0*/  BSYNC.RECONVERGENT B1 ;  /* 0x0000000000017941 */ /* 0x000fea0003800200 */
.L_x_1593:
[----:B------:R-:W-:Y:S05]  /*1fb0*/  @P2 BRA `(.L_x_1595) ;  /* 0x00000004004c2947 */ /* 0x000fea0003800000 */
[----:B------:R-:W1:Y:S01]  /*1fc0*/  LDCU.64 UR10, c[0x0][0x3e0] ;  /* 0x00007c00ff0a77ac */ /* 0x000e620008000a00 */
[--C-:B0-----:R-:W-:Y:S01]  /*1fd0*/  FADD.FTZ R9, R0, -R6.reuse ;  /* 0x8000000600097221 */ /* 0x101fe20000010000 */
[----:B------:R-:W-:Y:S01]  /*1fe0*/  FADD.FTZ R3, R3, -R6 ;  /* 0x8000000603037221 */ /* 0x000fe20000010000 */
[----:B------:R-:W-:Y:S01]  /*1ff0*/  IMAD.MOV.U32 R23, RZ, RZ, R25 ;  /* 0x000000ffff177224 */ /* 0x000fe200078e0019 */
[----:B------:R-:W0:Y:S01]  /*2000*/  LDCU.64 UR12, c[0x0][0x380] ;  /* 0x00007000ff0c77ac */ /* 0x000e220008000a00 */
[-C--:B------:R-:W-:Y:S01]  /*2010*/  FMUL.FTZ R9, R9, R4.reuse ;  /* 0x0000000409097220 */ /* 0x080fe20000410000 */
[----:B------:R-:W-:-:S04]  /*2020*/  FMUL.FTZ R3, R3, R4 ;  /* 0x0000000403037220 */ /* 0x000fc80000410000 */
[----:B------:R-:W-:Y:S01]  /*2030*/  FFMA.FTZ R12, R12, R3, R13 ;  /* 0x000000030c0c7223 */ /* 0x000fe2000001000d */
[----:B-1----:R-:W-:Y:S02]  /*2040*/  IMAD R0, R15, UR10, RZ ;  /* 0x0000000a0f007c24 */ /* 0x002fe4000f8e02ff */
[----:B------:R-:W-:-:S04]  /*2050*/  IMAD.WIDE.U32 R22, R5, UR10, R22 ;  /* 0x0000000a05167c25 */ /* 0x000fc8000f8e0016 */
[----:B------:R-:W-:Y:S02]  /*2060*/  IMAD R11, R5, UR11, R0 ;  /* 0x0000000b050b7c24 */ /* 0x000fe4000f8e0200 */
[----:B------:R-:W-:Y:S01]  /*2070*/  FFMA.FTZ R5, R7, R9, R14 ;  /* 0x0000000907057223 */ /* 0x000fe2000001000e */
[----:B0-----:R-:W-:Y:S02]  /*2080*/  LEA R2, P1, R22, UR12, 0x1 ;  /* 0x0000000c16027c11 */ /* 0x001fe4000f8208ff */
[----:B------:R-:W-:Y:S02]  /*2090*/  IADD3 R11, PT, PT, R23, R11, RZ ;  /* 0x0000000b170b7210 */ /* 0x000fe40007ffe0ff */
[----:B------:R-:W-:Y:S02]  /*20a0*/  F2FP.BF16.F32.PACK_AB R5, R12, R5 ;  /* 0x000000050c05723e */ /* 0x000fe400000010ff */
[----:B------:R-:W-:-:S05]  /*20b0*/  LEA.HI.X R3, R22, UR13, R11, 0x1, P1 ;  /* 0x0000000d16037c11 */ /* 0x000fca00088f0c0b */
[----:B------:R1:W-:Y:S01]  /*20c0*/  STG.E desc[UR14][R2.64], R5 ;  /* 0x0000000502007986 */ /* 0x0003e2000c10190e */
[----:B------:R-:W-:Y:S05]  /*20d0*/  BRA `(.L_x_1595) ;  /* 0x0000000400047947 */ /* 0x000fea0003800000 */
.L_x_1592:
[----:B------:R-:W-:Y:S04]  /*20e0*/  BSSY.RECONVERGENT B1, `(.L_x_1596) ;  /* 0x000001f000017945 */ /* 0x000fe80003800200 */
[----:B------:R-:W-:Y:S05]  /*20f0*/  @P1 BRA `(.L_x_1597) ;  /* 0x0000000000741947 */ /* 0x000fea0003800000 */
[--C-:B------:R-:W-:Y:S01]  /*2100*/  FADD.FTZ R9, R2, -R6.reuse ;  /* 0x8000000602097221 */ /* 0x100fe20000010000 */
[----:B------:R-:W-:Y:S01]  /*2110*/  FADD.FTZ R17, R17, -R6 ;  /* 0x8000000611117221 */ /* 0x000fe20000010000 */
[----:B------:R-:W0:Y:S01]  /*2120*/  LDCU.64 UR10, c[0x0][0x3e0] ;  /* 0x00007c00ff0a77ac */ /* 0x000e220008000a00 */
[----:B------:R-:W-:Y:S01]  /*2130*/  SHF.R.S32.HI R26, RZ, 0x1f, R21 ;  /* 0x0000001fff1a7819 */ /* 0x000fe20000011415 */
[-C--:B------:R-:W-:Y:S01]  /*2140*/  FMUL.FTZ R9, R9, R4.reuse ;  /* 0x0000000409097220 */ /* 0x080fe20000410000 */
[----:B------:R-:W-:Y:S01]  /*2150*/  FMUL.FTZ R2, R17, R4 ;  /* 0x0000000411027220 */ /* 0x000fe20000410000 */
[----:B------:R-:W1:Y:S02]  /*2160*/  LDCU.64 UR12, c[0x0][0x380] ;  /* 0x00007000ff0c77ac */ /* 0x000e640008000a00 */
[----:B------:R-:W-:Y:S01]  /*2170*/  FFMA.FTZ R10, R7, R9, R14 ;  /* 0x00000009070a7223 */ /* 0x000fe2000001000e */
[----:B------:R-:W-:Y:S01]  /*2180*/  FFMA.FTZ R2, R12, R2, R13 ;  /* 0x000000020c027223 */ /* 0x000fe2000001000d */
[----:B------:R-:W-:-:S02]  /*2190*/  MOV R9, R25 ;  /* 0x0000001900097202 */ /* 0x000fc40000000f00 */
[----:B------:R-:W-:Y:S01]  /*21a0*/  FMUL.FTZ R8, R10, -1.4426950216293334961 ;  /* 0xbfb8aa3b0a087820 */ /* 0x000fe20000410000 */
[----:B------:R-:W-:-:S05]  /*21b0*/  FMUL.FTZ R15, R2, -1.4426950216293334961 ;  /* 0xbfb8aa3b020f7820 */ /* 0x000fca0000410000 */
[----:B------:R-:W2:Y:S01]  /*21c0*/  MUFU.EX2 R8, R8 ;  /* 0x0000000800087308 */ /* 0x000ea20000000800 */
[----:B0-----:R-:W-:-:S03]  /*21d0*/  IMAD R26, R26, UR10, RZ ;  /* 0x0000000a1a1a7c24 */ /* 0x001fc6000f8e02ff */
[----:B------:R-:W0:Y:S01]  /*21e0*/  MUFU.EX2 R15, R15 ;  /* 0x0000000f000f7308 */ /* 0x000e220000000800 */
[----:B------:R-:W-:Y:S02]  /*21f0*/  IMAD R27, R21, UR11, R26 ;  /* 0x0000000b151b7c24 */ /* 0x000fe4000f8e021a */
[----:B--2---:R-:W-:Y:S01]  /*2200*/  FADD.FTZ R11, R8, 1 ;  /* 0x3f800000080b7421 */ /* 0x004fe20000010000 */
[----:B------:R-:W-:Y:S01]  /*2210*/  MOV R8, R22 ;  /* 0x0000001600087202 */ /* 0x000fe20000000f00 */
[----:B0-----:R-:W-:-:S04]  /*2220*/  FADD.FTZ R16, R15, 1 ;  /* 0x3f8000000f107421 */ /* 0x001fc80000010000 */
[----:B------:R-:W0:Y:S01]  /*2230*/  MUFU.RCP R11, R11 ;  /* 0x0000000b000b7308 */ /* 0x000e220000001000 */
[----:B------:R-:W-:-:S04]  /*2240*/  IMAD.WIDE.U32 R8, R21, UR10, R8 ;  /* 0x0000000a15087c25 */ /* 0x000fc8000f8e0008 */
[----:B------:R-:W-:-:S03]  /*2250*/  IMAD.IADD R27, R9, 0x1, R27 ;  /* 0x00000001091b7824 */ /* 0x000fc600078e021b */
[----:B------:R-:W2:Y:S01]  /*2260*/  MUFU.RCP R17, R16 ;  /* 0x0000001000117308 */ /* 0x000ea20000001000 */
[----:B0-----:R-:W-:Y:S01]  /*2270*/  FMUL.FTZ R15, R10, R11 ;  /* 0x0000000b0a0f7220 */ /* 0x001fe20000410000 */
[----:B-1----:R-:W-:-:S04]  /*2280*/  LEA R10, P1, R8, UR12, 0x1 ;  /* 0x0000000c080a7c11 */ /* 0x002fc8000f8208ff */
[----:B------:R-:W-:Y:S01]  /*2290*/  LEA.HI.X R11, R8, UR13, R27, 0x1, P1 ;  /* 0x0000000d080b7c11 */ /* 0x000fe200088f0c1b */
[----:B--2---:R-:W-:-:S05]  /*22a0*/  FMUL.FTZ R2, R2, R17 ;  /* 0x0000001102027220 */ /* 0x004fca0000410000 */
[----:B------:R-:W-:-:S05]  /*22b0*/  F2FP.BF16.F32.PACK_AB R15, R2, R15 ;  /* 0x0000000f020f723e */ /* 0x000fca00000010ff */
[----:B------:R0:W-:Y:S02]  /*22c0*/  STG.E desc[UR14][R10.64], R15 ;  /* 0x0000000f0a007986 */ /* 0x0001e4000c10190e */
.L_x_1597:
[----:B------:R-:W-:Y:S05]  /*22d0*/  BSYNC.RECONVERGENT B1 ;  /* 0x0000000000017941 */ /* 0x000fea0003800200 */
.L_x_1596:
[----:B------:R-:W1:Y:S01]  /*22e0*/  LDCU.64 UR10, c[0x0][0x3e8] ;  /* 0x00007d00ff0a77ac */ /* 0x000e620008000a00 */
[----:B------:R-:W-:Y:S02]  /*22f0*/  SHF.R.S32.HI R2, RZ, 0x1f, R5 ;  /* 0x0000001fff027819 */ /* 0x000fe40000011405 */
[----:B-1----:R-:W-:-:S04]  /*2300*/  ISETP.GE.U32.AND P1, PT, R5, UR10, PT ;  /* 0x0000000a05007c0c */ /* 0x002fc8000bf26070 */
[----:B------:R-:W-:-:S13]  /*2310*/  ISETP.GE.AND.EX P1, PT, R2, UR11, PT, P1 ;  /* 0x0000000b02007c0c */ /* 0x000fda000bf26310 */
[----:B------:R-:W-:Y:S05]  /*2320*/  @P1 BRA `(.L_x_1595) ;  /* 0x0000000000701947 */ /* 0x000fea0003800000 */
[--C-:B------:R-:W-:Y:S01]  /*2330*/  FADD.FTZ R9, R0, -R6.reuse ;  /* 0x8000000600097221 */ /* 0x100fe20000010000 */
[----:B------:R-:W-:Y:S01]  /*2340*/  FADD.FTZ R3, R3, -R6 ;  /* 0x8000000603037221 */ /* 0x000fe20000010000 */
[----:B------:R-:W0:Y:S02]  /*2350*/  LDCU.64 UR10, c[0x0][0x3e0] ;  /* 0x00007c00ff0a77ac */ /* 0x000e240008000a00 */
        /* <DEDUP_REMOVED lines=9> */
[----:B0-----:R-:W-:Y:S01]  /*23f0*/  IMAD R10, R2, UR10, RZ ;  /* 0x0000000a020a7c24 */ /* 0x001fe2000f8e02ff */
[----:B------:R-:W-:Y:S02]  /*2400*/  MOV R2, R22 ;  /* 0x0000001600027202 */ /* 0x000fe40000000f00 */
[----:B------:R-:W0:Y:S03]  /*2410*/  MUFU.EX2 R6, R6 ;  /* 0x0000000600067308 */ /* 0x000e260000000800 */
[----:B------:R-:W-:-:S04]  /*2420*/  IMAD.WIDE.U32 R2, R5, UR10, R2 ;  /* 0x0000000a05027c25 */ /* 0x000fc8000f8e0002 */
[----:B------:R-:W-:Y:S02]  /*2430*/  IMAD R5, R5, UR11, R10 ;  /* 0x0000000b05057c24 */ /* 0x000fe4000f8e020a */
[----:B--2---:R-:W-:-:S03]  /*2440*/  FADD.FTZ R4, R0, 1 ;  /* 0x3f80000000047421 */ /* 0x004fc60000010000 */
[----:B------:R-:W-:Y:S01]  /*2450*/  IADD3 R5, PT, PT, R3, R5, RZ ;  /* 0x0000000503057210 */ /* 0x000fe20007ffe0ff */
[----:B0-----:R-:W-:Y:S02]  /*2460*/  FADD.FTZ R8, R6, 1 ;  /* 0x3f80000006087421 */ /* 0x001fe40000010000 */
        /* <DEDUP_REMOVED lines=8> */
.L_x_1595:
[----:B------:R-:W-:Y:S05]  /*24f0*/  BSYNC.RECONVERGENT B0 ;  /* 0x0000000000007941 */ /* 0x000fea0003800200 */
.L_x_1591:
[----:B------:R-:W-:Y:S02]  /*2500*/  UIADD3 UR8, UPT, UPT, UR19, UR8, URZ ;  /* 0x0000000813087290 */ /* 0x000fe4000fffe0ff */
[----:B------:R-:W-:Y:S02]  /*2510*/  UIADD3 UR4, UPT, UPT, UR4, 0x1, URZ ;  /* 0x0000000104047890 */ /* 0x000fe4000fffe0ff */
[----:B------:R-:W-:-:S09]  /*2520*/  UISETP.GE.AND UP1, UPT, UR8, UR7, UPT ;  /* 0x000000070800728c */ /* 0x000fd2000bf26270 */
[----:B------:R-:W-:Y:S05]  /*2530*/  BRA.U !UP1, `(.L_x_1598) ;  /* 0xffffffdd09207547 */ /* 0x000fea000b83ffff */
[----:B------:R-:W-:Y:S05]  /*2540*/  EXIT ;  /* 0x000000000000794d */ /* 0x000fea0003800000 */
.L_x_1599:
        /* <DEDUP_REMOVED lines=11> */
.L_x_2500:


//--------------------- .text._Z35group_norm_nhwc_fwd_one_pass_kernelI11Bf16IOBf16WLi256ELi12ELi384EEv26Group_norm_nhwc_fwd_params --------------------------
	.section	.text._Z35group_norm_nhwc_fwd_one_pass_kernelI11Bf16IOBf16WLi256ELi12ELi384EEv26Group_norm_nhwc_fwd_params,"ax",@progbits
	.align	128
        .global         _Z35group_norm_nhwc_fwd_one_pass_kernelI11Bf16IOBf16WLi256ELi12ELi384EEv26Group_norm_nhwc_fwd_params
        .type           _Z35group_norm_nhwc_fwd_one_pass_kernelI11Bf16IOBf16WLi256ELi12ELi384EEv26Group_norm_nhwc_fwd_params,@function
        .size           _Z35group_norm_nhwc_fwd_one_pass_kernelI11Bf16IOBf16WLi256ELi12ELi384EEv26Group_norm_nhwc_fwd_params,(.L_x_2501 - _Z35group_norm_nhwc_fwd_one_pass_kernelI11Bf16IOBf16WLi256ELi12ELi384EEv26Group_norm_nhwc_fwd_params)
        .other          _Z35group_norm_nhwc_fwd_one_pass_kernelI11Bf16IOBf16WLi256ELi12ELi384EEv26Group_norm_nhwc_fwd_params,@"STO_CUDA_ENTRY STV_DEFAULT"
_Z35group_norm_nhwc_fwd_one_pass_kernelI11Bf16IOBf16WLi256ELi12ELi384EEv26Group_norm_nhwc_fwd_params:
.text._Z35group_norm_nhwc_fwd_one_pass_kernelI11Bf16IOBf16WLi256ELi12ELi384EEv26Group_norm_nhwc_fwd_params:
        /* <DEDUP_REMOVED lines=25> */
.L_x_1627:
[----:B0-----:R-:W0:Y:S01]  /*0190*/  LDC R0, c[0x0][0x3f8] ;  /* 0x0000fe00ff007b82 */ /* 0x001e220000000800 */
[----:B------:R-:W-:Y:S01]  /*01a0*/  IABS R8, UR8 ;  /* 0x0000000800087c13 */ /* 0x000fe20008000000 */
[----:B-1----:R-:W1:Y:S01]  /*01b0*/  LDCU.64 UR10, c[0x0][0x3e8] ;  /* 0x00007d00ff0a77ac */ /* 0x002e620008000a00 */
[----:B------:R-:W-:Y:S02]  /*01c0*/  IADD3 R19, PT, PT, R23, 0x40, RZ ;  /* 0x0000004017137810 */ /* 0x000fe40007ffe0ff */
[----:B------:R-:W-:Y:S01]  /*01d0*/  SHF.R.S32.HI R17, RZ, 0x1f, R23 ;  /* 0x0000001fff117819 */ /* 0x000fe20000011417 */
[----:B--2---:R-:W2:Y:S01]  /*01e0*/  LDCU.64 UR12, c[0x0][0x3f0] ;  /* 0x00007e00ff0c77ac */ /* 0x004ea20008000a00 */
[----:B------:R-:W-:Y:S02]  /*01f0*/  SHF.R.S32.HI R15, RZ, 0x1f, R19 ;  /* 0x0000001fff0f7819 */ /* 0x000fe40000011413 */
[----:B0--3--:R-:W-:Y:S02]  /*0200*/  IABS R5, R0 ;  /* 0x0000000000057213 */ /* 0x009fe40000000000 */
        /* <DEDUP_REMOVED lines=170> */
.L_x_1601:
[----:B------:R-:W-:Y:S05]  /*0cb0*/  BSYNC.RECONVERGENT B0 ;  /* 0x0000000000007941 */ /* 0x000fea0003800200 */
.L_x_1600:
        /* <DEDUP_REMOVED lines=36> */
.L_x_1603:
[----:B------:R-:W-:Y:S05]  /*0f00*/  BSYNC.RECONVERGENT B0 ;  /* 0x0000000000007941 */ /* 0x000fea0003800200 */
.L_x_1602:
        /* <DEDUP_REMOVED lines=31> */
.L_x_1606:
[----:B---3--:R-:W3:Y:S04]  /*1100*/  LDG.E.STRONG.GPU R6, desc[UR16][R8.64] ;  /* 0x0000001008067981 */ /* 0x008ee8000c1ef900 */
[----:B---3--:R-:W-:Y:S01]  /*1110*/  CCTL.IVALL ;  /* 0x00000000ff00798f */ /* 0x008fe20002000000 */
[----:B------:R-:W-:Y:S05]  /*1120*/  YIELD ;  /* 0x0000000000007946 */ /* 0x000fea0003800000 */
[----:B------:R-:W-:-:S13]  /*1130*/  ISETP.NE.AND P2, PT, R6, R11, PT ;  /* 0x0000000b0600720c */ /* 0x000fda0003f45270 */
[----:B------:R-:W-:Y:S05]  /*1140*/  @P2 BRA `(.L_x_1606) ;  /* 0xfffffffc00ec2947 */ /* 0x000fea000383ffff */
.L_x_1605:
        /* <DEDUP_REMOVED lines=15> */
.L_x_1608:
        /* <DEDUP_REMOVED lines=91> */
.L_x_1607:
        /* <DEDUP_REMOVED lines=13> */
[----:B------:R-:W-:Y:S01]  /*18c0*/  ISETP.EQ.OR P4, PT, R6, UR15, P3 ;  /* 0x0000000f06007c0c */ /* 0x000fe20009f82670 */
[----:B------:R-:W-:Y:S01]  /*18d0*/  IMAD.U32 R6, RZ, RZ, UR14 ;  /* 0x0000000eff067e24 */ /* 0x000fe2000f8e00ff */
[----:B------:R-:W-:-:S04]  /*18e0*/  ISETP.EQ.OR P5, PT, R7, UR15, P3 ;  /* 0x0000000f07007c0c */ /* 0x000fc80009fa2670 */
[----:B------:R-:W-:Y:S01]  /*18f0*/  ISETP.EQ.OR P6, PT, R6, UR15, P3 ;  /* 0x0000000f06007c0c */ /* 0x000fe20009fc2670 */
[----:B------:R-:W-:-:S05]  /*1900*/  VOTEU.ALL UP2, P2 ;  /* 0x0000000000ff7886 */ /* 0x000fca0001040000 */
[----:B------:R-:W-:Y:S01]  /*1910*/  @!UP2 UIMAD UR10, UR5, UR20, UR6 ;  /* 0x00000014050aa2a4 */ /* 0x000fe2000f8e0206 */
[----:B------:R-:W-:Y:S02]  /*1920*/  VOTEU.ALL UP1, P4 ;  /* 0x0000000000ff7886 */ /* 0x000fe40002020000 */
[----:B------:R-:W-:Y:S01]  /*1930*/  VOTEU.ALL UP0, P5 ;  /* 0x0000000000ff7886 */ /* 0x000fe20002800000 */
[----:B------:R-:W-:Y:S02]  /*1940*/  @!UP2 UIMAD.WIDE.U32 UR10, UR10, 0x8, UR18 ;  /* 0x000000080a0aa8a5 */ /* 0x000fe4000f8e0012 */
[----:B------:R-:W-:Y:S01]  /*1950*/  @!UP1 UIMAD UR12, UR12, UR20, UR6 ;  /* 0x000000140c0c92a4 */ /* 0x000fe2000f8e0206 */
[----:B------:R-:W-:Y:S01]  /*1960*/  VOTEU.ALL UP2, P6 ;  /* 0x0000000000ff7886 */ /* 0x000fe20003040000 */
[----:B------:R-:W-:Y:S02]  /*1970*/  @!UP0 UIMAD UR9, UR9, UR20, UR6 ;  /* 0x00000014090982a4 */ /* 0x000fe4000f8e0206 */
[----:B------:R-:W-:Y:S01]  /*1980*/  MOV R6, UR10 ;  /* 0x0000000a00067c02 */ /* 0x000fe20008000f00 */
[----:B------:R-:W-:Y:S01]  /*1990*/  @!UP1 UIMAD.WIDE.U32 UR12, UR12, 0x8, UR18 ;  /* 0x000000080c0c98a5 */ /* 0x000fe2000f8e0012 */
[----:B------:R-:W-:Y:S01]  /*19a0*/  MOV R7, UR11 ;  /* 0x0000000b00077c02 */ /* 0x000fe20008000f00 */
[----:B------:R-:W-:-:S02]  /*19b0*/  @!UP2 UIMAD UR14, UR14, UR20, UR6 ;  /* 0x000000140e0ea2a4 */ /* 0x000fc4000f8e0206 */
[----:B------:R-:W-:Y:S02]  /*19c0*/  @!UP0 UIMAD.WIDE.U32 UR10, UR9, 0x8, UR18 ;  /* 0x00000008090a88a5 */ /* 0x000fe4000f8e0012 */
[----:B------:R-:W-:Y:S01]  /*19d0*/  MOV R8, UR12 ;  /* 0x0000000c00087c02 */ /* 0x000fe20008000f00 */
[----:B------:R-:W-:Y:S01]  /*19e0*/  IMAD.U32 R9, RZ, RZ, UR13 ;  /* 0x0000000dff097e24 */ /* 0x000fe2000f8e00ff */
[----:B------:R-:W0:Y:S01]  /*19f0*/  @!P2 LDG.E.64 R6, desc[UR16][R6.64] ;  /* 0x000000100606a981 */ /* 0x000e22000c1e1b00 */
[----:B------:R-:W-:Y:S01]  /*1a00*/  @!UP2 UIMAD.WIDE.U32 UR12, UR14, 0x8, UR18 ;  /* 0x000000080e0ca8a5 */ /* 0x000fe2000f8e0012 */
[----:B------:R-:W-:Y:S02]  /*1a10*/  MOV R10, UR10 ;  /* 0x0000000a000a7c02 */ /* 0x000fe40008000f00 */
[----:B------:R-:W-:Y:S01]  /*1a20*/  MOV R11, UR11 ;  /* 0x0000000b000b7c02 */ /* 0x000fe20008000f00 */
[----:B------:R-:W3:Y:S02]  /*1a30*/  @!P4 LDG.E.64 R8, desc[UR16][R8.64] ;  /* 0x000000100808c981 */ /* 0x000ee4000c1e1b00 */
[----:B--2---:R-:W-:Y:S01]  /*1a40*/  MOV R12, UR12 ;  /* 0x0000000c000c7c02 */ /* 0x004fe20008000f00 */
[----:B-1----:R-:W-:-:S02]  /*1a50*/  IMAD.U32 R13, RZ, RZ, UR13 ;  /* 0x0000000dff0d7e24 */ /* 0x002fc4000f8e00ff */
[----:B------:R-:W2:Y:S04]  /*1a60*/  @!P5 LDG.E.64 R10, desc[UR16][R10.64] ;  /* 0x000000100a0ad981 */ /* 0x000ea8000c1e1b00 */
        /* <DEDUP_REMOVED lines=12> */
.L_x_1609:
[----:B------:R-:W-:-:S13]  /*1b30*/  LOP3.LUT P2, R6, R22, 0x3, RZ, 0xc0, !PT ;  /* 0x0000000316067812 */ /* 0x000fda000784c0ff */
        /* <DEDUP_REMOVED lines=27> */
.L_x_1610:
        /* <DEDUP_REMOVED lines=13> */
.L_x_1611:
[----:B------:R-:W-:Y:S05]  /*1dc0*/  BSYNC.RECONVERGENT B0 ;  /* 0x0000000000007941 */ /* 0x000fea0003800200 */
.L_x_1604:
[----:B--2---:R-:W3:Y:S01]  /*1dd0*/  S2R R12, SR_TID.X ;  /* 0x00000000000c7919 */ /* 0x004ee20000002100 */
[----:B------:R-:W2:Y:S01]  /*1de0*/  S2UR UR9, SR_CgaCtaId ;  /* 0x00000000000979c3 */ /* 0x000ea20000008800 */
[----:B------:R-:W4:Y:S01]  /*1df0*/  LDCU UR10, c[0x0][0x414] ;  /* 0x00008280ff0a77ac */ /* 0x000f220008000800 */
[----:B------:R-:W-:-:S06]  /*1e00*/  UMOV UR5, 0x400 ;  /* 0x0000040000057882 */ /* 0x000fcc0000000000 */
[----:B------:R-:W5:Y:S01]  /*1e10*/  LDC.64 R10, c[0x0][0x398] ;  /* 0x0000e600ff0a7b82 */ /* 0x000f620000000a00 */
[----:B--2---:R-:W-:Y:S01]  /*1e20*/  ULEA UR5, UR9, UR5, 0x18 ;  /* 0x0000000509057291 */ /* 0x004fe2000f8ec0ff */
[----:B---3--:R-:W-:-:S08]  /*1e30*/  LOP3.LUT R6, R12, 0xffff, RZ, 0xc0, !PT ;  /* 0x0000ffff0c067812 */ /* 0x008fd000078ec0ff */
[----:B------:R-:W-:Y:S01]  /*1e40*/  @!P3 STS.64 [UR5+0x78], R4 ;  /* 0x00007804ff00b988 */ /* 0x000fe20008000a05 */
[----:B------:R-:W-:-:S05]  /*1e50*/  IMAD R6, R6, 0x2aab, RZ ;  /* 0x00002aab06067824 */ /* 0x000fca00078e02ff */
[----:B------:R-:W-:-:S04]  /*1e60*/  SHF.R.U32.HI R6, RZ, 0x10, R6 ;  /* 0x00000010ff067819 */ /* 0x000fc80000011606 */
[----:B------:R-:W-:-:S05]  /*1e70*/  PRMT R6, R6, 0x9910, RZ ;  /* 0x0000991006067816 */ /* 0x000fca00000000ff */
[----:B------:R-:W-:Y:S02]  /*1e80*/  IMAD R8, R6, 0x6, RZ ;  /* 0x0000000606087824 */ /* 0x000fe400078e02ff */
[----:B------:R-:W2:Y:S03]  /*1e90*/  @P0 LDC.64 R6, c[0x0][0x388] ;  /* 0x0000e200ff060b82 */ /* 0x000ea60000000a00 */
[----:B-1----:R-:W-:-:S04]  /*1ea0*/  IADD3 R13, PT, PT, RZ, -R8, RZ ;  /* 0x80000008ff0d7210 */ /* 0x002fc80007ffe0ff */
[----:B------:R-:W-:Y:S01]  /*1eb0*/  PRMT R13, R13, 0x7710, RZ ;  /* 0x000077100d0d7816 */ /* 0x000fe200000000ff */
[----:B------:R-:W1:Y:S03]  /*1ec0*/  LDC.64 R8, c[0x0][0x3a0] ;  /* 0x0000e800ff087b82 */ /* 0x000e660000000a00 */
[----:B------:R-:W-:-:S04]  /*1ed0*/  IADD3 R13, PT, PT, R13, R12, RZ ;  /* 0x0000000c0d0d7210 */ /* 0x000fc80007ffe0ff */
[----:B------:R-:W-:Y:S01]  /*1ee0*/  SHF.L.U32 R12, R13, 0x1, RZ ;  /* 0x000000010d0c7819 */ /* 0x000fe200000006ff */
[----:B------:R-:W-:-:S03]  /*1ef0*/  IMAD.U32 R13, RZ, RZ, UR8 ;  /* 0x00000008ff0d7e24 */ /* 0x000fc6000f8e00ff */
[----:B------:R-:W-:-:S04]  /*1f00*/  LOP3.LUT R12, R12, 0xffff, RZ, 0xc0, !PT ;  /* 0x0000ffff0c0c7812 */ /* 0x000fc800078ec0ff */
[----:B------:R-:W-:Y:S01]  /*1f10*/  IADD3 R21, PT, PT, R21, R12, RZ ;  /* 0x0000000c15157210 */ /* 0x000fe20007ffe0ff */
[----:B--2---:R-:W-:-:S04]  /*1f20*/  @P0 IMAD.WIDE R12, R13, 0x8, R6 ;  /* 0x000000080d0c0825 */ /* 0x004fc800078e0206 */
[----:B----4-:R-:W-:Y:S01]  /*1f30*/  @P0 FMUL.FTZ R6, R4, UR10 ;  /* 0x0000000a04060c20 */ /* 0x010fe20008410000 */
[----:B------:R-:W-:Y:S01]  /*1f40*/  @P0 FMUL.FTZ R7, R5, UR10 ;  /* 0x0000000a05070c20 */ /* 0x000fe20008410000 */
[----:B-----5:R-:W-:-:S04]  /*1f50*/  IMAD.WIDE R10, R21, 0x2, R10 ;  /* 0x00000002150a7825 */ /* 0x020fc800078e020a */
[----:B------:R-:W-:Y:S01]  /*1f60*/  @P0 STG.E.64 desc[UR16][R12.64], R6 ;  /* 0x000000060c000986 */ /* 0x000fe2000c101b10 */
[----:B-1----:R-:W-:Y:S01]  /*1f70*/  IMAD.WIDE R8, R21, 0x2, R8 ;  /* 0x0000000215087825 */ /* 0x002fe200078e0208 */
[----:B------:R-:W-:Y:S06]  /*1f80*/  BAR.SYNC.DEFER_BLOCKING 0x0 ;  /* 0x0000000000007b1d */ /* 0x000fec0000010000 */
[----:B------:R-:W2:Y:S04]  /*1f90*/  LDG.E.U16 R28, desc[UR16][R8.64] ;  /* 0x00000010081c7981 */ /* 0x000ea8000c1e1500 */
[----:B------:R-:W3:Y:S04]  /*1fa0*/  LDG.E.U16 R21, desc[UR16][R10.64] ;  /* 0x000000100a157981 */ /* 0x000ee8000c1e1500 */
[----:B------:R-:W4:Y:S04]  /*1fb0*/  LDG.E.U16 R29, desc[UR16][R10.64+0x2] ;  /* 0x000002100a1d7981 */ /* 0x000f28000c1e1500 */
[----:B------:R2:W5:Y:S04]  /*1fc0*/  LDG.E.U16 R9, desc[UR16][R8.64+0x2] ;  /* 0x0000021008097981 */ /* 0x000568000c1e1500 */
[----:B------:R-:W0:Y:S01]  /*1fd0*/  LDS.64 R14, [UR5+0x78] ;  /* 0x00007805ff0e7984 */ /* 0x000e220008000a00 */
[----:B------:R-:W1:Y:S01]  /*1fe0*/  LDCU.U8 UR5, c[0x0][0x3fc] ;  /* 0x00007f80ff0577ac */ /* 0x000e620008000000 */
[----:B0-----:R-:W-:-:S04]  /*1ff0*/  FMUL.FTZ R4, R14, UR10 ;  /* 0x0000000a0e047c20 */ /* 0x001fc80008410000 */
[----:B------:R-:W-:-:S04]  /*2000*/  FMUL.FTZ R14, R4, R4 ;  /* 0x00000004040e7220 */ /* 0x000fc80000410000 */
[----:B------:R-:W-:-:S05]  /*2010*/  FFMA.FTZ R14, R15, UR10, -R14 ;  /* 0x0000000a0f0e7c23 */ /* 0x000fca000801080e */
[----:B------:R-:W-:-:S13]  /*2020*/  FSETP.GTU.FTZ.AND P2, PT, R14, RZ, PT ;  /* 0x000000ff0e00720b */ /* 0x000fda0003f5c000 */
[----:B------:R-:W0:Y:S01]  /*2030*/  @P2 LDC R5, c[0x0][0x3a8] ;  /* 0x0000ea00ff052b82 */ /* 0x000e220000000800 */
[----:B-1----:R-:W-:Y:S01]  /*2040*/  UISETP.NE.AND UP0, UPT, UR5, URZ, UPT ;  /* 0x000000ff0500728c */ /* 0x002fe2000bf05270 */
[----:B------:R-:W-:Y:S01]  /*2050*/  BSSY.RECONVERGENT B0, `(.L_x_1612) ;  /* 0x00000f2000007945 */ /* 0x000fe20003800200 */
[----:B0-----:R-:W-:Y:S01]  /*2060*/  @P2 FADD.FTZ R14, R14, R5 ;  /* 0x000000050e0e2221 */ /* 0x001fe20000010000 */
[----:B------:R-:W-:-:S06]  /*2070*/  HFMA2 R5, -RZ, RZ, 1.875, 0 ;  /* 0x3f800000ff057431 */ /* 0x000fcc00000001ff */
[----:B------:R0:W1:Y:S01]  /*2080*/  @P2 MUFU.RSQ R5, R14 ;  /* 0x0000000e00052308 */ /* 0x0000620000001400 */
[----:B--2---:R-:W-:Y:S01]  /*2090*/  IMAD.U32 R8, R28, 0x10000, RZ ;  /* 0x000100001c087824 */ /* 0x004fe200078e00ff */
[----:B---3--:R-:W-:Y:S02]  /*20a0*/  SHF.L.U32 R6, R21, 0x10, RZ ;  /* 0x0000001015067819 */ /* 0x008fe400000006ff */
[----:B----4-:R-:W-:Y:S02]  /*20b0*/  SHF.L.U32 R7, R29, 0x10, RZ ;  /* 0x000000101d077819 */ /* 0x010fe400000006ff */
[----:B-----5:R-:W-:Y:S01]  /*20c0*/  SHF.L.U32 R9, R9, 0x10, RZ ;  /* 0x0000001009097819 */ /* 0x020fe200000006ff */
[----:B01----:R-:W-:Y:S06]  /*20d0*/  BRA.U UP0, `(.L_x_1613) ;  /* 0x0000000500887547 */ /* 0x003fec000b800000 */
[----:B------:R-:W0:Y:S01]  /*20e0*/  LDCU.64 UR12, c[0x0][0x3e8] ;  /* 0x00007d00ff0c77ac */ /* 0x000e220008000a00 */
[----:B------:R-:W-:Y:S01]  /*20f0*/  SHF.R.S32.HI R28, RZ, 0x1f, R23 ;  /* 0x0000001fff1c7819 */ /* 0x000fe20000011417 */
[----:B------:R-:W-:Y:S01]  /*2100*/  BSSY.RECONVERGENT B1, `(.L_x_1614) ;  /* 0x0000019000017945 */ /* 0x000fe20003800200 */
[C---:B------:R-:W-:Y:S02]  /*2110*/  IADD3 R21, PT, PT, R23.reuse, 0x40, RZ ;  /* 0x0000004017157810 */ /* 0x040fe40007ffe0ff */
[C---:B------:R-:W-:Y:S02]  /*2120*/  IADD3 R14, PT, PT, R23.reuse, 0x80, RZ ;  /* 0x00000080170e7810 */ /* 0x040fe40007ffe0ff */
[C---:B------:R-:W-:Y:S02]  /*2130*/  IADD3 R15, PT, PT, R23.reuse, 0xc0, RZ ;  /* 0x000000c0170f7810 */ /* 0x040fe40007ffe0ff */
[----:B0-----:R-:W-:-:S04]  /*2140*/  ISETP.GE.U32.AND P1, PT, R23, UR12, PT ;  /* 0x0000000c17007c0c */ /* 0x001fc8000bf26070 */
[----:B------:R-:W-:-:S13]  /*2150*/  ISETP.GE.AND.EX P1, PT, R28, UR13, PT, P1 ;  /* 0x0000000d1c007c0c */ /* 0x000fda000bf26310 */
[----:B------:R-:W-:Y:S05]  /*2160*/  @P1 BRA `(.L_x_1615) ;  /* 0x0000000000481947 */ /* 0x000fea0003800000 */
[----:B------:R-:W0:Y:S01]  /*2170*/  LDCU.64 UR18, c[0x0][0x3e0] ;  /* 0x00007c00ff1277ac */ /* 0x000e220008000a00 */
[----:B------:R-:W-:Y:S01]  /*2180*/  MOV R11, R25 ;  /* 0x00000019000b7202 */ /* 0x000fe20000000f00 */
[--C-:B------:R-:W-:Y:S01]  /*2190*/  FADD.FTZ R20, R20, -R4.reuse ;  /* 0x8000000414147221 */ /* 0x100fe20000010000 */
[----:B------:R-:W-:Y:S01]  /*21a0*/  FADD.FTZ R12, R19, -R4 ;  /* 0x80000004130c7221 */ /* 0x000fe20000010000 */
[----:B------:R-:W1:Y:S01]  /*21b0*/  LDCU.64 UR10, c[0x0][0x380] ;  /* 0x00007000ff0a77ac */ /* 0x000e620008000a00 */
[----:B------:R-:W-:Y:S02]  /*21c0*/  IMAD.MOV.U32 R10, RZ, RZ, R26 ;  /* 0x000000ffff0a7224 */ /* 0x000fe400078e001a */
[-C--:B------:R-:W-:Y:S01]  /*21d0*/  FMUL.FTZ R19, R20, R5.reuse ;  /* 0x0000000514137220 */ /* 0x080fe20000410000 */
[----:B------:R-:W-:-:S03]  /*21e0*/  FMUL.FTZ R12, R12, R5 ;  /* 0x000000050c0c7220 */ /* 0x000fc60000410000 */
[----:B------:R-:W-:Y:S01]  /*21f0*/  FFMA.FTZ R19, R6, R19, R8 ;  /* 0x0000001306137223 */ /* 0x000fe20000010008 */
[----:B------:R-:W-:-:S05]  /*2200*/  FFMA.FTZ R20, R7, R12, R9 ;  /* 0x0000000c07147223 */ /* 0x000fca0000010009 */
        /* <DEDUP_REMOVED lines=8> */
.L_x_1615:
[----:B------:R-:W-:Y:S05]  /*2290*/  BSYNC.RECONVERGENT B1 ;  /* 0x0000000000017941 */ /* 0x000fea0003800200 */
.L_x_1614:
        /* <DEDUP_REMOVED lines=15> */
[----:B------:R-:W1:Y:S02]  /*2390*/  LDCU.64 UR18, c[0x0][0x380] ;  /* 0x00007000ff1277ac */ /* 0x000e640008000a00 */
[-C--:B------:R-:W-:Y:S01]  /*23a0*/  FMUL.FTZ R17, R18, R5.reuse ;  /* 0x0000000512117220 */ /* 0x080fe20000410000 */
[----:B------:R-:W-:-:S03]  /*23b0*/  FMUL.FTZ R12, R12, R5 ;  /* 0x000000050c0c7220 */ /* 0x000fc60000410000 */
[----:B------:R-:W-:Y:S01]  /*23c0*/  FFMA.FTZ R17, R6, R17, R8 ;  /* 0x0000001106117223 */ /* 0x000fe20000010008 */
[----:B------:R-:W-:Y:S01]  /*23d0*/  FFMA.FTZ R18, R7, R12, R9 ;  /* 0x0000000c07127223 */ /* 0x000fe20000010009 */
[----:B0-----:R-:W-:-:S04]  /*23e0*/  IMAD R10, R10, UR10, RZ ;  /* 0x0000000a0a0a7c24 */ /* 0x001fc8000f8e02ff */
[----:B------:R-:W-:Y:S01]  /*23f0*/  IMAD R13, R21, UR11, R10 ;  /* 0x0000000b150d7c24 */ /* 0x000fe2000f8e020a */
[----:B------:R-:W-:-:S05]  /*2400*/  MOV R10, R26 ;  /* 0x0000001a000a7202 */ /* 0x000fca0000000f00 */
[----:B------:R-:W-:-:S04]  /*2410*/  IMAD.WIDE.U32 R10, R21, UR10, R10 ;  /* 0x0000000a150a7c25 */ /* 0x000fc8000f8e000a */
[----:B------:R-:W-:Y:S01]  /*2420*/  IMAD.IADD R13, R11, 0x1, R13 ;  /* 0x000000010b0d7824 */ /* 0x000fe200078e020d */
[----:B-1----:R-:W-:Y:S02]  /*2430*/  LEA R12, P1, R10, UR18, 0x1 ;  /* 0x000000120a0c7c11 */ /* 0x002fe4000f8208ff */
[----:B------:R-:W-:Y:S02]  /*2440*/  F2FP.BF16.F32.PACK_AB R11, R18, R17 ;  /* 0x00000011120b723e */ /* 0x000fe400000010ff */
[----:B------:R-:W-:-:S05]  /*2450*/  LEA.HI.X R13, R10, UR19, R13, 0x1, P1 ;  /* 0x000000130a0d7c11 */ /* 0x000fca00088f0c0d */
[----:B------:R0:W-:Y:S04]  /*2460*/  STG.E desc[UR16][R12.64], R11 ;  /* 0x0000000b0c007986 */ /* 0x0001e8000c101910 */
.L_x_1617:
[----:B------:R-:W-:Y:S05]  /*2470*/  BSYNC.RECONVERGENT B1 ;  /* 0x0000000000017941 */ /* 0x000fea0003800200 */
.L_x_1616:
[----:B------:R-:W-:Y:S04]  /*2480*/  BSSY.RECONVERGENT B1, `(.L_x_1618) ;  /* 0x0000014000017945 */ /* 0x000fe80003800200 */
[----:B------:R-:W-:Y:S05]  /*2490*/  @P2 BRA `(.L_x_1619) ;  /* 0x0000000000482947 */ /* 0x000fea0003800000 */
[----:B------:R-:W1:Y:S01]  /*24a0*/  LDCU.64 UR10, c[0x0][0x3e0] ;  /* 0x00007c00ff0a77ac */ /* 0x000e620008000a00 */
[----:B------:R-:W-:Y:S01]  /*24b0*/  MOV R10, R26 ;  /* 0x0000001a000a7202 */ /* 0x000fe20000000f00 */
[--C-:B0-----:R-:W-:Y:S01]  /*24c0*/  FADD.FTZ R12, R3, -R4.reuse ;  /* 0x80000004030c7221 */ /* 0x101fe20000010000 */
[----:B------:R-:W-:Y:S01]  /*24d0*/  MOV R11, R25 ;  /* 0x00000019000b7202 */ /* 0x000fe20000000f00 */
[----:B------:R-:W0:Y:S01]  /*24e0*/  LDCU.64 UR18, c[0x0][0x380] ;  /* 0x00007000ff1277ac */ /* 0x000e220008000a00 */
[----:B------:R-:W-:Y:S01]  /*24f0*/  FADD.FTZ R16, R16, -R4 ;  /* 0x8000000410107221 */ /* 0x000fe20000010000 */
[----:B------:R-:W-:-:S03]  /*2500*/  FMUL.FTZ R3, R12, R5 ;  /* 0x000000050c037220 */ /* 0x000fc60000410000 */
[----:B------:R-:W-:Y:S01]  /*2510*/  FMUL.FTZ R16, R16, R5 ;  /* 0x0000000510107220 */ /* 0x000fe20000410000 */
[----:B------:R-:W-:-:S03]  /*2520*/  FFMA.FTZ R3, R6, R3, R8 ;  /* 0x0000000306037223 */ /* 0x000fc60000010008 */
[----:B------:R-:W-:Y:S01]  /*2530*/  FFMA.FTZ R16, R7, R16, R9 ;  /* 0x0000001007107223 */ /* 0x000fe20000010009 */
[----:B-1----:R-:W-:-:S04]  /*2540*/  IMAD R13, R20, UR10, RZ ;  /* 0x0000000a140d7c24 */ /* 0x002fc8000f8e02ff */
[----:B------:R-:W-:Y:S01]  /*2550*/  F2FP.BF16.F32.PACK_AB R3, R16, R3 ;  /* 0x000000031003723e */ /* 0x000fe200000010ff */
[----:B------:R-:W-:-:S04]  /*2560*/  IMAD.WIDE.U32 R10, R14, UR10, R10 ;  /* 0x0000000a0e0a7c25 */ /* 0x000fc8000f8e000a */
[----:B------:R-:W-:Y:S01]  /*2570*/  IMAD R13, R14, UR11, R13 ;  /* 0x0000000b0e0d7c24 */ /* 0x000fe2000f8e020d */
[----:B0-----:R-:W-:-:S04]  /*2580*/  LEA R12, P1, R10, UR18, 0x1 ;  /* 0x000000120a0c7c11 */ /* 0x001fc8000f8208ff */
[----:B------:R-:W-:-:S04]  /*2590*/  IADD3 R13, PT, PT, R11, R13, RZ ;  /* 0x0000000d0b0d7210 */ /* 0x000fc80007ffe0ff */
[----:B------:R-:W-:-:S05]  /*25a0*/  LEA.HI.X R13, R10, UR19, R13, 0x1, P1 ;  /* 0x000000130a0d7c11 */ /* 0x000fca00088f0c0d */
[----:B------:R1:W-:Y:S02]  /*25b0*/  STG.E desc[UR16][R12.64], R3 ;  /* 0x000000030c007986 */ /* 0x0003e4000c101910 */
.L_x_1619:
[----:B------:R-:W-:Y:S05]  /*25c0*/  BSYNC.RECONVERGENT B1 ;  /* 0x0000000000017941 */ /* 0x000fea0003800200 */
.L_x_1618:
[----:B------:R-:W-:Y:S05]  /*25d0*/  @P3 BRA `(.L_x_1620) ;  /* 0x0000000800643947 */ /* 0x000fea0003800000 */
[----:B------:R-:W2:Y:S01]  /*25e0*/  LDCU.64 UR10, c[0x0][0x3e0] ;  /* 0x00007c00ff0a77ac */ /* 0x000ea20008000a00 */
[----:B------:R-:W-:Y:S01]  /*25f0*/  MOV R24, R26 ;  /* 0x0000001a00187202 */ /* 0x000fe20000000f00 */
[--C-:B------:R-:W-:Y:S01]  /*2600*/  FADD.FTZ R0, R0, -R4.reuse ;  /* 0x8000000400007221 */ /* 0x100fe20000010000 */
[----:B------:R-:W-:Y:S01]  /*2610*/  FADD.FTZ R2, R2, -R4 ;  /* 0x8000000402027221 */ /* 0x000fe20000010000 */
[----:B------:R-:W3:Y:S02]  /*2620*/  LDCU.64 UR12, c[0x0][0x380] ;  /* 0x00007000ff0c77ac */ /* 0x000ee40008000a00 */
[-C--:B-1----:R-:W-:Y:S01]  /*2630*/  FMUL.FTZ R3, R0, R5.reuse ;  /* 0x0000000500037220 */ /* 0x082fe20000410000 */
[----:B------:R-:W-:-:S03]  /*2640*/  FMUL.FTZ R2, R2, R5 ;  /* 0x0000000502027220 */ /* 0x000fc60000410000 */
[----:B------:R-:W-:Y:S01]  /*2650*/  FFMA.FTZ R5, R6, R3, R8 ;  /* 0x0000000306057223 */ /* 0x000fe20000010008 */
[----:B------:R-:W-:-:S05]  /*2660*/  FFMA.FTZ R0, R7, R2, R9 ;  /* 0x0000000207007223 */ /* 0x000fca0000010009 */
[----:B------:R-:W-:Y:S01]  /*2670*/  F2FP.BF16.F32.PACK_AB R5, R0, R5 ;  /* 0x000000050005723e */ /* 0x000fe200000010ff */
[----:B--2---:R-:W-:Y:S02]  /*2680*/  IMAD R4, R19, UR10, RZ ;  /* 0x0000000a13047c24 */ /* 0x004fe4000f8e02ff */
[----:B------:R-:W-:-:S04]  /*2690*/  IMAD.WIDE.U32 R24, R15, UR10, R24 ;  /* 0x0000000a0f187c25 */ /* 0x000fc8000f8e0018 */
[----:B------:R-:W-:Y:S01]  /*26a0*/  IMAD R15, R15, UR11, R4 ;  /* 0x0000000b0f0f7c24 */ /* 0x000fe2000f8e0204 */
[----:B---3--:R-:W-:-:S03]  /*26b0*/  LEA R2, P1, R24, UR12, 0x1 ;  /* 0x0000000c18027c11 */ /* 0x008fc6000f8208ff */
[----:B------:R-:W-:-:S05]  /*26c0*/  IMAD.IADD R15, R25, 0x1, R15 ;  /* 0x00000001190f7824 */ /* 0x000fca00078e020f */
[----:B------:R-:W-:-:S05]  /*26d0*/  LEA.HI.X R3, R24, UR13, R15, 0x1, P1 ;  /* 0x0000000d18037c11 */ /* 0x000fca00088f0c0f */
[----:B------:R2:W-:Y:S01]  /*26e0*/  STG.E desc[UR16][R2.64], R5 ;  /* 0x0000000502007986 */ /* 0x0005e2000c101910 */
[----:B------:R-:W-:Y:S05]  /*26f0*/  BRA `(.L_x_1620) ;  /* 0x00000008001c7947 */ /* 0x000fea0003800000 */
.L_x_1613:
[----:B------:R-:W0:Y:S01]  /*2700*/  LDCU.64 UR18, c[0x0][0x3e8] ;  /* 0x00007d00ff1277ac */ /* 0x000e220008000a00 */
[----:B------:R-:W-:Y:S01]  /*2710*/  BSSY.RECONVERGENT B1, `(.L_x_1621) ;  /* 0x0000022000017945 */ /* 0x000fe20003800200 */
[C---:B------:R-:W-:Y:S02]  /*2720*/  IADD3 R14, PT, PT, R23.reuse, 0x40, RZ ;  /* 0x00000040170e7810 */ /* 0x040fe40007ffe0ff */
[C---:B------:R-:W-:Y:S02]  /*2730*/  IADD3 R12, PT, PT, R23.reuse, 0x80, RZ ;  /* 0x00000080170c7810 */ /* 0x040fe40007ffe0ff */
[----:B------:R-:W-:Y:S01]  /*2740*/  IADD3 R13, PT, PT, R23, 0xc0, RZ ;  /* 0x000000c0170d7810 */ /* 0x000fe20007ffe0ff */
[----:B------:R-:W-:Y:S06]  /*2750*/  @P1 BRA `(.L_x_1622) ;  /* 0x0000000000741947 */ /* 0x000fec0003800000 */
[--C-:B------:R-:W-:Y:S01]  /*2760*/  FADD.FTZ R20, R20, -R4.reuse ;  /* 0x8000000414147221 */ /* 0x100fe20000010000 */
[----:B------:R-:W-:Y:S01]  /*2770*/  FADD.FTZ R10, R19, -R4 ;  /* 0x80000004130a7221 */ /* 0x000fe20000010000 */
[----:B------:R-:W1:Y:S01]  /*2780*/  LDCU.64 UR10, c[0x0][0x3e0] ;  /* 0x00007c00ff0a77ac */ /* 0x000e620008000a00 */
[----:B------:R-:W-:Y:S01]  /*2790*/  SHF.R.S32.HI R21, RZ, 0x1f, R23 ;  /* 0x0000001fff157819 */ /* 0x000fe20000011417 */
[-C--:B------:R-:W-:Y:S01]  /*27a0*/  FMUL.FTZ R15, R20, R5.reuse ;  /* 0x00000005140f7220 */ /* 0x080fe20000410000 */
[----:B------:R-:W-:Y:S01]  /*27b0*/  FMUL.FTZ R10, R10, R5 ;  /* 0x000000050a0a7220 */ /* 0x000fe20000410000 */
[----:B------:R-:W2:Y:S02]  /*27c0*/  LDCU.64 UR12, c[0x0][0x380] ;  /* 0x00007000ff0c77ac */ /* 0x000ea40008000a00 */
[----:B------:R-:W-:Y:S01]  /*27d0*/  FFMA.FTZ R15, R6, R15, R8 ;  /* 0x0000000f060f7223 */ /* 0x000fe20000010008 */
[----:B------:R-:W-:-:S03]  /*27e0*/  FFMA.FTZ R10, R7, R10, R9 ;  /* 0x0000000a070a7223 */ /* 0x000fc60000010009 */
[----:B------:R-:W-:Y:S01]  /*27f0*/  FMUL.FTZ R19, R15, -1.4426950216293334961 ;  /* 0xbfb8aa3b0f137820 */ /* 0x000fe20000410000 */
[----:B------:R-:W-:-:S05]  /*2800*/  FMUL.FTZ R20, R10, -1.4426950216293334961 ;  /* 0xbfb8aa3b0a147820 */ /* 0x000fca0000410000 */
[----:B------:R-:W3:Y:S04]  /*2810*/  MUFU.EX2 R19, R19 ;  /* 0x0000001300137308 */ /* 0x000ee80000000800 */
[----:B------:R-:W4:Y:S01]  /*2820*/  MUFU.EX2 R20, R20 ;  /* 0x0000001400147308 */ /* 0x000f220000000800 */
[----:B---3--:R-:W-:Y:S01]  /*2830*/  FADD.FTZ R28, R19, 1 ;  /* 0x3f800000131c7421 */ /* 0x008fe20000010000 */
[----:B-1----:R-:W-:Y:S02]  /*2840*/  IMAD R19, R21, UR10, RZ ;  /* 0x0000000a15137c24 */ /* 0x002fe4000f8e02ff */
[----:B------:R-:W-:Y:S02]  /*2850*/  IMAD.MOV.U32 R21, RZ, RZ, R25 ;  /* 0x000000ffff157224 */ /* 0x000fe400078e0019 */
[----:B----4-:R-:W-:Y:S01]  /*2860*/  FADD.FTZ R29, R20, 1 ;  /* 0x3f800000141d7421 */ /* 0x010fe20000010000 */
[----:B------:R-:W-:Y:S01]  /*2870*/  MOV R20, R26 ;  /* 0x0000001a00147202 */ /* 0x000fe20000000f00 */
[----:B------:R-:W1:Y:S01]  /*2880*/  MUFU.RCP R28, R28 ;  /* 0x0000001c001c7308 */ /* 0x000e620000001000 */
[----:B------:R-:W-:-:S03]  /*2890*/  IMAD R19, R23, UR11, R19 ;  /* 0x0000000b17137c24 */ /* 0x000fc6000f8e0213 */
[----:B------:R-:W-:-:S04]  /*28a0*/  IMAD.WIDE.U32 R20, R23, UR10, R20 ;  /* 0x0000000a17147c25 */ /* 0x000fc8000f8e0014 */
[----:B------:R-:W3:Y:S01]  /*28b0*/  MUFU.RCP R11, R29 ;  /* 0x0000001d000b7308 */ /* 0x000ee20000001000 */
[----:B------:R-:W-:Y:S01]  /*28c0*/  IADD3 R19, PT, PT, R21, R19, RZ ;  /* 0x0000001315137210 */ /* 0x000fe20007ffe0ff */
[----:B-1----:R-:W-:Y:S01]  /*28d0*/  FMUL.FTZ R15, R15, R28 ;  /* 0x0000001c0f0f7220 */ /* 0x002fe20000410000 */
[----:B---3--:R-:W-:Y:S01]  /*28e0*/  FMUL.FTZ R28, R10, R11 ;  /* 0x0000000b0a1c7220 */ /* 0x008fe20000410000 */
[----:B--2---:R-:W-:-:S04]  /*28f0*/  LEA R10, P1, R20, UR12, 0x1 ;  /* 0x0000000c140a7c11 */ /* 0x004fc8000f8208ff */
[----:B------:R-:W-:Y:S02]  /*2900*/  LEA.HI.X R11, R20, UR13, R19, 0x1, P1 ;  /* 0x0000000d140b7c11 */ /* 0x000fe400088f0c13 */
[----:B------:R-:W-:-:S05]  /*2910*/  F2FP.BF16.F32.PACK_AB R15, R28, R15 ;  /* 0x0000000f1c0f723e */ /* 0x000fca00000010ff */
[----:B------:R1:W-:Y:S02]  /*2920*/  STG.E desc[UR16][R10.64], R15 ;  /* 0x0000000f0a007986 */ /* 0x0003e4000c101910 */
.L_x_1622:
[----:B0-----:R-:W-:Y:S05]  /*2930*/  BSYNC.RECONVERGENT B1 ;  /* 0x0000000000017941 */ /* 0x001fea0003800200 */
.L_x_1621:
[----:B------:R-:W-:Y:S01]  /*2940*/  ISETP.GE.U32.AND P1, PT, R14, UR18, PT ;  /* 0x000000120e007c0c */ /* 0x000fe2000bf26070 */
[----:B------:R-:W-:Y:S01]  /*2950*/  BSSY.RECONVERGENT B1, `(.L_x_1623) ;  /* 0x0000026000017945 */ /* 0x000fe20003800200 */
[----:B-1----:R-:W-:Y:S02]  /*2960*/  SHF.R.S32.HI R10, RZ, 0x1f, R14 ;  /* 0x0000001fff0a7819 */ /* 0x002fe4000001140e */
        /* <DEDUP_REMOVED lines=10> */
[----:B------:R-:W-:Y:S01]  /*2a10*/  FMUL.FTZ R21, R18, R5 ;  /* 0x0000000512157220 */ /* 0x000fe20000410000 */
[----:B------:R-:W-:Y:S01]  /*2a20*/  FADD.FTZ R18, R17, -R4 ;  /* 0x8000000411127221 */ /* 0x000fe20000010000 */
[----:B------:R-:W1:Y:S02]  /*2a30*/  LDCU.64 UR12, c[0x0][0x380] ;  /* 0x00007000ff0c77ac */ /* 0x000e640008000a00 */
[----:B------:R-:W-:Y:S01]  /*2a40*/  FFMA.FTZ R21, R6, R21, R8 ;  /* 0x0000001506157223 */ /* 0x000fe20000010008 */
        /* <DEDUP_REMOVED lines=22> */
.L_x_1624:
[----:B------:R-:W-:Y:S05]  /*2bb0*/  BSYNC.RECONVERGENT B1 ;  /* 0x0000000000017941 */ /* 0x000fea0003800200 */
.L_x_1623:
[----:B------:R-:W-:Y:S04]  /*2bc0*/  BSSY.RECONVERGENT B1, `(.L_x_1625) ;  /* 0x000001e000017945 */ /* 0x000fe80003800200 */
[----:B------:R-:W-:Y:S05]  /*2bd0*/  @P2 BRA `(.L_x_1626) ;  /* 0x0000000000702947 */ /* 0x000fea0003800000 */
[--C-:B------:R-:W-:Y:S01]  /*2be0*/  FADD.FTZ R10, R3, -R4.reuse ;  /* 0x80000004030a7221 */ /* 0x100fe20000010000 */
[----:B------:R-:W-:Y:S01]  /*2bf0*/  FADD.FTZ R16, R16, -R4 ;  /* 0x8000000410107221 */ /* 0x000fe20000010000 */
[----:B------:R-:W1:Y:S01]  /*2c00*/  LDCU.64 UR10, c[0x0][0x3e0] ;  /* 0x00007c00ff0a77ac */ /* 0x000e620008000a00 */
[----:B0-----:R-:W-:Y:S01]  /*2c10*/  MOV R11, R25 ;  /* 0x00000019000b7202 */ /* 0x001fe20000000f00 */
[-C--:B------:R-:W-:Y:S01]  /*2c20*/  FMUL.FTZ R3, R10, R5.reuse ;  /* 0x000000050a037220 */ /* 0x080fe20000410000 */
[----:B------:R-:W-:Y:S01]  /*2c30*/  FMUL.FTZ R16, R16, R5 ;  /* 0x0000000510107220 */ /* 0x000fe20000410000 */
[----:B------:R-:W0:Y:S02]  /*2c40*/  LDCU.64 UR12, c[0x0][0x380] ;  /* 0x00007000ff0c77ac */ /* 0x000e240008000a00 */
[----:B------:R-:W-:Y:S01]  /*2c50*/  FFMA.FTZ R14, R6, R3, R8 ;  /* 0x00000003060e7223 */ /* 0x000fe20000010008 */
        /* <DEDUP_REMOVED lines=8> */
[----:B------:R-:W-:Y:S02]  /*2ce0*/  IMAD.MOV.U32 R10, RZ, RZ, R26 ;  /* 0x000000ffff0a7224 */ /* 0x000fe400078e001a */
[----:B-1----:R-:W-:Y:S02]  /*2cf0*/  FADD.FTZ R18, R16, 1 ;  /* 0x3f80000010127421 */ /* 0x002fe40000010000 */
        /* <DEDUP_REMOVED lines=10> */
.L_x_1626:
[----:B------:R-:W-:Y:S05]  /*2da0*/  BSYNC.RECONVERGENT B1 ;  /* 0x0000000000017941 */ /* 0x000fea0003800200 */
.L_x_1625:
[----:B------:R-:W-:Y:S05]  /*2db0*/  @P3 BRA `(.L_x_1620) ;  /* 0x00000000006c3947 */ /* 0x000fea0003800000 */
[--C-:B------:R-:W-:Y:S01]  /*2dc0*/  FADD.FTZ R0, R0, -R4.reuse ;  /* 0x8000000400007221 */ /* 0x100fe20000010000 */
[----:B------:R-:W-:Y:S01]  /*2dd0*/  FADD.FTZ R2, R2, -R4 ;  /* 0x8000000402027221 */ /* 0x000fe20000010000 */
[----:B------:R-:W2:Y:S01]  /*2de0*/  LDCU.64 UR10, c[0x0][0x3e0] ;  /* 0x00007c00ff0a77ac */ /* 0x000ea20008000a00 */
[----:B------:R-:W-:Y:S01]  /*2df0*/  MOV R24, R26 ;  /* 0x0000001a00187202 */ /* 0x000fe20000000f00 */
[-C--:B-1----:R-:W-:Y:S01]  /*2e00*/  FMUL.FTZ R3, R0, R5.reuse ;  /* 0x0000000500037220 */ /* 0x082fe20000410000 */
[----:B------:R-:W-:Y:S01]  /*2e10*/  FMUL.FTZ R2, R2, R5 ;  /* 0x0000000502027220 */ /* 0x000fe20000410000 */
[----:B------:R-:W1:Y:S02]  /*2e20*/  LDCU.64 UR12, c[0x0][0x380] ;  /* 0x00007000ff0c77ac */ /* 0x000e640008000a00 */
[----:B0-----:R-:W-:Y:S01]  /*2e30*/  FFMA.FTZ R11, R6, R3, R8 ;  /* 0x00000003060b7223 */ /* 0x001fe20000010008 */
[----:B------:R-:W-:-:S03]  /*2e40*/  FFMA.FTZ R5, R7, R2, R9 ;  /* 0x0000000207057223 */ /* 0x000fc60000010009 */
[----:B------:R-:W-:Y:S01]  /*2e50*/  FMUL.FTZ R0, R11, -1.4426950216293334961 ;  /* 0xbfb8aa3b0b007820 */ /* 0x000fe20000410000 */
[----:B------:R-:W-:-:S05]  /*2e60*/  FMUL.FTZ R3, R5, -1.4426950216293334961 ;  /* 0xbfb8aa3b05037820 */ /* 0x000fca0000410000 */
[----:B------:R-:W0:Y:S01]  /*2e70*/  MUFU.EX2 R0, R0 ;  /* 0x0000000000007308 */ /* 0x000e220000000800 */
[----:B--2---:R-:W-:-:S03]  /*2e80*/  IMAD R6, R19, UR10, RZ ;  /* 0x0000000a13067c24 */ /* 0x004fc6000f8e02ff */
        /* <DEDUP_REMOVED lines=14> */
.L_x_1620:
[----:B------:R-:W-:Y:S05]  /*2f70*/  BSYNC.RECONVERGENT B0 ;  /* 0x0000000000007941 */ /* 0x000fea0003800200 */
.L_x_1612:
[----:B------:R-:W-:Y:S02]  /*2f80*/  UIADD3 UR8, UPT, UPT, UR20, UR8, URZ ;  /* 0x0000000814087290 */ /* 0x000fe4000fffe0ff */
[----:B------:R-:W-:Y:S02]  /*2f90*/  UIADD3 UR4, UPT, UPT, UR4, 0x1, URZ ;  /* 0x0000000104047890 */ /* 0x000fe4000fffe0ff */
[----:B------:R-:W-:-:S09]  /*2fa0*/  UISETP.GE.AND UP0, UPT, UR8, UR7, UPT ;  /* 0x000000070800728c */ /* 0x000fd2000bf06270 */
[----:B------:R-:W-:Y:S05]  /*2fb0*/  BRA.U !UP0, `(.L_x_1627) ;  /* 0xffffffd108747547 */ /* 0x000fea000b83ffff */
[----:B------:R-:W-:Y:S05]  /*2fc0*/  EXIT ;  /* 0x000000000000794d */ /* 0x000fea0003800000 */
.L_x_1628:
        /* <DEDUP_REMOVED lines=11> */
.L_x_2501:


//--------------------- .text._Z35group_norm_nhwc_fwd_one_pass_kernelI11Bf16IOBf16WLi512ELi12ELi384EEv26Group_norm_nhwc_fwd_params --------------------------
	.section	.text._Z35group_norm_nhwc_fwd_one_pass_kernelI11Bf16IOBf16WLi512ELi12ELi384EEv26Group_norm_nhwc_fwd_params,"ax",@progbits
	.align	128
        .global         _Z35group_norm_nhwc_fwd_one_pass_kernelI11Bf16IOBf16WLi512ELi12ELi384EEv26Group_norm_nhwc_fwd_params
        .type           _Z35group_norm_nhwc_fwd_one_pass_kernelI11Bf16IOBf16WLi512ELi12ELi384EEv26Group_norm_nhwc_fwd_params,@function
        .size           _Z35group_norm_nhwc_fwd_one_pass_kernelI11Bf16IOBf16WLi512ELi12ELi384EEv26Group_norm_nhwc_fwd_params,(.L_x_2502 - _Z35group_norm_nhwc_fwd_one_pass_kernelI11Bf16IOBf16WLi512ELi12ELi384EEv26Group_norm_nhwc_fwd_params)
        .other          _Z35group_norm_nhwc_fwd_one_pass_kernelI11Bf16IOBf16WLi512ELi12ELi384EEv26Group_norm_nhwc_fwd_params,@"STO_CUDA_ENTRY STV_DEFAULT"
_Z35group_norm_nhwc_fwd_one_pass_kernelI11Bf16IOBf16WLi512ELi12ELi384EEv26Group_norm_nhwc_fwd_params:
.text._Z35group_norm_nhwc_fwd_one_pass_kernelI11Bf16IOBf16WLi512ELi12ELi384EEv26Group_norm_nhwc_fwd_params:
        /* <DEDUP_REMOVED lines=36> */
.L_x_1672:
[----:B0-----:R-:W0:Y:S01]  /*0240*/  LDCU UR5, c[0x0][0x3f8] ;  /* 0x00007f00ff0577ac */ /* 0x001e220008000800 */
[----:B---3--:R-:W-:Y:S02]  /*0250*/  IABS R6, UR7 ;  /* 0x0000000700067c13 */ /* 0x008fe40008000000 */
[C---:B------:R-:W-:Y:S01]  /*0260*/  IADD3 R37, PT, PT, R31.reuse, 0x40, RZ ;  /* 0x000000401f257810 */ /* 0x040fe20007ffe0ff */
[----:B-1----:R-:W1:Y:S01]  /*0270*/  LDCU.64 UR14, c[0x0][0x3e8] ;  /* 0x00007d00ff0e77ac */ /* 0x002e620008000a00 */
[----:B------:R-:W-:Y:S02]  /*0280*/  IADD3 R21, PT, PT, R31, 0x80, RZ ;  /* 0x000000801f157810 */ /* 0x000fe40007ffe0ff */
[----:B------:R-:W-:Y:S02]  /*0290*/  SHF.R.S32.HI R11, RZ, 0x1f, R37 ;  /* 0x0000001fff0b7819 */ /* 0x000fe40000011425 */
[----:B------:R-:W-:Y:S02]  /*02a0*/  SHF.R.S32.HI R19, RZ, 0x1f, R21 ;  /* 0x0000001fff137819 */ /* 0x000fe40000011415 */
[----:B------:R-:W-:-:S02]  /*02b0*/  LOP3.LUT R34, R28, 0xffff, RZ, 0xc0, !PT ;  /* 0x0000ffff1c227812 */ /* 0x000fc400078ec0ff */
[----:B------:R-:W-:-:S04]  /*02c0*/  IADD3 R18, PT, PT, R31, 0xc0, RZ ;  /* 0x000000c01f127810 */ /* 0x000fc80007ffe0ff */
[----:B--2---:R-:W-:Y:S02]  /*02d0*/  SHF.R.S32.HI R15, RZ, 0x1f, R18 ;  /* 0x0000001fff0f7819 */ /* 0x004fe40000011412 */
[----:B0-----:R-:W-:Y:S02]  /*02e0*/  MOV R0, UR5 ;  /* 0x0000000500007c02 */ /* 0x001fe40008000f00 */
[----:B-1----:R-:W-:Y:S02]  /*02f0*/  ISETP.GE.U32.AND P4, PT, R37, UR14, PT ;  /* 0x0000000e25007c0c */ /* 0x002fe4000bf86070 */
[----:B----4-:R-:W-:Y:S02]  /*0300*/  IABS R5, R0 ;  /* 0x0000000000057213 */ /* 0x010fe40000000000 */
[----:B------:R-:W-:Y:S02]  /*0310*/  ISETP.GE.AND.EX P4, PT, R11, UR15, PT, P4 ;  /* 0x0000000f0b007c0c */ /* 0x000fe4000bf86340 */
[----:B------:R-:W0:Y:S01]  /*0320*/  I2F.RP R0, R5 ;  /* 0x0000000500007306 */ /* 0x000e220000209400 */
[----:B------:R-:W-:-:S02]  /*0330*/  ISETP.GE.U32.AND P5, PT, R21, UR14, PT ;  /* 0x0000000e15007c0c */ /* 0x000fc4000bfa6070 */
[----:B------:R-:W-:Y:S02]  /*0340*/  ISETP.GE.U32.AND P3, PT, R31, UR14, PT ;  /* 0x0000000e1f007c0c */ /* 0x000fe4000bf66070 */
[----:B------:R-:W-:Y:S02]  /*0350*/  ISETP.GE.AND.EX P5, PT, R19, UR15, PT, P5 ;  /* 0x0000000f13007c0c */ /* 0x000fe4000bfa6350 */
[----:B------:R-:W-:Y:S01]  /*0360*/  ISETP.GE.AND.EX P3, PT, R27, UR15, PT, P3 ;  /* 0x0000000f1b007c0c */ /* 0x000fe2000bf66330 */
[----:B0-----:R-:W0:Y:S10]  /*0370*/  MUFU.RCP R0, R0 ;  /* 0x0000000000007308 */ /* 0x001e340000001000 */
[----:B------:R-:W1:Y:S01]  /*0380*/  @!P5 LDC.64 R8, c[0x0][0x3e0] ;  /* 0x0000f800ff08db82 */ /* 0x000e620000000a00 */
[----:B0-----:R-:W-:-:S04]  /*0390*/  IADD3 R2, PT, PT, R0, 0xffffffe, RZ ;  /* 0x0ffffffe00027810 */ /* 0x001fc80007ffe0ff */
[----:B------:R0:W2:Y:S02]  /*03a0*/  F2I.FTZ.U32.TRUNC.NTZ R3, R2 ;  /* 0x0000000200037305 */ /* 0x0000a4000021f000 */
[----:B0-----:R-:W-:-:S05]  /*03b0*/  HFMA2 R2, -RZ, RZ, 0, 0 ;  /* 0x00000000ff027431 */ /* 0x001fca00000001ff */
[----:B------:R-:W-:Y:S02]  /*03c0*/  R2UR UR8, R2 ;  /* 0x00000000020872ca */ /* 0x000fe400000e0000 */
[----:B--2---:R-:W-:Y:S02]  /*03d0*/  R2UR UR9, R3 ;  /* 0x00000000030972ca */ /* 0x004fe400000e0000 */
[----:B------:R-:W-:-:S05]  /*03e0*/  IADD3 R4, PT, PT, RZ, -R3, RZ ;  /* 0x80000003ff047210 */ /* 0x000fca0007ffe0ff */
[----:B------:R-:W-:Y:S01]  /*03f0*/  IMAD R7, R4, R5, RZ ;  /* 0x0000000504077224 */ /* 0x000fe200078e02ff */
[----:B------:R-:W-:-:S04]  /*0400*/  MOV R4, R6 ;  /* 0x0000000600047202 */ /* 0x000fc80000000f00 */
[----:B------:R-:W-:Y:S01]  /*0410*/  R2UR UR10, R4 ;  /* 0x00000000040a72ca */ /* 0x000fe200000e0000 */
[----:B------:R-:W-:-:S05]  /*0420*/  IMAD.HI.U32 R7, R3, R7, UR8 ;  /* 0x0000000803077e27 */ /* 0x000fca000f8e0007 */
[----:B------:R-:W-:Y:S02]  /*0430*/  R2UR UR8, R7 ;  /* 0x00000000070872ca */ /* 0x000fe400000e0000 */
[----:B------:R-:W0:Y:S11]  /*0440*/  @!P4 LDC.64 R6, c[0x0][0x390] ;  /* 0x0000e400ff06cb82 */ /* 0x000e360000000a00 */
[----:B------:R-:W-:-:S02]  /*0450*/  UIMAD.WIDE.U32 UR8, UR8, UR10, URZ ;  /* 0x0000000a080872a5 */ /* 0x000fc4000f8e00ff */
[----:B------:R-:W-:-:S04]  /*0460*/  ULOP3.LUT UR8, UR7, UR5, URZ, 0x3c, !UPT ;  /* 0x0000000507087292 */ /* 0x000fc8000f8e3cff */
[----:B------:R-:W-:-:S04]  /*0470*/  IMAD R0, RZ, RZ, -UR9 ;  /* 0x80000009ff007e24 */ /* 0x000fc8000f8e02ff */
[C---:B------:R-:W-:Y:S01]  /*0480*/  IMAD R0, R5.reuse, R0, UR10 ;  /* 0x0000000a05007e24 */ /* 0x040fe2000f8e0200 */
[----:B------:R-:W2:Y:S04]  /*0490*/  LDCU.64 UR10, c[0x0][0x3f0] ;  /* 0x00007e00ff0a77ac */ /* 0x000ea80008000a00 */
[----:B------:R-:W-:-:S13]  /*04a0*/  ISETP.GT.U32.AND P1, PT, R5, R0, PT ;  /* 0x000000000500720c */ /* 0x000fda0003f24070 */
[----:B------:R-:W-:Y:S01]  /*04b0*/  VOTEU.ANY UP0, P1 ;  /* 0x0000000000ff7886 */ /* 0x000fe20000800100 */
[----:B------:R-:W-:Y:S01]  /*04c0*/  PLOP3.LUT P1, PT, PT, PT, UP0, 0x80, 0x8 ;  /* 0x000000000008781c */ /* 0x000fe20003f2f008 */
[----:B--2---:R-:W-:-:S03]  /*04d0*/  IMAD.U32 R3, RZ, RZ, UR10 ;  /* 0x0000000aff037e24 */ /* 0x004fc6000f8e00ff */
[----:B------:R-:W-:Y:S02]  /*04e0*/  @!UP0 UIADD3 UR9, UPT, UPT, UR9, 0x1, URZ ;  /* 0x0000000109098890 */ /* 0x000fe4000fffe0ff */
[----:B------:R-:W-:-:S07]  /*04f0*/  UISETP.GE.AND UP0, UPT, UR8, URZ, UPT ;  /* 0x000000ff0800728c */ /* 0x000fce000bf06270 */
[----:B------:R-:W-:-:S04]  /*0500*/  @!P1 IADD3 R0, PT, PT, R0, -R5, RZ ;  /* 0x8000000500009210 */ /* 0x000fc80007ffe0ff */
[----:B------:R-:W-:Y:S02]  /*0510*/  ISETP.GE.U32.AND P1, PT, R0, R5, PT ;  /* 0x000000050000720c */ /* 0x000fe40003f26070 */
[----:B------:R-:W2:Y:S01]  /*0520*/  @!P4 LDC.64 R4, c[0x0][0x3e0] ;  /* 0x0000f800ff04cb82 */ /* 0x000ea20000000a00 */
[----:B------:R-:W-:-:S04]  /*0530*/  IADD3 R0, PT, PT, R31, 0x100, RZ ;  /* 0x000001001f007810 */ /* 0x000fc80007ffe0ff */
[----:B------:R-:W-:Y:S02]  /*0540*/  ISETP.GE.U32.AND P2, PT, R0, UR14, PT ;  /* 0x0000000e00007c0c */ /* 0x000fe4000bf46070 */
[----:B------:R-:W-:-:S04]  /*0550*/  SHF.R.S32.HI R17, RZ, 0x1f, R0 ;  /* 0x0000001fff117819 */ /* 0x000fc80000011400 */
[----:B------:R-:W-:Y:S01]  /*0560*/  VOTEU.ANY UP1, P1 ;  /* 0x0000000000ff7886 */ /* 0x000fe20000820100 */
[----:B------:R-:W-:-:S04]  /*0570*/  ISETP.GE.AND.EX P2, PT, R17, UR15, PT, P2 ;  /* 0x0000000f11007c0c */ /* 0x000fc8000bf46320 */
[----:B------:R-:W-:Y:S02]  /*0580*/  @UP1 UIADD3 UR9, UPT, UPT, UR9, 0x1, URZ ;  /* 0x0000000109091890 */ /* 0x000fe4000fffe0ff */
[----:B------:R-:W-:Y:S02]  /*0590*/  UISETP.NE.AND UP1, UPT, UR5, URZ, UPT ;  /* 0x000000ff0500728c */ /* 0x000fe4000bf25270 */
[----:B------:R-:W-:Y:S01]  /*05a0*/  @!UP0 UIADD3 UR9, UPT, UPT, -UR9, URZ, URZ ;  /* 0x000000ff09098290 */ /* 0x000fe2000fffe1ff */
[----:B--2---:R-:W-:-:S04]  /*05b0*/  @!P4 IMAD R10, R11, R4, RZ ;  /* 0x000000040b0ac224 */ /* 0x004fc800078e02ff */
[----:B------:R-:W2:Y:S01]  /*05c0*/  @!P2 LDC.64 R12, c[0x0][0x3e0] ;  /* 0x0000f800ff0cab82 */ /* 0x000ea20000000a00 */
[----:B------:R-:W-:-:S03]  /*05d0*/  @!P4 IMAD R11, R37, R5, R10 ;  /* 0x00000005250bc224 */ /* 0x000fc600078e020a */
[----:B------:R-:W-:Y:S01]  /*05e0*/  @!UP1 ULOP3.LUT UR9, URZ, UR5, URZ, 0x33, !UPT ;  /* 0x00000005ff099292 */ /* 0x000fe2000f8e33ff */
[----:B-1----:R-:W-:-:S03]  /*05f0*/  @!P5 IMAD R10, R19, R8, RZ ;  /* 0x00000008130ad224 */ /* 0x002fc600078e02ff */
[----:B------:R-:W-:Y:S01]  /*0600*/  UIADD3 UR8, UPT, UPT, -UR9, URZ, URZ ;  /* 0x000000ff09087290 */ /* 0x000fe2000fffe1ff */
[----:B------:R-:W-:-:S03]  /*0610*/  @!P5 IMAD R19, R21, R9, R10 ;  /* 0x000000091513d224 */ /* 0x000fc600078e020a */
[----:B------:R-:W-:Y:S02]  /*0620*/  UIMAD UR8, UR5, UR8, UR7 ;  /* 0x00000008050872a4 */ /* 0x000fe4000f8e0207 */
[----:B------:R-:W-:Y:S02]  /*0630*/  USHF.R.S32.HI UR5, URZ, 0x1f, UR9 ;  /* 0x0000001fff057899 */ /* 0x000fe40008011409 */
[----:B------:R-:W-:Y:S02]  /*0640*/  UIMAD UR8, UR8, 0xc, URZ ;  /* 0x0000000c080878a4 */ /* 0x000fe4000f8e02ff */
[----:B------:R-:W-:-:S04]  /*0650*/  UIMAD UR5, UR5, UR10, URZ ;  /* 0x0000000a050572a4 */ /* 0x000fc8000f8e02ff */
[----:B------:R-:W-:Y:S01]  /*0660*/  IADD3 R34, P1, PT, R34, UR8, RZ ;  /* 0x0000000822227c10 */ /* 0x000fe2000ff3e0ff */
[----:B------:R-:W-:Y:S01]  /*0670*/  UIMAD UR5, UR9, UR11, UR5 ;  /* 0x0000000b090572a4 */ /* 0x000fe2000f8e0205 */
[----:B------:R-:W-:Y:S01]  /*0680*/  MOV R2, UR8 ;  /* 0x0000000800027c02 */ /* 0x000fe20008000f00 */
[----:B--2---:R-:W-:-:S03]  /*0690*/  @!P2 IMAD R17, R17, R12, RZ ;  /* 0x0000000c1111a224 */ /* 0x004fc600078e02ff */
[----:B------:R-:W-:Y:S01]  /*06a0*/  LEA.HI.X.SX32 R35, R2, RZ, 0x1, P1 ;  /* 0x000000ff02237211 */ /* 0x000fe200008f0eff */
[----:B------:R-:W-:Y:S01]  /*06b0*/  @!P2 IMAD R17, R0, R13, R17 ;  /* 0x0000000d0011a224 */ /* 0x000fe200078e0211 */
[----:B------:R-:W-:Y:S01]  /*06c0*/  ISETP.GE.U32.AND P1, PT, R18, UR14, PT ;  /* 0x0000000e12007c0c */ /* 0x000fe2000bf26070 */
[----:B------:R-:W-:-:S03]  /*06d0*/  IMAD.WIDE.U32 R34, R3, UR9, R34 ;  /* 0x0000000903227c25 */ /* 0x000fc6000f8e0022 */
[----:B------:R-:W-:Y:S01]  /*06e0*/  ISETP.GE.AND.EX P1, PT, R15, UR15, PT, P1 ;  /* 0x0000000f0f007c0c */ /* 0x000fe2000bf26310 */
[----:B------:R-:W1:Y:S01]  /*06f0*/  @!P5 LDC.64 R2, c[0x0][0x390] ;  /* 0x0000e400ff02db82 */ /* 0x000e620000000a00 */
[----:B------:R-:W-:Y:S02]  /*0700*/  IADD3 R33, PT, PT, R35, UR5, RZ ;  /* 0x0000000523217c10 */ /* 0x000fe4000fffe0ff */
[----:B------:R-:W-:Y:S02]  /*0710*/  @!P4 MOV R32, R34 ;  /* 0x000000220020c202 */ /* 0x000fe40000000f00 */
[----:B------:R-:W-:-:S03]  /*0720*/  @!P5 MOV R5, R33 ;  /* 0x000000210005d202 */ /* 0x000fc60000000f00 */
[----:B------:R-:W-:Y:S01]  /*0730*/  @!P4 IMAD.WIDE.U32 R36, R37, R4, R32 ;  /* 0x000000042524c225 */ /* 0x000fe200078e0020 */
[----:B------:R-:W-:-:S03]  /*0740*/  @!P5 MOV R4, R34 ;  /* 0x000000220004d202 */ /* 0x000fc60000000f00 */
[----:B------:R-:W-:Y:S01]  /*0750*/  @!P4 IMAD.IADD R14, R37, 0x1, R11 ;  /* 0x00000001250ec824 */ /* 0x000fe200078e020b */
[C---:B0-----:R-:W-:Y:S01]  /*0760*/  @!P4 LEA R20, P6, R36.reuse, R6, 0x1 ;  /* 0x000000062414c211 */ /* 0x041fe200078c08ff */
[----:B------:R-:W-:Y:S01]  /*0770*/  @!P5 IMAD.WIDE.U32 R8, R21, R8, R4 ;  /* 0x000000081508d225 */ /* 0x000fe200078e0004 */
[----:B------:R-:W0:Y:S02]  /*0780*/  @!P1 LDC.64 R10, c[0x0][0x3e0] ;  /* 0x0000f800ff0a9b82 */ /* 0x000e240000000a00 */
[----:B------:R-:W-:Y:S01]  /*0790*/  @!P4 LEA.HI.X R21, R36, R7, R14, 0x1, P6 ;  /* 0x000000072415c211 */ /* 0x000fe200030f0c0e */
[----:B------:R-:W-:Y:S01]  /*07a0*/  HFMA2 R14, -RZ, RZ, 0, 0 ;  /* 0x00000000ff0e7431 */ /* 0x000fe200000001ff */
[----:B------:R-:W-:Y:S02]  /*07b0*/  @!P5 IADD3 R19, PT, PT, R9, R19, RZ ;  /* 0x000000130913d210 */ /* 0x000fe40007ffe0ff */
[----:B-1----:R-:W-:Y:S02]  /*07c0*/  @!P5 LEA R36, P6, R8, R2, 0x1 ;  /* 0x000000020824d211 */ /* 0x002fe400078c08ff */
[----:B------:R-:W1:Y:S01]  /*07d0*/  @!P2 LDC.64 R4, c[0x0][0x390] ;  /* 0x0000e400ff04ab82 */ /* 0x000e620000000a00 */
[----:B------:R-:W-:-:S02]  /*07e0*/  @!P2 MOV R2, R34 ;  /* 0x000000220002a202 */ /* 0x000fc40000000f00 */
[----:B------:R-:W-:Y:S01]  /*07f0*/  @!P5 LEA.HI.X R37, R8, R3, R19, 0x1, P6 ;  /* 0x000000030825d211 */ /* 0x000fe200030f0c13 */
[----:B------:R-:W-:Y:S01]  /*0800*/  HFMA2 R19, -RZ, RZ, 0, 0 ;  /* 0x00000000ff137431 */ /* 0x000fe200000001ff */
[----:B------:R-:W-:-:S03]  /*0810*/  @!P2 MOV R3, R33 ;  /* 0x000000210003a202 */ /* 0x000fc60000000f00 */
[----:B------:R-:W2:Y:S01]  /*0820*/  @!P3 LDC.64 R6, c[0x0][0x3e0] ;  /* 0x0000f800ff06bb82 */ /* 0x000ea20000000a00 */
[----:B------:R-:W3:Y:S01]  /*0830*/  @!P5 LDG.E R14, desc[UR12][R36.64] ;  /* 0x0000000c240ed981 */ /* 0x000ee2000c1e1900 */
[----:B------:R-:W-:-:S06]  /*0840*/  @!P2 IMAD.WIDE.U32 R12, R0, R12, R2 ;  /* 0x0000000c000ca225 */ /* 0x000fcc00078e0002 */
[----:B------:R-:W4:Y:S01]  /*0850*/  @!P1 LDC.64 R8, c[0x0][0x390] ;  /* 0x0000e400ff089b82 */ /* 0x000f220000000a00 */
[----:B------:R5:W3:Y:S01]  /*0860*/  @!P4 LDG.E R19, desc[UR12][R20.64] ;  /* 0x0000000c1413c981 */ /* 0x000ae2000c1e1900 */
[----:B------:R-:W-:Y:S01]  /*0870*/  @!P2 IMAD.IADD R13, R13, 0x1, R17 ;  /* 0x000000010d0da824 */ /* 0x000fe200078e0211 */
[----:B------:R-:W-:-:S05]  /*0880*/  IADD3 R0, PT, PT, R31, 0x140, RZ ;  /* 0x000001401f007810 */ /* 0x000fca0007ffe0ff */
[----:B------:R-:W4:Y:S01]  /*0890*/  @!P3 LDC.64 R2, c[0x0][0x390] ;  /* 0x0000e400ff02bb82 */ /* 0x000f220000000a00 */
[C---:B-1----:R-:W-:Y:S01]  /*08a0*/  @!P2 LEA R16, P4, R12.reuse, R4, 0x1 ;  /* 0x000000040c10a211 */ /* 0x042fe200078808ff */
[----:B0-----:R-:W-:Y:S01]  /*08b0*/  @!P1 IMAD R4, R15, R10, RZ ;  /* 0x0000000a0f049224 */ /* 0x001fe200078e02ff */
[----:B------:R-:W-:Y:S02]  /*08c0*/  SHF.R.S32.HI R15, RZ, 0x1f, R0 ;  /* 0x0000001fff0f7819 */ /* 0x000fe40000011400 */
[----:B------:R-:W-:Y:S01]  /*08d0*/  @!P2 LEA.HI.X R17, R12, R5, R13, 0x1, P4 ;  /* 0x000000050c11a211 */ /* 0x000fe200020f0c0d */
[----:B-----5:R-:W-:Y:S01]  /*08e0*/  @!P1 IMAD R21, R18, R11, R4 ;  /* 0x0000000b12159224 */ /* 0x020fe200078e0204 */
[----:B------:R-:W-:Y:S02]  /*08f0*/  ISETP.GE.U32.AND P4, PT, R0, UR14, PT ;  /* 0x0000000e00007c0c */ /* 0x000fe4000bf86070 */
[----:B------:R-:W-:Y:S02]  /*0900*/  @!P1 MOV R4, R34 ;  /* 0x0000002200049202 */ /* 0x000fe40000000f00 */
[----:B------:R-:W-:-:S02]  /*0910*/  @!P1 MOV R5, R33 ;  /* 0x0000002100059202 */ /* 0x000fc40000000f00 */
[----:B------:R-:W-:Y:S01]  /*0920*/  ISETP.GE.AND.EX P4, PT, R15, UR15, PT, P4 ;  /* 0x0000000f0f007c0c */ /* 0x000fe2000bf86340 */
[----:B--2---:R-:W-:Y:S01]  /*0930*/  @!P3 IMAD R12, R27, R6, RZ ;  /* 0x000000061b0cb224 */ /* 0x004fe200078e02ff */
[----:B------:R-:W-:Y:S01]  /*0940*/  SHF.R.S32.HI R13, RZ, 0x1f, R30 ;  /* 0x0000001fff0d7819 */ /* 0x000fe2000001141e */
[----:B------:R-:W-:Y:S01]  /*0950*/  @!P1 IMAD.WIDE.U32 R4, R18, R10, R4 ;  /* 0x0000000a12049225 */ /* 0x000fe200078e0004 */
[----:B------:R-:W-:Y:S02]  /*0960*/  ISETP.GE.U32.AND P5, PT, R30, UR14, PT ;  /* 0x0000000e1e007c0c */ /* 0x000fe4000bfa6070 */
[----:B------:R-:W-:Y:S02]  /*0970*/  @!P3 MOV R10, R34 ;  /* 0x00000022000ab202 */ /* 0x000fe40000000f00 */
[----:B------:R-:W-:Y:S01]  /*0980*/  @!P3 MOV R11, R33 ;  /* 0x00000021000bb202 */ /* 0x000fe20000000f00 */
[----:B------:R-:W-:Y:S01]  /*0990*/  @!P1 IMAD.IADD R5, R5, 0x1, R21 ;  /* 0x0000000105059824 */ /* 0x000fe200078e0215 */
[----:B------:R-:W-:Y:S01]  /*09a0*/  ISETP.GE.AND.EX P5, PT, R13, UR15, PT, P5 ;  /* 0x0000000f0d007c0c */ /* 0x000fe2000bfa6350 */
[C---:B------:R-:W-:Y:S01]  /*09b0*/  @!P3 IMAD R23, R31.reuse, R7, R12 ;  /* 0x000000071f17b224 */ /* 0x040fe200078e020c */
[----:B----4-:R-:W-:Y:S01]  /*09c0*/  @!P1 LEA R20, P6, R4, R8, 0x1 ;  /* 0x0000000804149211 */ /* 0x010fe200078c08ff */
[----:B------:R-:W-:-:S03]  /*09d0*/  @!P3 IMAD.WIDE.U32 R6, R31, R6, R10 ;  /* 0x000000061f06b225 */ /* 0x000fc600078e000a */
[----:B------:R-:W-:Y:S02]  /*09e0*/  @!P1 LEA.HI.X R21, R4, R9, R5, 0x1, P6 ;  /* 0x0000000904159211 */ /* 0x000fe400030f0c05 */
[----:B------:R-:W0:Y:S01]  /*09f0*/  @!P4 LDC.64 R4, c[0x0][0x3e0] ;  /* 0x0000f800ff04cb82 */ /* 0x000e220000000a00 */
[----:B------:R-:W-:Y:S02]  /*0a00*/  @!P3 IADD3 R23, PT, PT, R7, R23, RZ ;  /* 0x000000170717b210 */ /* 0x000fe40007ffe0ff */
[----:B------:R-:W-:-:S04]  /*0a10*/  @!P3 LEA R36, P6, R6, R2, 0x1 ;  /* 0x000000020624b211 */ /* 0x000fc800078c08ff */
[----:B------:R-:W-:Y:S01]  /*0a20*/  @!P3 LEA.HI.X R37, R6, R3, R23, 0x1, P6 ;  /* 0x000000030625b211 */ /* 0x000fe200030f0c17 */
[----:B------:R-:W-:Y:S01]  /*0a30*/  HFMA2 R23, -RZ, RZ, 0, 0 ;  /* 0x00000000ff177431 */ /* 0x000fe200000001ff */
[----:B------:R-:W1:Y:S01]  /*0a40*/  @!P5 LDC.64 R2, c[0x0][0x3e0] ;  /* 0x0000f800ff02db82 */ /* 0x000e620000000a00 */
[----:B------:R-:W-:-:S04]  /*0a50*/  ISETP.GE.U32.AND P6, PT, R29, UR14, PT ;  /* 0x0000000e1d007c0c */ /* 0x000fc8000bfc6070 */
[----:B------:R-:W2:Y:S01]  /*0a60*/  @!P3 LDG.E R23, desc[UR12][R36.64] ;  /* 0x0000000c2417b981 */ /* 0x000ea2000c1e1900 */
[----:B------:R-:W-:Y:S02]  /*0a70*/  ISETP.GE.AND.EX P3, PT, R25, UR15, PT, P6 ;  /* 0x0000000f19007c0c */ /* 0x000fe4000bf66360 */
[----:B------:R-:W4:Y:S01]  /*0a80*/  @!P4 LDC.64 R6, c[0x0][0x390] ;  /* 0x0000e400ff06cb82 */ /* 0x000f220000000a00 */
[----:B------:R-:W-:-:S06]  /*0a90*/  MOV R12, RZ ;  /* 0x000000ff000c7202 */ /* 0x000fcc0000000f00 */
[----:B------:R5:W2:Y:S01]  /*0aa0*/  @!P1 LDG.E R12, desc[UR12][R20.64] ;  /* 0x0000000c140c9981 */ /* 0x000aa2000c1e1900 */
[----:B0-----:R-:W-:Y:S01]  /*0ab0*/  @!P4 IMAD R15, R15, R4, RZ ;  /* 0x000000040f0fc224 */ /* 0x001fe200078e02ff */
[----:B------:R-:W0:Y:S03]  /*0ac0*/  @!P5 LDC.64 R8, c[0x0][0x390] ;  /* 0x0000e400ff08db82 */ /* 0x000e260000000a00 */
[----:B------:R-:W-:Y:S01]  /*0ad0*/  @!P4 IMAD R15, R0, R5, R15 ;  /* 0x00000005000fc224 */ /* 0x000fe200078e020f */
[----:B-----5:R-:W-:-:S04]  /*0ae0*/  @!P4 MOV R20, R34 ;  /* 0x000000220014c202 */ /* 0x020fc80000000f00 */
[----:B------:R-:W5:Y:S01]  /*0af0*/  @!P3 LDC.64 R10, c[0x0][0x3e0] ;  /* 0x0000f800ff0abb82 */ /* 0x000f620000000a00 */
[-C--:B------:R-:W-:Y:S01]  /*0b00*/  @!P4 MOV R21, R33.reuse ;  /* 0x000000210015c202 */ /* 0x080fe20000000f00 */
[----:B-1----:R-:W-:Y:S02]  /*0b10*/  @!P5 IMAD R13, R13, R2, RZ ;  /* 0x000000020d0dd224 */ /* 0x002fe400078e02ff */
[----:B------:R-:W-:Y:S01]  /*0b20*/  @!P4 IMAD.WIDE.U32 R4, R0, R4, R20 ;  /* 0x000000040004c225 */ /* 0x000fe200078e0014 */
[----:B------:R-:W-:Y:S02]  /*0b30*/  @!P5 MOV R20, R34 ;  /* 0x000000220014d202 */ /* 0x000fe40000000f00 */
[----:B------:R-:W-:Y:S01]  /*0b40*/  @!P5 MOV R21, R33 ;  /* 0x000000210015d202 */ /* 0x000fe20000000f00 */
[----:B------:R-:W-:Y:S02]  /*0b50*/  IMAD.MOV.U32 R0, RZ, RZ, RZ ;  /* 0x000000ffff007224 */ /* 0x000fe400078e00ff */
[----:B------:R-:W-:-:S02]  /*0b60*/  @!P5 IMAD R13, R30, R3, R13 ;  /* 0x000000031e0dd224 */ /* 0x000fc400078e020d */
[----:B------:R-:W-:Y:S02]  /*0b70*/  @!P5 IMAD.WIDE.U32 R20, R30, R2, R20 ;  /* 0x000000021e14d225 */ /* 0x000fe400078e0014 */
[----:B------:R-:W1:Y:S01]  /*0b80*/  @!P3 LDC.64 R2, c[0x0][0x390] ;  /* 0x0000e400ff02bb82 */ /* 0x000e620000000a00 */
[----:B------:R-:W2:Y:S01]  /*0b90*/  @!P2 LDG.E R0, desc[UR12][R16.64] ;  /* 0x0000000c1000a981 */ /* 0x000ea2000c1e1900 */
[----:B------:R-:W-:Y:S02]  /*0ba0*/  @!P4 IADD3 R15, PT, PT, R5, R15, RZ ;  /* 0x0000000f050fc210 */ /* 0x000fe40007ffe0ff */
[----:B----4-:R-:W-:-:S04]  /*0bb0*/  @!P4 LEA R6, P2, R4, R6, 0x1 ;  /* 0x000000060406c211 */ /* 0x010fc800078408ff */
[----:B------:R-:W-:Y:S01]  /*0bc0*/  @!P4 LEA.HI.X R7, R4, R7, R15, 0x1, P2 ;  /* 0x000000070407c211 */ /* 0x000fe200010f0c0f */
[----:B------:R-:W-:Y:S01]  /*0bd0*/  HFMA2 R4, -RZ, RZ, 0, 0 ;  /* 0x00000000ff047431 */ /* 0x000fe200000001ff */
[----:B0-----:R-:W-:Y:S01]  /*0be0*/  @!P5 LEA R36, P2, R20, R8, 0x1 ;  /* 0x000000081424d211 */ /* 0x001fe200078408ff */
[----:B-----5:R-:W-:-:S04]  /*0bf0*/  @!P3 IMAD R8, R25, R10, RZ ;  /* 0x0000000a1908b224 */ /* 0x020fc800078e02ff */
[----:B------:R0:W4:Y:S01]  /*0c00*/  @!P4 LDG.E R4, desc[UR12][R6.64] ;  /* 0x0000000c0604c981 */ /* 0x000122000c1e1900 */
[----:B------:R-:W-:Y:S01]  /*0c10*/  @!P5 IADD3 R13, PT, PT, R21, R13, RZ ;  /* 0x0000000d150dd210 */ /* 0x000fe20007ffe0ff */
[----:B------:R-:W-:Y:S01]  /*0c20*/  @!P3 IMAD R5, R29, R11, R8 ;  /* 0x0000000b1d05b224 */ /* 0x000fe200078e0208 */
[----:B0-----:R-:W-:Y:S01]  /*0c30*/  @!P3 MOV R7, R33 ;  /* 0x000000210007b202 */ /* 0x001fe20000000f00 */
[----:B------:R-:W-:Y:S01]  /*0c40*/  @!P3 IMAD.MOV.U32 R6, RZ, RZ, R34 ;  /* 0x000000ffff06b224 */ /* 0x000fe200078e0022 */
[----:B------:R-:W-:-:S03]  /*0c50*/  @!P5 LEA.HI.X R37, R20, R9, R13, 0x1, P2 ;  /* 0x000000091425d211 */ /* 0x000fc600010f0c0d */
[----:B------:R-:W-:Y:S01]  /*0c60*/  @!P3 IMAD.WIDE.U32 R10, R29, R10, R6 ;  /* 0x0000000a1d0ab225 */ /* 0x000fe200078e0006 */
[----:B------:R-:W-:-:S04]  /*0c70*/  CS2R R8, SRZ ;  /* 0x0000000000087805 */ /* 0x000fc8000001ff00 */
[----:B------:R-:W-:Y:S02]  /*0c80*/  @!P3 IADD3 R5, PT, PT, R11, R5, RZ ;  /* 0x000000050b05b210 */ /* 0x000fe40007ffe0ff */
[C---:B-1----:R-:W-:Y:S01]  /*0c90*/  @!P3 LEA R2, P2, R10.reuse, R2, 0x1 ;  /* 0x000000020a02b211 */ /* 0x042fe200078408ff */
[----:B------:R-:W5:Y:S03]  /*0ca0*/  @!P5 LDG.E R8, desc[UR12][R36.64] ;  /* 0x0000000c2408d981 */ /* 0x000f66000c1e1900 */
[----:B------:R-:W-:-:S05]  /*0cb0*/  @!P3 LEA.HI.X R3, R10, R3, R5, 0x1, P2 ;  /* 0x000000030a03b211 */ /* 0x000fca00010f0c05 */
[----:B------:R0:W5:Y:S01]  /*0cc0*/  @!P3 LDG.E R9, desc[UR12][R2.64] ;  /* 0x0000000c0209b981 */ /* 0x000162000c1e1900 */
[----:B------:R-:W-:Y:S02]  /*0cd0*/  ISETP.GT.AND P2, PT, R24, 0x1e, PT ;  /* 0x0000001e1800780c */ /* 0x000fe40003f44270 */
[C---:B---3--:R-:W-:Y:S02]  /*0ce0*/  PRMT R16, R19.reuse, 0x7632, R16 ;  /* 0x0000763213107816 */ /* 0x048fe40000000010 */
[----:B------:R-:W-:-:S03]  /*0cf0*/  SHF.L.U32 R19, R19, 0x10, RZ ;  /* 0x0000001013137819 */ /* 0x000fc600000006ff */
[----:B------:R-:W-:Y:S01]  /*0d00*/  IMAD.U32 R16, R16, 0x10000, RZ ;  /* 0x0001000010107824 */ /* 0x000fe200078e00ff */
[----:B------:R-:W-:-:S03]  /*0d10*/  PRMT R17, R14, 0x7632, R17 ;  /* 0x000076320e117816 */ /* 0x000fc60000000011 */
[----:B------:R-:W-:Y:S01]  /*0d20*/  FADD.FTZ R10, R19, R16 ;  /* 0x00000010130a7221 */ /* 0x000fe20000010000 */
[----:B------:R-:W-:Y:S02]  /*0d30*/  SHF.L.U32 R17, R17, 0x10, RZ ;  /* 0x0000001011117819 */ /* 0x000fe400000006ff */
[----:B------:R-:W-:Y:S02]  /*0d40*/  SHF.L.U32 R14, R14, 0x10, RZ ;  /* 0x000000100e0e7819 */ /* 0x000fe400000006ff */
[C---:B--2---:R-:W-:Y:S02]  /*0d50*/  PRMT R18, R23.reuse, 0x7632, R18 ;  /* 0x0000763217127816 */ /* 0x044fe40000000012 */
[----:B------:R-:W-:Y:S02]  /*0d60*/  SHF.L.U32 R23, R23, 0x10, RZ ;  /* 0x0000001017177819 */ /* 0x000fe400000006ff */
[----:B------:R-:W-:-:S05]  /*0d70*/  SHF.L.U32 R18, R18, 0x10, RZ ;  /* 0x0000001012127819 */ /* 0x000fca00000006ff */
[----:B------:R-:W-:Y:S01]  /*0d80*/  FADD.FTZ R5, R23, R18 ;  /* 0x0000001217057221 */ /* 0x000fe20000010000 */
[----:B------:R-:W-:-:S03]  /*0d90*/  FMUL.FTZ R6, R18, R18 ;  /* 0x0000001212067220 */ /* 0x000fc60000410000 */
[----:B------:R-:W-:Y:S01]  /*0da0*/  FADD.FTZ R5, RZ, R5 ;  /* 0x00000005ff057221 */ /* 0x000fe20000010000 */
[----:B------:R-:W-:Y:S01]  /*0db0*/  PRMT R15, R12, 0x7632, R15 ;  /* 0x000076320c0f7816 */ /* 0x000fe2000000000f */
[----:B------:R-:W-:Y:S02]  /*0dc0*/  FFMA.FTZ R6, R23, R23, R6 ;  /* 0x0000001717067223 */ /* 0x000fe40000010006 */
[----:B0-----:R-:W-:Y:S01]  /*0dd0*/  FADD.FTZ R2, R5, R10 ;  /* 0x0000000a05027221 */ /* 0x001fe20000010000 */
[----:B------:R-:W-:Y:S01]  /*0de0*/  FMUL.FTZ R10, R16, R16 ;  /* 0x00000010100a7220 */ /* 0x000fe20000410000 */
[----:B------:R-:W-:Y:S01]  /*0df0*/  SHF.L.U32 R15, R15, 0x10, RZ ;  /* 0x000000100f0f7819 */ /* 0x000fe200000006ff */
[----:B------:R-:W-:Y:S01]  /*0e00*/  FADD.FTZ R6, RZ, R6 ;  /* 0x00000006ff067221 */ /* 0x000fe20000010000 */
[----:B------:R-:W-:Y:S01]  /*0e10*/  FMUL.FTZ R5, R17, R17 ;  /* 0x0000001111057220 */ /* 0x000fe20000410000 */
[----:B------:R-:W-:Y:S01]  /*0e20*/  FFMA.FTZ R3, R19, R19, R10 ;  /* 0x0000001313037223 */ /* 0x000fe2000001000a */
[----:B------:R-:W-:Y:S01]  /*0e30*/  SHF.L.U32 R12, R12, 0x10, RZ ;  /* 0x000000100c0c7819 */ /* 0x000fe200000006ff */
[----:B------:R-:W-:-:S02]  /*0e40*/  FMUL.FTZ R7, R15, R15 ;  /* 0x0000000f0f077220 */ /* 0x000fc40000410000 */
[----:B------:R-:W-:Y:S01]  /*0e50*/  FADD.FTZ R3, R6, R3 ;  /* 0x0000000306037221 */ /* 0x000fe20000010000 */
[----:B------:R-:W-:Y:S01]  /*0e60*/  FFMA.FTZ R6, R14, R14, R5 ;  /* 0x0000000e0e067223 */ /* 0x000fe20000010005 */
[----:B------:R-:W-:Y:S01]  /*0e70*/  FFMA.FTZ R10, R12, R12, R7 ;  /* 0x0000000c0c0a7223 */ /* 0x000fe20000010007 */
[----:B------:R-:W-:Y:S02]  /*0e80*/  FADD.FTZ R5, R14, R17 ;  /* 0x000000110e057221 */ /* 0x000fe40000010000 */
[----:B------:R-:W-:Y:S01]  /*0e90*/  FADD.FTZ R3, R3, R6 ;  /* 0x0000000603037221 */ /* 0x000fe20000010000 */
[----:B------:R-:W-:-:S04]  /*0ea0*/  PRMT R13, R0, 0x7632, R13 ;  /* 0x00007632000d7816 */ /* 0x000fc8000000000d */
[----:B------:R-:W-:Y:S01]  /*0eb0*/  SHF.L.U32 R13, R13, 0x10, RZ ;  /* 0x000000100d0d7819 */ /* 0x000fe200000006ff */
[----:B------:R-:W-:Y:S01]  /*0ec0*/  FADD.FTZ R2, R2, R5 ;  /* 0x0000000502027221 */ /* 0x000fe20000010000 */
[----:B------:R-:W-:Y:S02]  /*0ed0*/  IMAD.U32 R6, R0, 0x10000, RZ ;  /* 0x0001000000067824 */ /* 0x000fe400078e00ff */
[----:B------:R-:W-:Y:S01]  /*0ee0*/  FADD.FTZ R0, R3, R10 ;  /* 0x0000000a03007221 */ /* 0x000fe20000010000 */
[----:B------:R-:W-:Y:S01]  /*0ef0*/  FADD.FTZ R3, R12, R15 ;  /* 0x0000000f0c037221 */ /* 0x000fe20000010000 */
[----:B------:R-:W-:Y:S01]  /*0f00*/  FMUL.FTZ R5, R13, R13 ;  /* 0x0000000d0d057220 */ /* 0x000fe20000410000 */
[----:B----4-:R-:W-:-:S04]  /*0f10*/  PRMT R7, R4, 0x7632, R7 ;  /* 0x0000763204077816 */ /* 0x010fc80000000007 */
[----:B------:R-:W-:Y:S01]  /*0f20*/  SHF.L.U32 R7, R7, 0x10, RZ ;  /* 0x0000001007077819 */ /* 0x000fe200000006ff */
[----:B------:R-:W-:Y:S01]  /*0f30*/  FFMA.FTZ R5, R6, R6, R5 ;  /* 0x0000000606057223 */ /* 0x000fe20000010005 */
[----:B------:R-:W-:Y:S01]  /*0f40*/  SHF.L.U32 R4, R4, 0x10, RZ ;  /* 0x0000001004047819 */ /* 0x000fe200000006ff */
[----:B------:R-:W-:Y:S02]  /*0f50*/  FADD.FTZ R2, R2, R3 ;  /* 0x0000000302027221 */ /* 0x000fe40000010000 */
[----:B------:R-:W-:Y:S01]  /*0f60*/  FMUL.FTZ R11, R7, R7 ;  /* 0x00000007070b7220 */ /* 0x000fe20000410000 */
[----:B------:R-:W-:Y:S01]  /*0f70*/  FADD.FTZ R3, R6, R13 ;  /* 0x0000000d06037221 */ /* 0x000fe20000010000 */
[----:B------:R-:W-:Y:S02]  /*0f80*/  FADD.FTZ R0, R0, R5 ;  /* 0x0000000500007221 */ /* 0x000fe40000010000 */
[----:B------:R-:W-:Y:S01]  /*0f90*/  FFMA.FTZ R11, R4, R4, R11 ;  /* 0x00000004040b7223 */ /* 0x000fe2000001000b */
[----:B------:R-:W-:Y:S01]  /*0fa0*/  FADD.FTZ R3, R2, R3 ;  /* 0x0000000302037221 */ /* 0x000fe20000010000 */
[----:B-----5:R-:W-:-:S02]  /*0fb0*/  PRMT R5, R8, 0x7632, R5 ;  /* 0x0000763208057816 */ /* 0x020fc40000000005 */
[----:B------:R-:W-:Y:S01]  /*0fc0*/  SHF.L.U32 R2, R8, 0x10, RZ ;  /* 0x0000001008027819 */ /* 0x000fe200000006ff */
[----:B------:R-:W-:Y:S01]  /*0fd0*/  FADD.FTZ R8, R0, R11 ;  /* 0x0000000b00087221 */ /* 0x000fe20000010000 */
[----:B------:R-:W-:Y:S01]  /*0fe0*/  FADD.FTZ R0, R4, R7 ;  /* 0x0000000704007221 */ /* 0x000fe20000010000 */
[----:B------:R-:W-:Y:S02]  /*0ff0*/  SHF.L.U32 R5, R5, 0x10, RZ ;  /* 0x0000001005057819 */ /* 0x000fe400000006ff */
[----:B------:R-:W-:Y:S01]  /*1000*/  PRMT R11, R9, 0x7632, R11 ;  /* 0x00007632090b7816 */ /* 0x000fe2000000000b */
[----:B------:R-:W-:Y:S02]  /*1010*/  FADD.FTZ R10, R3, R0 ;  /* 0x00000000030a7221 */ /* 0x000fe40000010000 */
[----:B------:R-:W-:Y:S01]  /*1020*/  FMUL.FTZ R21, R5, R5 ;  /* 0x0000000505157220 */ /* 0x000fe20000410000 */
[----:B------:R-:W-:Y:S01]  /*1030*/  SHF.L.U32 R3, R11, 0x10, RZ ;  /* 0x000000100b037819 */ /* 0x000fe200000006ff */
[----:B------:R-:W-:-:S02]  /*1040*/  IMAD.U32 R0, R9, 0x10000, RZ ;  /* 0x0001000009007824 */ /* 0x000fc400078e00ff */
[C---:B------:R-:W-:Y:S01]  /*1050*/  FADD.FTZ R9, R2.reuse, R5 ;  /* 0x0000000502097221 */ /* 0x040fe20000010000 */
[----:B------:R-:W-:Y:S01]  /*1060*/  FFMA.FTZ R21, R2, R2, R21 ;  /* 0x0000000202157223 */ /* 0x000fe20000010015 */
[----:B------:R-:W-:Y:S02]  /*1070*/  FMUL.FTZ R11, R3, R3 ;  /* 0x00000003030b7220 */ /* 0x000fe40000410000 */
        /* <DEDUP_REMOVED lines=42> */
.L_x_1630:
[----:B------:R-:W-:Y:S05]  /*1320*/  BSYNC.RECONVERGENT B0 ;  /* 0x0000000000007941 */ /* 0x000fea0003800200 */
.L_x_1629:
        /* <DEDUP_REMOVED lines=36> */
.L_x_1632:
[----:B------:R-:W-:Y:S05]  /*1570*/  BSYNC.RECONVERGENT B0 ;  /* 0x0000000000007941 */ /* 0x000fea0003800200 */
.L_x_1631:
        /* <DEDUP_REMOVED lines=21> */
[----:B-1----:R-:W-:Y:S02]  /*16d0*/  MOV R37, UR10 ;  /* 0x0000000a00257c02 */ /* 0x002fe40008000f00 */
[----:B------:R3:W-:Y:S03]  /*16e0*/  STG.E.64 desc[UR12][R8.64], R10 ;  /* 0x0000000a08007986 */ /* 0x0007e6000c101b0c */
        /* <DEDUP_REMOVED lines=8> */
.L_x_1635:
[----:B---3--:R-:W2:Y:S04]  /*1770*/  LDG.E.STRONG.GPU R8, desc[UR12][R20.64] ;  /* 0x0000000c14087981 */ /* 0x008ea8000c1ef900 */
[----:B--2---:R-:W-:Y:S01]  /*1780*/  CCTL.IVALL ;  /* 0x00000000ff00798f */ /* 0x004fe20002000000 */
[----:B------:R-:W-:Y:S05]  /*1790*/  YIELD ;  /* 0x0000000000007946 */ /* 0x000fea0003800000 */
[----:B------:R-:W-:-:S13]  /*17a0*/  ISETP.NE.AND P2, PT, R8, R37, PT ;  /* 0x000000250800720c */ /* 0x000fda0003f45270 */
[----:B------:R-:W-:Y:S05]  /*17b0*/  @P2 BRA `(.L_x_1635) ;  /* 0xfffffffc00ec2947 */ /* 0x000fea000383ffff */
.L_x_1634:
        /* <DEDUP_REMOVED lines=15> */
.L_x_1637:
[----:B------:R-:W-:-:S13]  /*18b0*/  ISETP.EQ.OR P2, PT, RZ, UR23, P3 ;  /* 0x00000017ff007c0c */ /* 0x000fda0009f42670 */
[----:B------:R-:W-:-:S05]  /*18c0*/  VOTEU.ALL UP0, P2 ;  /* 0x0000000000ff7886 */ /* 0x000fca0001000000 */
[----:B------:R-:W-:-:S06]  /*18d0*/  @!UP0 UIMAD.WIDE.U32 UR24, UR9, 0x8, UR14 ;  /* 0x00000008091888a5 */ /* 0x000fcc000f8e000e */
[----:B------:R-:W-:Y:S02]  /*18e0*/  MOV R20, UR24 ;  /* 0x0000001800147c02 */ /* 0x000fe40008000f00 */
[----:B------:R-:W-:Y:S01]  /*18f0*/  MOV R21, UR25 ;  /* 0x0000001900157c02 */ /* 0x000fe20008000f00 */
[----:B------:R-:W-:-:S05]  /*1900*/  UIADD3 UR24, UPT, UPT, UR5, 0x1, URZ ;  /* 0x0000000105187890 */ /* 0x000fca000fffe0ff */
[----:B------:R-:W0:Y:S01]  /*1910*/  @!P2 LDG.E.64 R20, desc[UR12][R20.64] ;  /* 0x0000000c1414a981 */ /* 0x000e22000c1e1b00 */
[----:B------:R-:W-:-:S04]  /*1920*/  MOV R8, UR24 ;  /* 0x0000001800087c02 */ /* 0x000fc80008000f00 */
[----:B------:R-:W-:-:S13]  /*1930*/  ISETP.EQ.OR P4, PT, R8, UR17, P3 ;  /* 0x0000001108007c0c */ /* 0x000fda0009f82670 */
[----:B------:R-:W-:-:S05]  /*1940*/  VOTEU.ALL UP0, P4 ;  /* 0x0000000000ff7886 */ /* 0x000fca0002000000 */
[----:B------:R-:W-:-:S06]  /*1950*/  @!UP0 UIMAD.WIDE.U32 UR24, UR22, 0x8, UR14 ;  /* 0x00000008161888a5 */ /* 0x000fcc000f8e000e */
[----:B------:R-:W-:Y:S02]  /*1960*/  MOV R8, UR24 ;  /* 0x0000001800087c02 */ /* 0x000fe40008000f00 */
[----:B------:R-:W-:-:S06]  /*1970*/  MOV R9, UR25 ;  /* 0x0000001900097c02 */ /* 0x000fcc0008000f00 */
[----:B------:R-:W2:Y:S01]  /*1980*/  @!P4 LDG.E.64 R8, desc[UR12][R8.64] ;  /* 0x0000000c0808c981 */ /* 0x000ea2000c1e1b00 */
[----:B------:R-:W-:Y:S01]  /*1990*/  UIADD3 UR24, UPT, UPT, UR5, 0x2, URZ ;  /* 0x0000000205187890 */ /* 0x000fe2000fffe0ff */
[----:B0-----:R-:W-:-:S05]  /*19a0*/  @!P2 FADD.FTZ R10, R10, R20 ;  /* 0x000000140a0aa221 */ /* 0x001fca0000010000 */
[----:B------:R-:W-:Y:S02]  /*19b0*/  IMAD.U32 R20, RZ, RZ, UR24 ;  /* 0x00000018ff147e24 */ /* 0x000fe4000f8e00ff */
[----:B------:R-:W-:-:S03]  /*19c0*/  @!P2 FADD.FTZ R11, R11, R21 ;  /* 0x000000150b0ba221 */ /* 0x000fc60000010000 */
[----:B------:R-:W-:-:S13]  /*19d0*/  ISETP.EQ.OR P2, PT, R20, UR17, P3 ;  /* 0x0000001114007c0c */ /* 0x000fda0009f42670 */
[----:B------:R-:W-:-:S05]  /*19e0*/  VOTEU.ALL UP0, P2 ;  /* 0x0000000000ff7886 */ /* 0x000fca0001000000 */
[----:B------:R-:W-:-:S06]  /*19f0*/  @!UP0 UIMAD.WIDE.U32 UR24, UR10, 0x8, UR14 ;  /* 0x000000080a1888a5 */ /* 0x000fcc000f8e000e */
[----:B------:R-:W-:Y:S02]  /*1a00*/  MOV R20, UR24 ;  /* 0x0000001800147c02 */ /* 0x000fe40008000f00 */
[----:B------:R-:W-:Y:S01]  /*1a10*/  MOV R21, UR25 ;  /* 0x0000001900157c02 */ /* 0x000fe20008000f00 */
[----:B------:R-:W-:-:S05]  /*1a20*/  UIADD3 UR24, UPT, UPT, UR5, 0x3, URZ ;  /* 0x0000000305187890 */ /* 0x000fca000fffe0ff */
[----:B------:R-:W3:Y:S01]  /*1a30*/  @!P2 LDG.E.64 R20, desc[UR12][R20.64] ;  /* 0x0000000c1414a981 */ /* 0x000ee2000c1e1b00 */
[----:B--2---:R-:W-:Y:S01]  /*1a40*/  @!P4 FADD.FTZ R10, R10, R8 ;  /* 0x000000080a0ac221 */ /* 0x004fe20000010000 */
[----:B------:R-:W-:Y:S01]  /*1a50*/  MOV R8, UR24 ;  /* 0x0000001800087c02 */ /* 0x000fe20008000f00 */
[----:B------:R-:W-:-:S03]  /*1a60*/  @!P4 FADD.FTZ R11, R11, R9 ;  /* 0x000000090b0bc221 */ /* 0x000fc60000010000 */
[----:B------:R-:W-:-:S13]  /*1a70*/  ISETP.EQ.OR P4, PT, R8, UR17, P3 ;  /* 0x0000001108007c0c */ /* 0x000fda0009f82670 */
[----:B------:R-:W-:-:S05]  /*1a80*/  VOTEU.ALL UP0, P4 ;  /* 0x0000000000ff7886 */ /* 0x000fca0002000000 */
[----:B------:R-:W-:-:S06]  /*1a90*/  @!UP0 UIMAD.WIDE.U32 UR24, UR20, 0x8, UR14 ;  /* 0x00000008141888a5 */ /* 0x000fcc000f8e000e */
[----:B------:R-:W-:Y:S02]  /*1aa0*/  MOV R8, UR24 ;  /* 0x0000001800087c02 */ /* 0x000fe40008000f00 */
[----:B------:R-:W-:-:S06]  /*1ab0*/  MOV R9, UR25 ;  /* 0x0000001900097c02 */ /* 0x000fcc0008000f00 */
[----:B------:R-:W2:Y:S01]  /*1ac0*/  @!P4 LDG.E.64 R8, desc[UR12][R8.64] ;  /* 0x0000000c0808c981 */ /* 0x000ea2000c1e1b00 */
[----:B------:R-:W-:Y:S01]  /*1ad0*/  UIADD3 UR24, UPT, UPT, UR5, 0x4, URZ ;  /* 0x0000000405187890 */ /* 0x000fe2000fffe0ff */
[----:B---3--:R-:W-:-:S05]  /*1ae0*/  @!P2 FADD.FTZ R10, R10, R20 ;  /* 0x000000140a0aa221 */ /* 0x008fca0000010000 */
        /* <DEDUP_REMOVED lines=25> */
[----:B------:R-:W-:Y:S01]  /*1c80*/  MOV R20, UR24 ;  /* 0x0000001800147c02 */ /* 0x000fe20008000f00 */
[----:B------:R-:W-:Y:S01]  /*1c90*/  UIADD3 UR24, UPT, UPT, UR5, 0x7, URZ ;  /* 0x0000000705187890 */ /* 0x000fe2000fffe0ff */
[----:B--2---:R-:W-:-:S05]  /*1ca0*/  @!P4 FADD.FTZ R10, R10, R8 ;  /* 0x000000080a0ac221 */ /* 0x004fca0000010000 */
[----:B------:R-:W-:Y:S01]  /*1cb0*/  MOV R8, UR24 ;  /* 0x0000001800087c02 */ /* 0x000fe20008000f00 */
[----:B------:R-:W-:-:S03]  /*1cc0*/  @!P4 FADD.FTZ R11, R11, R9 ;  /* 0x000000090b0bc221 */ /* 0x000fc60000010000 */
[----:B------:R-:W-:Y:S02]  /*1cd0*/  ISETP.EQ.OR P4, PT, R8, UR17, P3 ;  /* 0x0000001108007c0c */ /* 0x000fe40009f82670 */
[----:B------:R-:W-:-:S06]  /*1ce0*/  MOV R21, UR25 ;  /* 0x0000001900157c02 */ /* 0x000fcc0008000f00 */
[----:B------:R-:W2:Y:S05]  /*1cf0*/  @!P2 LDG.E.64 R20, desc[UR12][R20.64] ;  /* 0x0000000c1414a981 */ /* 0x000eaa000c1e1b00 */
[----:B------:R-:W-:-:S05]  /*1d00*/  VOTEU.ALL UP0, P4 ;  /* 0x0000000000ff7886 */ /* 0x000fca0002000000 */
[----:B------:R-:W-:-:S06]  /*1d10*/  @!UP0 UIMAD.WIDE.U32 UR24, UR21, 0x8, UR14 ;  /* 0x00000008151888a5 */ /* 0x000fcc000f8e000e */
[----:B------:R-:W-:Y:S02]  /*1d20*/  MOV R8, UR24 ;  /* 0x0000001800087c02 */ /* 0x000fe40008000f00 */
        /* <DEDUP_REMOVED lines=19> */
.L_x_1636:
[----:B------:R-:W-:-:S13]  /*1e60*/  LOP3.LUT P2, RZ, R22, 0x7, RZ, 0xc0, !PT ;  /* 0x0000000716ff7812 */ /* 0x000fda000784c0ff */
[----:B------:R-:W-:Y:S05]  /*1e70*/  @!P2 BRA `(.L_x_1633) ;  /* 0x000000040070a947 */ /* 0x000fea0003800000 */
[----:B---3--:R-:W-:-:S05]  /*1e80*/  LOP3.LUT R8, R22, 0x7, RZ, 0xc0, !PT ;  /* 0x0000000716087812 */ /* 0x008fca00078ec0ff */
[----:B------:R-:W-:-:S05]  /*1e90*/  VIADD R8, R8, 0xffffffff ;  /* 0xffffffff08087836 */ /* 0x000fca0000000000 */
        /* <DEDUP_REMOVED lines=10> */
[----:B------:R-:W-:Y:S02]  /*1f40*/  MOV R20, UR10 ;  /* 0x0000000a00147c02 */ /* 0x000fe40008000f00 */
[----:B------:R-:W-:-:S06]  /*1f50*/  MOV R21, UR11 ;  /* 0x0000000b00157c02 */ /* 0x000fcc0008000f00 */
[----:B------:R-:W0:Y:S01]  /*1f60*/  @!P2 LDG.E.64 R20, desc[UR12][R20.64] ;  /* 0x0000000c1414a981 */ /* 0x000e22000c1e1b00 */
[----:B------:R-:W-:-:S05]  /*1f70*/  VOTEU.ALL UP0, P4 ;  /* 0x0000000000ff7886 */ /* 0x000fca0002000000 */
[----:B------:R-:W-:-:S04]  /*1f80*/  @!UP0 UIMAD UR10, UR9, UR16, UR6 ;  /* 0x00000010090a82a4 */ /* 0x000fc8000f8e0206 */
[----:B------:R-:W-:-:S06]  /*1f90*/  @!UP0 UIMAD.WIDE.U32 UR10, UR10, 0x8, UR14 ;  /* 0x000000080a0a88a5 */ /* 0x000fcc000f8e000e */
[----:B------:R-:W-:Y:S01]  /*1fa0*/  MOV R8, UR10 ;  /* 0x0000000a00087c02 */ /* 0x000fe20008000f00 */
[----:B------:R-:W-:-:S06]  /*1fb0*/  IMAD.U32 R9, RZ, RZ, UR11 ;  /* 0x0000000bff097e24 */ /* 0x000fcc000f8e00ff */
        /* <DEDUP_REMOVED lines=11> */
[----:B------:R-:W-:Y:S02]  /*2070*/  MOV R21, UR11 ;  /* 0x0000000b00157c02 */ /* 0x000fe40008000f00 */
        /* <DEDUP_REMOVED lines=8> */
[----:B------:R-:W-:Y:S01]  /*2100*/  MOV R8, UR10 ;  /* 0x0000000a00087c02 */ /* 0x000fe20008000f00 */
[----:B------:R-:W-:-:S06]  /*2110*/  IMAD.U32 R9, RZ, RZ, UR11 ;  /* 0x0000000bff097e24 */ /* 0x000fcc000f8e00ff */
        /* <DEDUP_REMOVED lines=8> */
.L_x_1638:
        /* <DEDUP_REMOVED lines=13> */
[----:B------:R-:W-:Y:S01]  /*2270*/  MOV R8, UR10 ;  /* 0x0000000a00087c02 */ /* 0x000fe20008000f00 */
[----:B------:R-:W-:Y:S01]  /*2280*/  @!UP0 UIMAD UR10, UR9, UR16, UR6 ;  /* 0x00000010090a82a4 */ /* 0x000fe2000f8e0206 */
[----:B------:R-:W-:-:S03]  /*2290*/  IMAD.U32 R9, RZ, RZ, UR11 ;  /* 0x0000000bff097e24 */ /* 0x000fc6000f8e00ff */
        /* <DEDUP_REMOVED lines=12> */
.L_x_1639:
        /* <DEDUP_REMOVED lines=13> */
.L_x_1640:
[----:B------:R-:W-:Y:S05]  /*2430*/  BSYNC.RECONVERGENT B0 ;  /* 0x0000000000007941 */ /* 0x000fea0003800200 */
.L_x_1633:
[----:B------:R-:W4:Y:S01]  /*2440*/  S2UR UR9, SR_CgaCtaId ;  /* 0x00000000000979c3 */ /* 0x000f220000008800 */
[----:B------:R-:W5:Y:S01]  /*2450*/  LDCU UR10, c[0x0][0x414] ;  /* 0x00008280ff0a77ac */ /* 0x000f620008000800 */
[----:B---3--:R-:W-:Y:S01]  /*2460*/  MOV R9, UR7 ;  /* 0x0000000700097c02 */ /* 0x008fe20008000f00 */
[----:B------:R-:W-:-:S05]  /*2470*/  UMOV UR5, 0x400 ;  /* 0x0000040000057882 */ /* 0x000fca0000000000 */
[----:B-1----:R-:W1:Y:S01]  /*2480*/  @P0 LDC.64 R36, c[0x0][0x388] ;  /* 0x0000e200ff240b82 */ /* 0x002e620000000a00 */
[----:B-----5:R-:W-:Y:S01]  /*2490*/  @P0 FMUL.FTZ R8, R10, UR10 ;  /* 0x0000000a0a080c20 */ /* 0x020fe20008410000 */
[----:B----4-:R-:W-:Y:S01]  /*24a0*/  ULEA UR5, UR9, UR5, 0x18 ;  /* 0x0000000509057291 */ /* 0x010fe2000f8ec0ff */
[----:B-1----:R-:W-:-:S04]  /*24b0*/  @P0 IMAD.WIDE R36, R9, 0x8, R36 ;  /* 0x0000000809240825 */ /* 0x002fc800078e0224 */
[----:B------:R-:W-:-:S04]  /*24c0*/  @P0 FMUL.FTZ R9, R11, UR10 ;  /* 0x0000000a0b090c20 */ /* 0x000fc80008410000 */
[----:B------:R-:W-:Y:S04]  /*24d0*/  @!P3 STS.64 [UR5+0x78], R10 ;  /* 0x0000780aff00b988 */ /* 0x000fe80008000a05 */
[----:B------:R1:W-:Y:S01]  /*24e0*/  @P0 STG.E.64 desc[UR12][R36.64], R8 ;  /* 0x0000000824000986 */ /* 0x0003e2000c101b0c */
[----:B------:R-:W-:Y:S08]  /*24f0*/  BAR.SYNC.DEFER_BLOCKING 0x0 ;  /* 0x0000000000007b1d */ /* 0x000ff00000010000 */
[----:B-1----:R-:W1:Y:S01]  /*2500*/  LDC.64 R36, c[0x0][0x398] ;  /* 0x0000e600ff247b82 */ /* 0x002e620000000a00 */
[----:B--2---:R-:W2:Y:S02]  /*2510*/  LDS.64 R20, [UR5+0x78] ;  /* 0x00007805ff147984 */ /* 0x004ea40008000a00 */
[----:B--2---:R-:W-:-:S05]  /*2520*/  FMUL.FTZ R20, R20, UR10 ;  /* 0x0000000a14147c20 */ /* 0x004fca0008410000 */
[----:B------:R-:W-:Y:S02]  /*2530*/  R2UR UR5, R20 ;  /* 0x00000000140572ca */ /* 0x000fe400000e0000 */
[----:B------:R-:W-:-:S04]  /*2540*/  LOP3.LUT R20, R28, 0xffff, RZ, 0xc0, !PT ;  /* 0x0000ffff1c147812 */ /* 0x000fc800078ec0ff */
[----:B------:R-:W-:-:S05]  /*2550*/  IADD3 R20, PT, PT, R20, UR8, RZ ;  /* 0x0000000814147c10 */ /* 0x000fca000fffe0ff */
[----:B-1----:R-:W-:Y:S02]  /*2560*/  IMAD.WIDE R36, R20, 0x2, R36 ;  /* 0x0000000214247825 */ /* 0x002fe400078e0224 */
[----:B0-----:R-:W-:-:S03]  /*2570*/  MOV R10, UR5 ;  /* 0x00000005000a7c02 */ /* 0x001fc60008000f00 */
[----:B------:R-:W2:Y:S02]  /*2580*/  LDG.E.U16 R11, desc[UR12][R36.64+0x2] ;  /* 0x0000020c240b7981 */ /* 0x000ea4000c1e1500 */
[----:B------:R-:W-:Y:S02]  /*2590*/  FMUL.FTZ R8, R10, UR5 ;  /* 0x000000050a087c20 */ /* 0x000fe40008410000 */
[----:B------:R-:W3:Y:S02]  /*25a0*/  LDG.E.U16 R10, desc[UR12][R36.64] ;  /* 0x0000000c240a7981 */ /* 0x000ee4000c1e1500 */
[----:B------:R-:W-:Y:S01]  /*25b0*/  FFMA.FTZ R21, R21, UR10, -R8 ;  /* 0x0000000a15157c23 */ /* 0x000fe20008010808 */
[----:B------:R-:W0:Y:S01]  /*25c0*/  LDCU.U8 UR10, c[0x0][0x3fc] ;  /* 0x00007f80ff0a77ac */ /* 0x000e220008000000 */
[----:B------:R-:W1:Y:S02]  /*25d0*/  LDC.64 R8, c[0x0][0x3a0] ;  /* 0x0000e800ff087b82 */ /* 0x000e640000000a00 */
[----:B-1----:R-:W-:-:S05]  /*25e0*/  IMAD.WIDE R8, R20, 0x2, R8 ;  /* 0x0000000214087825 */ /* 0x002fca00078e0208 */
[----:B------:R-:W4:Y:S04]  /*25f0*/  LDG.E.U16 R20, desc[UR12][R8.64] ;  /* 0x0000000c08147981 */ /* 0x000f28000c1e1500 */
[----:B------:R-:W5:Y:S01]  /*2600*/  LDG.E.U16 R8, desc[UR12][R8.64+0x2] ;  /* 0x0000020c08087981 */ /* 0x000f62000c1e1500 */
[----:B------:R-:W-:-:S13]  /*2610*/  FSETP.GTU.FTZ.AND P2, PT, R21, RZ, PT ;  /* 0x000000ff1500720b */ /* 0x000fda0003f5c000 */
[----:B------:R-:W-:-:S05]  /*2620*/  VOTEU.ANY UP0, P2 ;  /* 0x0000000000ff7886 */ /* 0x000fca0001000100 */
[----:B------:R-:W1:Y:S01]  /*2630*/  @UP0 LDCU UR8, c[0x0][0x3a8] ;  /* 0x00007500ff0807ac */ /* 0x000e620008000800 */
[----:B------:R-:W-:-:S13]  /*2640*/  PLOP3.LUT P2, PT, PT, PT, UP0, 0x80, 0x8 ;  /* 0x000000000008781c */ /* 0x000fda0003f4f008 */
[----:B-1----:R-:W-:-:S06]  /*2650*/  @P2 FADD.FTZ R21, R21, UR8 ;  /* 0x0000000815152e21 */ /* 0x002fcc0008010000 */
[----:B------:R-:W1:Y:S01]  /*2660*/  @P2 MUFU.RSQ R21, R21 ;  /* 0x0000001500152308 */ /* 0x000e620000001400 */
[----:B0-----:R-:W-:Y:S01]  /*2670*/  UISETP.NE.AND UP1, UPT, UR10, URZ, UPT ;  /* 0x000000ff0a00728c */ /* 0x001fe2000bf25270 */
[----:B------:R-:W-:Y:S01]  /*2680*/  BSSY.RECONVERGENT B0, `(.L_x_1641) ;  /* 0x00001dc000007945 */ /* 0x000fe20003800200 */
[----:B------:R-:W-:Y:S01]  /*2690*/  UMOV UR8, 0x3f800000 ;  /* 0x3f80000000087882 */ /* 0x000fe20000000000 */
[----:B-1----:R-:W-:-:S13]  /*26a0*/  @P2 R2UR UR9, R21 ;  /* 0x00000000150922ca */ /* 0x002fda00000e0000 */
[----:B------:R-:W-:Y:S01]  /*26b0*/  @UP0 UMOV UR8, UR9 ;  /* 0x0000000900080c82 */ /* 0x000fe20008000000 */
[----:B--2---:R-:W-:Y:S01]  /*26c0*/  IMAD.U32 R11, R11, 0x10000, RZ ;  /* 0x000100000b0b7824 */ /* 0x004fe200078e00ff */
[----:B---3--:R-:W-:Y:S02]  /*26d0*/  SHF.L.U32 R10, R10, 0x10, RZ ;  /* 0x000000100a0a7819 */ /* 0x008fe400000006ff */
[----:B----4-:R-:W-:Y:S02]  /*26e0*/  SHF.L.U32 R21, R20, 0x10, RZ ;  /* 0x0000001014157819 */ /* 0x010fe400000006ff */
[----:B-----5:R-:W-:Y:S01]  /*26f0*/  SHF.L.U32 R20, R8, 0x10, RZ ;  /* 0x0000001008147819 */ /* 0x020fe200000006ff */
[----:B------:R-:W-:Y:S06]  /*2700*/  BRA.U UP1, `(.L_x_1642) ;  /* 0x0000000d010c7547 */ /* 0x000fec000b800000 */
        /* <DEDUP_REMOVED lines=23> */
.L_x_1644:
[----:B------:R-:W-:Y:S05]  /*2880*/  BSYNC.RECONVERGENT B1 ;  /* 0x0000000000017941 */ /* 0x000fea0003800200 */
.L_x_1643:
[----:B0-----:R-:W-:Y:S01]  /*2890*/  VIADD R37, R31, 0x40 ;  /* 0x000000401f257836 */ /* 0x001fe20000000000 */
[----:B------:R-:W-:Y:S04]  /*28a0*/  BSSY.RECONVERGENT B1, `(.L_x_1645) ;  /* 0x0000017000017945 */ /* 0x000fe80003800200 */
[----:B------:R-:W-:Y:S02]  /*28b0*/  ISETP.GE.U32.AND P1, PT, R37, UR14, PT ;  /* 0x0000000e25007c0c */ /* 0x000fe4000bf26070 */
[----:B------:R-:W-:-:S04]  /*28c0*/  SHF.R.S32.HI R8, RZ, 0x1f, R37 ;  /* 0x0000001fff087819 */ /* 0x000fc80000011425 */
[----:B------:R-:W-:-:S13]  /*28d0*/  ISETP.GE.AND.EX P1, PT, R8, UR15, PT, P1 ;  /* 0x0000000f08007c0c */ /* 0x000fda000bf26310 */
[----:B------:R-:W-:Y:S05]  /*28e0*/  @P1 BRA `(.L_x_1646) ;  /* 0x0000000000481947 */ /* 0x000fea0003800000 */
[----:B------:R-:W0:Y:S01]  /*28f0*/  LDCU.64 UR10, c[0x0][0x3e0] ;  /* 0x00007c00ff0a77ac */ /* 0x000e220008000a00 */
[----:B------:R-:W-:Y:S01]  /*2900*/  MOV R9, R33 ;  /* 0x0000002100097202 */ /* 0x000fe20000000f00 */
[----:B------:R-:W-:Y:S01]  /*2910*/  FADD.FTZ R19, R19, -UR5 ;  /* 0x8000000513137e21 */ /* 0x000fe20008010000 */
[----:B------:R-:W-:Y:S01]  /*2920*/  FADD.FTZ R16, R16, -UR5 ;  /* 0x8000000510107e21 */ /* 0x000fe20008010000 */
[----:B------:R-:W1:Y:S02]  /*2930*/  LDCU.64 UR18, c[0x0][0x380] ;  /* 0x00007000ff1277ac */ /* 0x000e640008000a00 */
[----:B------:R-:W-:Y:S01]  /*2940*/  FMUL.FTZ R19, R19, UR8 ;  /* 0x0000000813137c20 */ /* 0x000fe20008410000 */
[----:B------:R-:W-:-:S04]  /*2950*/  FMUL.FTZ R16, R16, UR8 ;  /* 0x0000000810107c20 */ /* 0x000fc80008410000 */
[----:B------:R-:W-:Y:S01]  /*2960*/  FFMA.FTZ R16, R11, R16, R20 ;  /* 0x000000100b107223 */ /* 0x000fe20000010014 */
[----:B0-----:R-:W-:-:S04]  /*2970*/  IMAD R8, R8, UR10, RZ ;  /* 0x0000000a08087c24 */ /* 0x001fc8000f8e02ff */
[----:B------:R-:W-:Y:S01]  /*2980*/  IMAD R23, R37, UR11, R8 ;  /* 0x0000000b25177c24 */ /* 0x000fe2000f8e0208 */
[----:B------:R-:W-:-:S05]  /*2990*/  MOV R8, R34 ;  /* 0x0000002200087202 */ /* 0x000fca0000000f00 */
[----:B------:R-:W-:-:S05]  /*29a0*/  IMAD.WIDE.U32 R8, R37, UR10, R8 ;  /* 0x0000000a25087c25 */ /* 0x000fca000f8e0008 */
[----:B------:R-:W-:Y:S01]  /*29b0*/  IADD3 R23, PT, PT, R9, R23, RZ ;  /* 0x0000001709177210 */ /* 0x000fe20007ffe0ff */
[----:B------:R-:W-:Y:S01]  /*29c0*/  FFMA.FTZ R9, R10, R19, R21 ;  /* 0x000000130a097223 */ /* 0x000fe20000010015 */
[----:B-1----:R-:W-:-:S04]  /*29d0*/  LEA R36, P1, R8, UR18, 0x1 ;  /* 0x0000001208247c11 */ /* 0x002fc8000f8208ff */
[----:B------:R-:W-:Y:S02]  /*29e0*/  LEA.HI.X R37, R8, UR19, R23, 0x1, P1 ;  /* 0x0000001308257c11 */ /* 0x000fe400088f0c17 */
[----:B------:R-:W-:-:S05]  /*29f0*/  F2FP.BF16.F32.PACK_AB R9, R16, R9 ;  /* 0x000000091009723e */ /* 0x000fca00000010ff */
[----:B------:R0:W-:Y:S02]  /*2a00*/  STG.E desc[UR12][R36.64], R9 ;  /* 0x0000000924007986 */ /* 0x0001e4000c10190c */
.L_x_1646:
[----:B------:R-:W-:Y:S05]  /*2a10*/  BSYNC.RECONVERGENT B1 ;  /* 0x0000000000017941 */ /* 0x000fea0003800200 */
.L_x_1645:
[C---:B------:R-:W-:Y:S01]  /*2a20*/  IADD3 R23, PT, PT, R31.reuse, 0x80, RZ ;  /* 0x000000801f177810 */ /* 0x040fe20007ffe0ff */
[----:B------:R-:W-:Y:S01]  /*2a30*/  BSSY.RECONVERGENT B1, `(.L_x_1647) ;  /* 0x0000018000017945 */ /* 0x000fe20003800200 */
[----:B------:R-:W-:Y:S02]  /*2a40*/  IADD3 R19, PT, PT, R31, 0xc0, RZ ;  /* 0x000000c01f137810 */ /* 0x000fe40007ffe0ff */
[----:B------:R-:W-:Y:S02]  /*2a50*/  ISETP.GE.U32.AND P1, PT, R23, UR14, PT ;  /* 0x0000000e17007c0c */ /* 0x000fe4000bf26070 */
[----:B------:R-:W-:-:S04]  /*2a60*/  SHF.R.S32.HI R8, RZ, 0x1f, R23 ;  /* 0x0000001fff087819 */ /* 0x000fc80000011417 */
[----:B------:R-:W-:-:S13]  /*2a70*/  ISETP.GE.AND.EX P1, PT, R8, UR15, PT, P1 ;  /* 0x0000000f08007c0c */ /* 0x000fda000bf26310 */
[----:B------:R-:W-:Y:S05]  /*2a80*/  @P1 BRA `(.L_x_1648) ;  /* 0x0000000000481947 */ /* 0x000fea0003800000 */
[----:B------:R-:W1:Y:S01]  /*2a90*/  LDCU.64 UR10, c[0x0][0x3e0] ;  /* 0x00007c00ff0a77ac */ /* 0x000e620008000a00 */
[----:B------:R-:W-:Y:S01]  /*2aa0*/  FADD.FTZ R16, R17, -UR5 ;  /* 0x8000000511107e21 */ /* 0x000fe20008010000 */
[----:B0-----:R-:W-:Y:S01]  /*2ab0*/  MOV R9, R33 ;  /* 0x0000002100097202 */ /* 0x001fe20000000f00 */
[----:B------:R-:W-:Y:S01]  /*2ac0*/  FADD.FTZ R14, R14, -UR5 ;  /* 0x800000050e0e7e21 */ /* 0x000fe20008010000 */
[----:B------:R-:W0:Y:S01]  /*2ad0*/  LDCU.64 UR18, c[0x0][0x380] ;  /* 0x00007000ff1277ac */ /* 0x000e220008000a00 */
[----:B------:R-:W-:Y:S02]  /*2ae0*/  FMUL.FTZ R16, R16, UR8 ;  /* 0x0000000810107c20 */ /* 0x000fe40008410000 */
[----:B------:R-:W-:-:S04]  /*2af0*/  FMUL.FTZ R14, R14, UR8 ;  /* 0x000000080e0e7c20 */ /* 0x000fc80008410000 */
[----:B------:R-:W-:Y:S01]  /*2b00*/  FFMA.FTZ R14, R10, R14, R21 ;  /* 0x0000000e0a0e7223 */ /* 0x000fe20000010015 */
[----:B-1----:R-:W-:-:S04]  /*2b10*/  IMAD R8, R8, UR10, RZ ;  /* 0x0000000a08087c24 */ /* 0x002fc8000f8e02ff */
[----:B------:R-:W-:Y:S02]  /*2b20*/  IMAD R17, R23, UR11, R8 ;  /* 0x0000000b17117c24 */ /* 0x000fe4000f8e0208 */
[----:B------:R-:W-:-:S04]  /*2b30*/  IMAD.MOV.U32 R8, RZ, RZ, R34 ;  /* 0x000000ffff087224 */ /* 0x000fc800078e0022 */
[----:B------:R-:W-:-:S04]  /*2b40*/  IMAD.WIDE.U32 R8, R23, UR10, R8 ;  /* 0x0000000a17087c25 */ /* 0x000fc8000f8e0008 */
[----:B------:R-:W-:Y:S01]  /*2b50*/  FFMA.FTZ R23, R11, R16, R20 ;  /* 0x000000100b177223 */ /* 0x000fe20000010014 */
[----:B------:R-:W-:Y:S02]  /*2b60*/  IADD3 R17, PT, PT, R9, R17, RZ ;  /* 0x0000001109117210 */ /* 0x000fe40007ffe0ff */
[C---:B0-----:R-:W-:Y:S02]  /*2b70*/  LEA R16, P1, R8.reuse, UR18, 0x1 ;  /* 0x0000001208107c11 */ /* 0x041fe4000f8208ff */
[----:B------:R-:W-:Y:S02]  /*2b80*/  F2FP.BF16.F32.PACK_AB R9, R23, R14 ;  /* 0x0000000e1709723e */ /* 0x000fe400000010ff */
[----:B------:R-:W-:-:S05]  /*2b90*/  LEA.HI.X R17, R8, UR19, R17, 0x1, P1 ;  /* 0x0000001308117c11 */ /* 0x000fca00088f0c11 */
[----:B------:R1:W-:Y:S04]  /*2ba0*/  STG.E desc[UR12][R16.64], R9 ;  /* 0x0000000910007986 */ /* 0x0003e8000c10190c */
.L_x_1648:
[----:B------:R-:W-:Y:S05]  /*2bb0*/  BSYNC.RECONVERGENT B1 ;  /* 0x0000000000017941 */ /* 0x000fea0003800200 */
.L_x_1647:
[----:B------:R-:W-:Y:S01]  /*2bc0*/  ISETP.GE.U32.AND P3, PT, R19, UR14, PT ;  /* 0x0000000e13007c0c */ /* 0x000fe2000bf66070 */
[----:B------:R-:W-:Y:S01]  /*2bd0*/  BSSY.RECONVERGENT B1, `(.L_x_1649) ;  /* 0x0000023000017945 */ /* 0x000fe20003800200 */
[----:B0-----:R-:W-:Y:S02]  /*2be0*/  SHF.R.S32.HI R36, RZ, 0x1f, R19 ;  /* 0x0000001fff247819 */ /* 0x001fe40000011413 */
[C---:B------:R-:W-:Y:S02]  /*2bf0*/  IADD3 R14, PT, PT, R31.reuse, 0x100, RZ ;  /* 0x000001001f0e7810 */ /* 0x040fe40007ffe0ff */
[----:B------:R-:W-:Y:S02]  /*2c00*/  ISETP.GE.AND.EX P3, PT, R36, UR15, PT, P3 ;  /* 0x0000000f24007c0c */ /* 0x000fe4000bf66330 */
[----:B-1----:R-:W-:Y:S02]  /*2c10*/  IADD3 R16, PT, PT, R31, 0x140, RZ ;  /* 0x000001401f107810 */ /* 0x002fe40007ffe0ff */
[----:B------:R-:W-:-:S02]  /*2c20*/  ISETP.GE.U32.AND P1, PT, R14, UR14, PT ;  /* 0x0000000e0e007c0c */ /* 0x000fc4000bf26070 */
[----:B------:R-:W-:Y:S02]  /*2c30*/  ISETP.GE.U32.AND P4, PT, R16, UR14, PT ;  /* 0x0000000e10007c0c */ /* 0x000fe4000bf86070 */
[----:B------:R-:W-:Y:S02]  /*2c40*/  ISETP.GE.U32.AND P5, PT, R30, UR14, PT ;  /* 0x0000000e1e007c0c */ /* 0x000fe4000bfa6070 */
[----:B------:R-:W-:Y:S02]  /*2c50*/  ISETP.GE.U32.AND P2, PT, R29, UR14, PT ;  /* 0x0000000e1d007c0c */ /* 0x000fe4000bf46070 */
[----:B------:R-:W-:Y:S02]  /*2c60*/  SHF.R.S32.HI R17, RZ, 0x1f, R14 ;  /* 0x0000001fff117819 */ /* 0x000fe4000001140e */
        /* <DEDUP_REMOVED lines=9> */
[----:B------:R-:W-:Y:S02]  /*2d00*/  IMAD.MOV.U32 R9, RZ, RZ, R33 ;  /* 0x000000ffff097224 */ /* 0x000fe400078e0021 */
[----:B------:R-:W-:Y:S01]  /*2d10*/  FADD.FTZ R12, R12, -UR5 ;  /* 0x800000050c0c7e21 */ /* 0x000fe20008010000 */
[----:B------:R-:W1:Y:S01]  /*2d20*/  LDCU.64 UR18, c[0x0][0x380] ;  /* 0x00007000ff1277ac */ /* 0x000e620008000a00 */
[----:B------:R-:W-:Y:S02]  /*2d30*/  FADD.FTZ R15, R15, -UR5 ;  /* 0x800000050f0f7e21 */ /* 0x000fe40008010000 */
[----:B------:R-:W-:Y:S02]  /*2d40*/  FMUL.FTZ R12, R12, UR8 ;  /* 0x000000080c0c7c20 */ /* 0x000fe40008410000 */
[----:B------:R-:W-:Y:S01]  /*2d50*/  FMUL.FTZ R15, R15, UR8 ;  /* 0x000000080f0f7c20 */ /* 0x000fe20008410000 */
[----:B0-----:R-:W-:-:S02]  /*2d60*/  IMAD R36, R36, UR10, RZ ;  /* 0x0000000a24247c24 */ /* 0x001fc4000f8e02ff */
[----:B------:R-:W-:-:S04]  /*2d70*/  IMAD.WIDE.U32 R8, R19, UR10, R8 ;  /* 0x0000000a13087c25 */ /* 0x000fc8000f8e0008 */
[----:B------:R-:W-:-:S05]  /*2d80*/  IMAD R36, R19, UR11, R36 ;  /* 0x0000000b13247c24 */ /* 0x000fca000f8e0224 */
[----:B------:R-:W-:Y:S02]  /*2d90*/  IADD3 R9, PT, PT, R9, R36, RZ ;  /* 0x0000002409097210 */ /* 0x000fe40007ffe0ff */
[----:B-1----:R-:W-:-:S04]  /*2da0*/  LEA R36, P3, R8, UR18, 0x1 ;  /* 0x0000001208247c11 */ /* 0x002fc8000f8608ff */
[----:B------:R-:W-:Y:S01]  /*2db0*/  LEA.HI.X R37, R8, UR19, R9, 0x1, P3 ;  /* 0x0000001308257c11 */ /* 0x000fe200098f0c09 */
[----:B------:R-:W-:Y:S01]  /*2dc0*/  FFMA.FTZ R9, R10, R12, R21 ;  /* 0x0000000c0a097223 */ /* 0x000fe20000010015 */
[----:B------:R-:W-:-:S05]  /*2dd0*/  FFMA.FTZ R8, R11, R15, R20 ;  /* 0x0000000f0b087223 */ /* 0x000fca0000010014 */
[----:B------:R-:W-:-:S05]  /*2de0*/  F2FP.BF16.F32.PACK_AB R9, R8, R9 ;  /* 0x000000090809723e */ /* 0x000fca00000010ff */
[----:B------:R0:W-:Y:S02]  /*2df0*/  STG.E desc[UR12][R36.64], R9 ;  /* 0x0000000924007986 */ /* 0x0001e4000c10190c */
.L_x_1650:
[----:B------:R-:W-:Y:S05]  /*2e00*/  BSYNC.RECONVERGENT B1 ;  /* 0x0000000000017941 */ /* 0x000fea0003800200 */
.L_x_1649:
[----:B------:R-:W-:Y:S04]  /*2e10*/  BSSY.RECONVERGENT B1, `(.L_x_1651) ;  /* 0x0000014000017945 */ /* 0x000fe80003800200 */
[----:B------:R-:W-:Y:S05]  /*2e20*/  @P1 BRA `(.L_x_1652) ;  /* 0x0000000000481947 */ /* 0x000fea0003800000 */
[----:B------:R-:W1:Y:S01]  /*2e30*/  LDCU.64 UR10, c[0x0][0x3e0] ;  /* 0x00007c00ff0a77ac */ /* 0x000e620008000a00 */
[----:B------:R-:W-:Y:S01]  /*2e40*/  MOV R8, R34 ;  /* 0x0000002200087202 */ /* 0x000fe20000000f00 */
[----:B------:R-:W-:Y:S01]  /*2e50*/  FADD.FTZ R6, R6, -UR5 ;  /* 0x8000000506067e21 */ /* 0x000fe20008010000 */
[----:B0-----:R-:W-:Y:S01]  /*2e60*/  MOV R9, R33 ;  /* 0x0000002100097202 */ /* 0x001fe20000000f00 */
[----:B------:R-:W0:Y:S01]  /*2e70*/  LDCU.64 UR18, c[0x0][0x380] ;  /* 0x00007000ff1277ac */ /* 0x000e220008000a00 */
[----:B------:R-:W-:Y:S01]  /*2e80*/  FADD.FTZ R13, R13, -UR5 ;  /* 0x800000050d0d7e21 */ /* 0x000fe20008010000 */
[----:B------:R-:W-:-:S03]  /*2e90*/  FMUL.FTZ R6, R6, UR8 ;  /* 0x0000000806067c20 */ /* 0x000fc60008410000 */
[----:B------:R-:W-:Y:S01]  /*2ea0*/  FMUL.FTZ R13, R13, UR8 ;  /* 0x000000080d0d7c20 */ /* 0x000fe20008410000 */
[----:B------:R-:W-:-:S03]  /*2eb0*/  FFMA.FTZ R6, R10, R6, R21 ;  /* 0x000000060a067223 */ /* 0x000fc60000010015 */
        /* <DEDUP_REMOVED lines=9> */
.L_x_1652:
[----:B------:R-:W-:Y:S05]  /*2f50*/  BSYNC.RECONVERGENT B1 ;  /* 0x0000000000017941 */ /* 0x000fea0003800200 */
.L_x_1651:
[----:B------:R-:W-:Y:S04]  /*2f60*/  BSSY.RECONVERGENT B1, `(.L_x_1653) ;  /* 0x0000014000017945 */ /* 0x000fe80003800200 */
[----:B------:R-:W-:Y:S05]  /*2f70*/  @P4 BRA `(.L_x_1654) ;  /* 0x0000000000484947 */ /* 0x000fea0003800000 */
[----:B------:R-:W0:Y:S01]  /*2f80*/  LDCU.64 UR10, c[0x0][0x3e0] ;  /* 0x00007c00ff0a77ac */ /* 0x000e220008000a00 */
[----:B------:R-:W-:Y:S01]  /*2f90*/  FADD.FTZ R8, R7, -UR5 ;  /* 0x8000000507087e21 */ /* 0x000fe20008010000 */
[----:B------:R-:W-:Y:S01]  /*2fa0*/  MOV R6, R34 ;  /* 0x0000002200067202 */ /* 0x000fe20000000f00 */
[----:B------:R-:W-:Y:S01]  /*2fb0*/  FADD.FTZ R4, R4, -UR5 ;  /* 0x8000000504047e21 */ /* 0x000fe20008010000 */
[----:B------:R-:W2:Y:S01]  /*2fc0*/  LDCU.64 UR18, c[0x0][0x380] ;  /* 0x00007000ff1277ac */ /* 0x000ea20008000a00 */
[----:B------:R-:W-:Y:S02]  /*2fd0*/  IMAD.MOV.U32 R7, RZ, RZ, R33 ;  /* 0x000000ffff077224 */ /* 0x000fe400078e0021 */
[----:B------:R-:W-:Y:S01]  /*2fe0*/  FMUL.FTZ R8, R8, UR8 ;  /* 0x0000000808087c20 */ /* 0x000fe20008410000 */
[----:B------:R-:W-:-:S03]  /*2ff0*/  FMUL.FTZ R4, R4, UR8 ;  /* 0x0000000804047c20 */ /* 0x000fc60008410000 */
[----:B-1----:R-:W-:Y:S01]  /*3000*/  FFMA.FTZ R13, R11, R8, R20 ;  /* 0x000000080b0d7223 */ /* 0x002fe20000010014 */
[----:B------:R-:W-:Y:S01]  /*3010*/  FFMA.FTZ R4, R10, R4, R21 ;  /* 0x000000040a047223 */ /* 0x000fe20000010015 */
[----:B0-----:R-:W-:Y:S02]  /*3020*/  IMAD R9, R18, UR10, RZ ;  /* 0x0000000a12097c24 */ /* 0x001fe4000f8e02ff */
[----:B------:R-:W-:-:S04]  /*3030*/  IMAD.WIDE.U32 R6, R16, UR10, R6 ;  /* 0x0000000a10067c25 */ /* 0x000fc8000f8e0006 */
[----:B------:R-:W-:Y:S01]  /*3040*/  IMAD R9, R16, UR11, R9 ;  /* 0x0000000b10097c24 */ /* 0x000fe2000f8e0209 */
[----:B--2---:R-:W-:-:S04]  /*3050*/  LEA R8, P1, R6, UR18, 0x1 ;  /* 0x0000001206087c11 */ /* 0x004fc8000f8208ff */
[----:B------:R-:W-:Y:S02]  /*3060*/  IADD3 R9, PT, PT, R7, R9, RZ ;  /* 0x0000000907097210 */ /* 0x000fe40007ffe0ff */
[----:B------:R-:W-:Y:S02]  /*3070*/  F2FP.BF16.F32.PACK_AB R7, R13, R4 ;  /* 0x000000040d07723e */ /* 0x000fe400000010ff */
[----:B------:R-:W-:-:S05]  /*3080*/  LEA.HI.X R9, R6, UR19, R9, 0x1, P1 ;  /* 0x0000001306097c11 */ /* 0x000fca00088f0c09 */
[----:B------:R2:W-:Y:S02]  /*3090*/  STG.E desc[UR12][R8.64], R7 ;  /* 0x0000000708007986 */ /* 0x0005e4000c10190c */
.L_x_1654:
[----:B------:R-:W-:Y:S05]  /*30a0*/  BSYNC.RECONVERGENT B1 ;  /* 0x0000000000017941 */ /* 0x000fea0003800200 */
.L_x_1653:
[----:B------:R-:W-:Y:S04]  /*30b0*/  BSSY.RECONVERGENT B1, `(.L_x_1655) ;  /* 0x0000014000017945 */ /* 0x000fe80003800200 */
[----:B------:R-:W-:Y:S05]  /*30c0*/  @P5 BRA `(.L_x_1656) ;  /* 0x0000000000485947 */ /* 0x000fea0003800000 */
[----:B------:R-:W3:Y:S01]  /*30d0*/  LDCU.64 UR10, c[0x0][0x3e0] ;  /* 0x00007c00ff0a77ac */ /* 0x000ee20008000a00 */
[----:B------:R-:W-:Y:S01]  /*30e0*/  FADD.FTZ R6, R5, -UR5 ;  /* 0x8000000505067e21 */ /* 0x000fe20008010000 */
[----:B------:R-:W-:Y:S01]  /*30f0*/  MOV R4, R34 ;  /* 0x0000002200047202 */ /* 0x000fe20000000f00 */
[----:B------:R-:W-:Y:S01]  /*3100*/  FADD.FTZ R2, R2, -UR5 ;  /* 0x8000000502027e21 */ /* 0x000fe20008010000 */
[----:B------:R-:W4:Y:S01]  /*3110*/  LDCU.64 UR18, c[0x0][0x380] ;  /* 0x00007000ff1277ac */ /* 0x000f220008000a00 */
[----:B------:R-:W-:Y:S01]  /*3120*/  MOV R5, R33 ;  /* 0x0000002100057202 */ /* 0x000fe20000000f00 */
[----:B------:R-:W-:Y:S01]  /*3130*/  FMUL.FTZ R6, R6, UR8 ;  /* 0x0000000806067c20 */ /* 0x000fe20008410000 */
[----:B------:R-:W-:-:S03]  /*3140*/  FMUL.FTZ R2, R2, UR8 ;  /* 0x0000000802027c20 */ /* 0x000fc60008410000 */
[----:B012---:R-:W-:Y:S01]  /*3150*/  FFMA.FTZ R9, R11, R6, R20 ;  /* 0x000000060b097223 */ /* 0x007fe20000010014 */
        /* <DEDUP_REMOVED lines=9> */
.L_x_1656:
[----:B------:R-:W-:Y:S05]  /*31f0*/  BSYNC.RECONVERGENT B1 ;  /* 0x0000000000017941 */ /* 0x000fea0003800200 */
.L_x_1655:
        /* <DEDUP_REMOVED lines=8> */
[----:B------:R-:W-:-:S03]  /*3280*/  FMUL.FTZ R0, R0, UR8 ;  /* 0x0000000800007c20 */ /* 0x000fc60008410000 */
[----:B------:R-:W-:Y:S01]  /*3290*/  FFMA.FTZ R11, R11, R4, R20 ;  /* 0x000000040b0b7223 */ /* 0x000fe20000010014 */
        /* <DEDUP_REMOVED lines=8> */
[----:B------:R4:W-:Y:S01]  /*3320*/  STG.E desc[UR12][R4.64], R3 ;  /* 0x0000000304007986 */ /* 0x0009e2000c10190c */
[----:B------:R-:W-:Y:S05]  /*3330*/  BRA `(.L_x_1657) ;  /* 0x0000001000407947 */ /* 0x000fea0003800000 */
.L_x_1642:
        /* <DEDUP_REMOVED lines=11> */
[----:B------:R-:W-:Y:S01]  /*33f0*/  FFMA.FTZ R8, R11, R8, R20 ;  /* 0x000000080b087223 */ /* 0x000fe20000010014 */
[----:B------:R-:W-:-:S03]  /*3400*/  FFMA.FTZ R9, R10, R9, R21 ;  /* 0x000000090a097223 */ /* 0x000fc60000010015 */
[----:B------:R-:W-:Y:S01]  /*3410*/  FMUL.FTZ R37, R8, -1.4426950216293334961 ;  /* 0xbfb8aa3b08257820 */ /* 0x000fe20000410000 */
[----:B------:R-:W-:-:S05]  /*3420*/  FMUL.FTZ R18, R9, -1.4426950216293334961 ;  /* 0xbfb8aa3b09127820 */ /* 0x000fca0000410000 */
[----:B------:R-:W2:Y:S04]  /*3430*/  MUFU.EX2 R37, R37 ;  /* 0x0000002500257308 */ /* 0x000ea80000000800 */
[----:B------:R-:W3:Y:S01]  /*3440*/  MUFU.EX2 R18, R18 ;  /* 0x0000001200127308 */ /* 0x000ee20000000800 */
[----:B--2---:R-:W-:Y:S01]  /*3450*/  FADD.FTZ R37, R37, 1 ;  /* 0x3f80000025257421 */ /* 0x004fe20000010000 */
[----:B---3--:R-:W-:-:S05]  /*3460*/  FADD.FTZ R18, R18, 1 ;  /* 0x3f80000012127421 */ /* 0x008fca0000010000 */
[----:B------:R-:W2:Y:S08]  /*3470*/  MUFU.RCP R37, R37 ;  /* 0x0000002500257308 */ /* 0x000eb00000001000 */
[----:B------:R-:W3:Y:S01]  /*3480*/  MUFU.RCP R36, R18 ;  /* 0x0000001200247308 */ /* 0x000ee20000001000 */
[----:B--2---:R-:W-:Y:S01]  /*3490*/  FMUL.FTZ R8, R8, R37 ;  /* 0x0000002508087220 */ /* 0x004fe20000410000 */
[----:B------:R-:W-:Y:S01]  /*34a0*/  MOV R37, R33 ;  /* 0x0000002100257202 */ /* 0x000fe20000000f00 */
[----:B---3--:R-:W-:Y:S01]  /*34b0*/  FMUL.FTZ R23, R9, R36 ;  /* 0x0000002409177220 */ /* 0x008fe20000410000 */
[----:B------:R-:W-:-:S04]  /*34c0*/  MOV R36, R34 ;  /* 0x0000002200247202 */ /* 0x000fc80000000f00 */
        /* <DEDUP_REMOVED lines=8> */
.L_x_1659:
[----:B------:R-:W-:Y:S05]  /*3550*/  BSYNC.RECONVERGENT B1 ;  /* 0x0000000000017941 */ /* 0x000fea0003800200 */
.L_x_1658:
        /* <DEDUP_REMOVED lines=22> */
[----:B------:R-:W-:Y:S01]  /*36c0*/  MUFU.RCP R36, R36 ;  /* 0x0000002400247308 */ /* 0x000fe20000001000 */
[----:B------:R-:W-:-:S07]  /*36d0*/  IMAD.MOV.U32 R8, RZ, RZ, R34 ;  /* 0x000000ffff087224 */ /* 0x000fce00078e0022 */
[----:B------:R-:W0:Y:S02]  /*36e0*/  MUFU.RCP R9, R37 ;  /* 0x0000002500097308 */ /* 0x000e240000001000 */
[----:B0-----:R-:W-:Y:S01]  /*36f0*/  FMUL.FTZ R16, R16, R9 ;  /* 0x0000000910107220 */ /* 0x001fe20000410000 */
[----:B------:R-:W-:-:S03]  /*3700*/  MOV R9, R33 ;  /* 0x0000002100097202 */ /* 0x000fc60000000f00 */
[----:B------:R-:W-:-:S04]  /*3710*/  IMAD.WIDE.U32 R8, R23, UR14, R8 ;  /* 0x0000000e17087c25 */ /* 0x000fc8000f8e0008 */
[----:B------:R-:W-:Y:S01]  /*3720*/  FMUL.FTZ R23, R19, R36 ;  /* 0x0000002413177220 */ /* 0x000fe20000410000 */
[----:B------:R-:W-:Y:S02]  /*3730*/  IADD3 R9, PT, PT, R9, R18, RZ ;  /* 0x0000001209097210 */ /* 0x000fe40007ffe0ff */
[C---:B-1----:R-:W-:Y:S02]  /*3740*/  LEA R18, P2, R8.reuse, UR18, 0x1 ;  /* 0x0000001208127c11 */ /* 0x042fe4000f8408ff */
[----:B------:R-:W-:Y:S02]  /*3750*/  F2FP.BF16.F32.PACK_AB R23, R23, R16 ;  /* 0x000000101717723e */ /* 0x000fe400000010ff */
[----:B------:R-:W-:-:S05]  /*3760*/  LEA.HI.X R19, R8, UR19, R9, 0x1, P2 ;  /* 0x0000001308137c11 */ /* 0x000fca00090f0c09 */
[----:B------:R0:W-:Y:S04]  /*3770*/  STG.E desc[UR12][R18.64], R23 ;  /* 0x0000001712007986 */ /* 0x0001e8000c10190c */
.L_x_1661:
[----:B------:R-:W-:Y:S05]  /*3780*/  BSYNC.RECONVERGENT B1 ;  /* 0x0000000000017941 */ /* 0x000fea0003800200 */
.L_x_1660:
[C---:B0-----:R-:W-:Y:S01]  /*3790*/  IADD3 R19, PT, PT, R31.reuse, 0x80, RZ ;  /* 0x000000801f137810 */ /* 0x041fe20007ffe0ff */
[----:B------:R-:W-:Y:S01]  /*37a0*/  BSSY.RECONVERGENT B1, `(.L_x_1662) ;  /* 0x0000022000017945 */ /* 0x000fe20003800200 */
[----:B------:R-:W-:Y:S02]  /*37b0*/  IADD3 R16, PT, PT, R31, 0x100, RZ ;  /* 0x000001001f107810 */ /* 0x000fe40007ffe0ff */
        /* <DEDUP_REMOVED lines=14> */
[----:B------:R-:W2:Y:S01]  /*38a0*/  MUFU.EX2 R14, R14 ;  /* 0x0000000e000e7308 */ /* 0x000ea20000000800 */
[----:B0-----:R-:W-:-:S03]  /*38b0*/  IMAD R8, R8, UR14, RZ ;  /* 0x0000000e08087c24 */ /* 0x001fc6000f8e02ff */
[----:B------:R-:W0:Y:S01]  /*38c0*/  MUFU.EX2 R9, R9 ;  /* 0x0000000900097308 */ /* 0x000e220000000800 */
[----:B------:R-:W-:Y:S01]  /*38d0*/  IMAD R17, R19, UR15, R8 ;  /* 0x0000000f13117c24 */ /* 0x000fe2000f8e0208 */
[----:B------:R-:W-:Y:S01]  /*38e0*/  MOV R8, R34 ;  /* 0x0000002200087202 */ /* 0x000fe20000000f00 */
[----:B--2---:R-:W-:Y:S01]  /*38f0*/  FADD.FTZ R14, R14, 1 ;  /* 0x3f8000000e0e7421 */ /* 0x004fe20000010000 */
[----:B0-----:R-:W-:Y:S01]  /*3900*/  FADD.FTZ R36, R9, 1 ;  /* 0x3f80000009247421 */ /* 0x001fe20000010000 */
[----:B------:R-:W-:-:S04]  /*3910*/  IMAD.MOV.U32 R9, RZ, RZ, R33 ;  /* 0x000000ffff097224 */ /* 0x000fc800078e0021 */
[----:B------:R-:W0:Y:S01]  /*3920*/  MUFU.RCP R14, R14 ;  /* 0x0000000e000e7308 */ /* 0x000e220000001000 */
[----:B------:R-:W-:-:S07]  /*3930*/  IMAD.WIDE.U32 R8, R19, UR14, R8 ;  /* 0x0000000e13087c25 */ /* 0x000fce000f8e0008 */
[----:B------:R-:W2:Y:S01]  /*3940*/  MUFU.RCP R37, R36 ;  /* 0x0000002400257308 */ /* 0x000ea20000001000 */
[----:B------:R-:W-:Y:S01]  /*3950*/  IADD3 R17, PT, PT, R9, R17, RZ ;  /* 0x0000001109117210 */ /* 0x000fe20007ffe0ff */
[----:B0-----:R-:W-:Y:S01]  /*3960*/  FMUL.FTZ R23, R23, R14 ;  /* 0x0000000e17177220 */ /* 0x001fe20000410000 */
[----:B--2---:R-:W-:Y:S01]  /*3970*/  FMUL.FTZ R37, R18, R37 ;  /* 0x0000002512257220 */ /* 0x004fe20000410000 */
[----:B-1----:R-:W-:-:S04]  /*3980*/  LEA R18, P2, R8, UR18, 0x1 ;  /* 0x0000001208127c11 */ /* 0x002fc8000f8408ff */
[----:B------:R-:W-:Y:S02]  /*3990*/  LEA.HI.X R19, R8, UR19, R17, 0x1, P2 ;  /* 0x0000001308137c11 */ /* 0x000fe400090f0c11 */
[----:B------:R-:W-:-:S05]  /*39a0*/  F2FP.BF16.F32.PACK_AB R23, R23, R37 ;  /* 0x000000251717723e */ /* 0x000fca00000010ff */
[----:B------:R0:W-:Y:S02]  /*39b0*/  STG.E desc[UR12][R18.64], R23 ;  /* 0x0000001712007986 */ /* 0x0001e4000c10190c */
.L_x_1663:
[----:B------:R-:W-:Y:S05]  /*39c0*/  BSYNC.RECONVERGENT B1 ;  /* 0x0000000000017941 */ /* 0x000fea0003800200 */
.L_x_1662:
[----:B------:R-:W-:Y:S01]  /*39d0*/  IADD3 R17, PT, PT, R31, 0x140, RZ ;  /* 0x000001401f117810 */ /* 0x000fe20007ffe0ff */
        /* <DEDUP_REMOVED lines=34> */
[----:B------:R-:W-:Y:S01]  /*3c00*/  MOV R15, R33 ;  /* 0x00000021000f7202 */ /* 0x000fe20000000f00 */
[----:B0-----:R-:W-:Y:S01]  /*3c10*/  FMUL.FTZ R37, R37, R14 ;  /* 0x0000000e25257220 */ /* 0x001fe20000410000 */
[----:B------:R-:W-:-:S04]  /*3c20*/  MOV R14, R34 ;  /* 0x00000022000e7202 */ /* 0x000fc80000000f00 */
[----:B------:R-:W-:Y:S01]  /*3c30*/  F2FP.BF16.F32.PACK_AB R37, R37, R12 ;  /* 0x0000000c2525723e */ /* 0x000fe200000010ff */
[----:B------:R-:W-:-:S04]  /*3c40*/  IMAD.WIDE.U32 R14, R8, UR14, R14 ;  /* 0x0000000e080e7c25 */ /* 0x000fc8000f8e000e */
[----:B------:R-:W-:Y:S01]  /*3c50*/  IMAD.IADD R9, R15, 0x1, R9 ;  /* 0x000000010f097824 */ /* 0x000fe200078e0209 */
[----:B-1----:R-:W-:-:S04]  /*3c60*/  LEA R8, P1, R14, UR18, 0x1 ;  /* 0x000000120e087c11 */ /* 0x002fc8000f8208ff */
[----:B------:R-:W-:-:S05]  /*3c70*/  LEA.HI.X R9, R14, UR19, R9, 0x1, P1 ;  /* 0x000000130e097c11 */ /* 0x000fca00088f0c09 */
[----:B------:R0:W-:Y:S04]  /*3c80*/  STG.E desc[UR12][R8.64], R37 ;  /* 0x0000002508007986 */ /* 0x0001e8000c10190c */
.L_x_1665:
[----:B------:R-:W-:Y:S05]  /*3c90*/  BSYNC.RECONVERGENT B1 ;  /* 0x0000000000017941 */ /* 0x000fea0003800200 */
.L_x_1664:
[----:B------:R-:W-:Y:S04]  /*3ca0*/  BSSY.RECONVERGENT B1, `(.L_x_1666) ;  /* 0x000001e000017945 */ /* 0x000fe80003800200 */
[----:B------:R-:W-:Y:S05]  /*3cb0*/  @P3 BRA `(.L_x_1667) ;  /* 0x0000000000703947 */ /* 0x000fea0003800000 */
[----:B------:R-:W-:Y:S01]  /*3cc0*/  FADD.FTZ R6, R6, -UR5 ;  /* 0x8000000506067e21 */ /* 0x000fe20008010000 */
[----:B------:R-:W-:Y:S01]  /*3cd0*/  FADD.FTZ R13, R13, -UR5 ;  /* 0x800000050d0d7e21 */ /* 0x000fe20008010000 */
[----:B------:R-:W1:Y:S01]  /*3ce0*/  LDCU.64 UR14, c[0x0][0x3e0] ;  /* 0x00007c00ff0e77ac */ /* 0x000e620008000a00 */
[----:B0-----:R-:W-:Y:S01]  /*3cf0*/  MOV R9, R33 ;  /* 0x0000002100097202 */ /* 0x001fe20000000f00 */
[----:B------:R-:W-:Y:S01]  /*3d00*/  FMUL.FTZ R6, R6, UR8 ;  /* 0x0000000806067c20 */ /* 0x000fe20008410000 */
[----:B------:R-:W0:Y:S03]  /*3d10*/  LDCU.64 UR18, c[0x0][0x380] ;  /* 0x00007000ff1277ac */ /* 0x000e260008000a00 */
[----:B------:R-:W-:Y:S01]  /*3d20*/  FFMA.FTZ R12, R10, R6, R21 ;  /* 0x000000060a0c7223 */ /* 0x000fe20000010015 */
[----:B------:R-:W-:-:S03]  /*3d30*/  FMUL.FTZ R6, R13, UR8 ;  /* 0x000000080d067c20 */ /* 0x000fc60008410000 */
[----:B------:R-:W-:Y:S01]  /*3d40*/  FMUL.FTZ R8, R12, -1.4426950216293334961 ;  /* 0xbfb8aa3b0c087820 */ /* 0x000fe20000410000 */
[----:B------:R-:W-:-:S04]  /*3d50*/  FFMA.FTZ R6, R11, R6, R20 ;  /* 0x000000060b067223 */ /* 0x000fc80000010014 */
[----:B------:R-:W-:Y:S01]  /*3d60*/  FMUL.FTZ R14, R6, -1.4426950216293334961 ;  /* 0xbfb8aa3b060e7820 */ /* 0x000fe20000410000 */
[----:B------:R-:W2:Y:S01]  /*3d70*/  MUFU.EX2 R8, R8 ;  /* 0x0000000800087308 */ /* 0x000ea20000000800 */
[----:B-1----:R-:W-:-:S04]  /*3d80*/  IMAD R19, R19, UR14, RZ ;  /* 0x0000000e13137c24 */ /* 0x002fc8000f8e02ff */
        /* <DEDUP_REMOVED lines=15> */
.L_x_1667:
[----:B------:R-:W-:Y:S05]  /*3e80*/  BSYNC.RECONVERGENT B1 ;  /* 0x0000000000017941 */ /* 0x000fea0003800200 */
.L_x_1666:
[----:B------:R-:W-:Y:S04]  /*3e90*/  BSSY.RECONVERGENT B1, `(.L_x_1668) ;  /* 0x000001e000017945 */ /* 0x000fe80003800200 */
[----:B------:R-:W-:Y:S05]  /*3ea0*/  @P2 BRA `(.L_x_1669) ;  /* 0x0000000000702947 */ /* 0x000fea0003800000 */
[----:B------:R-:W-:Y:S01]  /*3eb0*/  FADD.FTZ R4, R4, -UR5 ;  /* 0x8000000504047e21 */ /* 0x000fe20008010000 */
[----:B------:R-:W-:Y:S01]  /*3ec0*/  FADD.FTZ R7, R7, -UR5 ;  /* 0x8000000507077e21 */ /* 0x000fe20008010000 */
[----:B------:R-:W2:Y:S02]  /*3ed0*/  LDCU.64 UR14, c[0x0][0x3e0] ;  /* 0x00007c00ff0e77ac */ /* 0x000ea40008000a00 */
[----:B------:R-:W-:Y:S01]  /*3ee0*/  FMUL.FTZ R4, R4, UR8 ;  /* 0x0000000804047c20 */ /* 0x000fe20008410000 */
[----:B------:R-:W3:Y:S03]  /*3ef0*/  LDCU.64 UR18, c[0x0][0x380] ;  /* 0x00007000ff1277ac */ /* 0x000ee60008000a00 */
[----:B0-----:R-:W-:Y:S01]  /*3f00*/  FFMA.FTZ R8, R10, R4, R21 ;  /* 0x000000040a087223 */ /* 0x001fe20000010015 */
[----:B------:R-:W-:Y:S01]  /*3f10*/  FMUL.FTZ R4, R7, UR8 ;  /* 0x0000000807047c20 */ /* 0x000fe20008410000 */
[----:B------:R-:W-:-:S02]  /*3f20*/  MOV R7, R33 ;  /* 0x0000002100077202 */ /* 0x000fc40000000f00 */
[----:B------:R-:W-:Y:S01]  /*3f30*/  FMUL.FTZ R6, R8, -1.4426950216293334961 ;  /* 0xbfb8aa3b08067820 */ /* 0x000fe20000410000 */
[----:B------:R-:W-:-:S04]  /*3f40*/  FFMA.FTZ R4, R11, R4, R20 ;  /* 0x000000040b047223 */ /* 0x000fc80000010014 */
[----:B-1----:R-:W-:Y:S01]  /*3f50*/  FMUL.FTZ R12, R4, -1.4426950216293334961 ;  /* 0xbfb8aa3b040c7820 */ /* 0x002fe20000410000 */
[----:B------:R-:W0:Y:S01]  /*3f60*/  MUFU.EX2 R6, R6 ;  /* 0x0000000600067308 */ /* 0x000e220000000800 */
[----:B--2---:R-:W-:-:S04]  /*3f70*/  IMAD R14, R23, UR14, RZ ;  /* 0x0000000e170e7c24 */ /* 0x004fc8000f8e02ff */
        /* <DEDUP_REMOVED lines=15> */
.L_x_1669:
[----:B------:R-:W-:Y:S05]  /*4070*/  BSYNC.RECONVERGENT B1 ;  /* 0x0000000000017941 */ /* 0x000fea0003800200 */
.L_x_1668:
[----:B------:R-:W-:Y:S04]  /*4080*/  BSSY.RECONVERGENT B1, `(.L_x_1670) ;  /* 0x000001e000017945 */ /* 0x000fe80003800200 */
[----:B------:R-:W-:Y:S05]  /*4090*/  @P5 BRA `(.L_x_1671) ;  /* 0x0000000000705947 */ /* 0x000fea0003800000 */
[----:B------:R-:W-:Y:S01]  /*40a0*/  FADD.FTZ R2, R2, -UR5 ;  /* 0x8000000502027e21 */ /* 0x000fe20008010000 */
[----:B------:R-:W-:Y:S01]  /*40b0*/  FADD.FTZ R5, R5, -UR5 ;  /* 0x8000000505057e21 */ /* 0x000fe20008010000 */
[----:B------:R-:W3:Y:S01]  /*40c0*/  LDCU.64 UR14, c[0x0][0x3e0] ;  /* 0x00007c00ff0e77ac */ /* 0x000ee20008000a00 */
[----:B------:R-:W-:Y:S01]  /*40d0*/  MOV R6, R34 ;  /* 0x0000002200067202 */ /* 0x000fe20000000f00 */
[----:B------:R-:W-:Y:S01]  /*40e0*/  FMUL.FTZ R2, R2, UR8 ;  /* 0x0000000802027c20 */ /* 0x000fe20008410000 */
[----:B------:R-:W-:Y:S01]  /*40f0*/  FMUL.FTZ R5, R5, UR8 ;  /* 0x0000000805057c20 */ /* 0x000fe20008410000 */
[----:B------:R-:W4:Y:S01]  /*4100*/  LDCU.64 UR18, c[0x0][0x380] ;  /* 0x00007000ff1277ac */ /* 0x000f220008000a00 */
[----:B------:R-:W-:Y:S01]  /*4110*/  MOV R7, R33 ;  /* 0x0000002100077202 */ /* 0x000fe20000000f00 */
[----:B------:R-:W-:Y:S01]  /*4120*/  FFMA.FTZ R2, R10, R2, R21 ;  /* 0x000000020a027223 */ /* 0x000fe20000010015 */
[----:B-1----:R-:W-:-:S03]  /*4130*/  FFMA.FTZ R12, R11, R5, R20 ;  /* 0x000000050b0c7223 */ /* 0x002fc60000010014 */
[----:B------:R-:W-:Y:S01]  /*4140*/  FMUL.FTZ R4, R2, -1.4426950216293334961 ;  /* 0xbfb8aa3b02047820 */ /* 0x000fe20000410000 */
[----:B0-2---:R-:W-:-:S05]  /*4150*/  FMUL.FTZ R8, R12, -1.4426950216293334961 ;  /* 0xbfb8aa3b0c087820 */ /* 0x005fca0000410000 */
[----:B------:R-:W0:Y:S01]  /*4160*/  MUFU.EX2 R4, R4 ;  /* 0x0000000400047308 */ /* 0x000e220000000800 */
[----:B---3--:R-:W-:-:S03]  /*4170*/  IMAD R13, R18, UR14, RZ ;  /* 0x0000000e120d7c24 */ /* 0x008fc6000f8e02ff */
[----:B------:R-:W1:Y:S01]  /*4180*/  MUFU.EX2 R8, R8 ;  /* 0x0000000800087308 */ /* 0x000e620000000800 */
[----:B------:R-:W-:-:S04]  /*4190*/  IMAD.WIDE.U32 R6, R30, UR14, R6 ;  /* 0x0000000e1e067c25 */ /* 0x000fc8000f8e0006 */
[----:B------:R-:W-:Y:S02]  /*41a0*/  IMAD R15, R30, UR15, R13 ;  /* 0x0000000f1e0f7c24 */ /* 0x000fe4000f8e020d */
[----:B0-----:R-:W-:Y:S01]  /*41b0*/  FADD.FTZ R5, R4, 1 ;  /* 0x3f80000004057421 */ /* 0x001fe20000010000 */
[----:B----4-:R-:W-:Y:S02]  /*41c0*/  LEA R4, P1, R6, UR18, 0x1 ;  /* 0x0000001206047c11 */ /* 0x010fe4000f8208ff */
[----:B------:R-:W-:Y:S01]  /*41d0*/  IADD3 R15, PT, PT, R7, R15, RZ ;  /* 0x0000000f070f7210 */ /* 0x000fe20007ffe0ff */
[----:B-1----:R-:W-:Y:S02]  /*41e0*/  FADD.FTZ R9, R8, 1 ;  /* 0x3f80000008097421 */ /* 0x002fe40000010000 */
[----:B------:R-:W0:Y:S08]  /*41f0*/  MUFU.RCP R5, R5 ;  /* 0x0000000500057308 */ /* 0x000e300000001000 */
[----:B------:R-:W1:Y:S01]  /*4200*/  MUFU.RCP R9, R9 ;  /* 0x0000000900097308 */ /* 0x000e620000001000 */
[----:B0-----:R-:W-:Y:S01]  /*4210*/  FMUL.FTZ R2, R2, R5 ;  /* 0x0000000502027220 */ /* 0x001fe20000410000 */
[----:B------:R-:W-:Y:S01]  /*4220*/  LEA.HI.X R5, R6, UR19, R15, 0x1, P1 ;  /* 0x0000001306057c11 */ /* 0x000fe200088f0c0f */
[----:B-1----:R-:W-:-:S05]  /*4230*/  FMUL.FTZ R13, R12, R9 ;  /* 0x000000090c0d7220 */ /* 0x002fca0000410000 */
[----:B------:R-:W-:-:S05]  /*4240*/  F2FP.BF16.F32.PACK_AB R13, R13, R2 ;  /* 0x000000020d0d723e */ /* 0x000fca00000010ff */
[----:B------:R3:W-:Y:S02]  /*4250*/  STG.E desc[UR12][R4.64], R13 ;  /* 0x0000000d04007986 */ /* 0x0007e4000c10190c */
.L_x_1671:
[----:B------:R-:W-:Y:S05]  /*4260*/  BSYNC.RECONVERGENT B1 ;  /* 0x0000000000017941 */ /* 0x000fea0003800200 */
.L_x_1670:
[----:B------:R-:W-:Y:S05]  /*4270*/  @P4 BRA `(.L_x_1657) ;  /* 0x0000000000704947 */ /* 0x000fea0003800000 */
[----:B------:R-:W-:Y:S01]  /*4280*/  FADD.FTZ R0, R0, -UR5 ;  /* 0x8000000500007e21 */ /* 0x000fe20008010000 */
[----:B------:R-:W-:Y:S01]  /*4290*/  FADD.FTZ R3, R3, -UR5 ;  /* 0x8000000503037e21 */ /* 0x000fe20008010000 */
[----:B------:R-:W0:Y:S01]  /*42a0*/  LDCU.64 UR10, c[0x0][0x3e0] ;  /* 0x00007c00ff0a77ac */ /* 0x000e220008000a00 */
[----:B------:R-:W-:Y:S01]  /*42b0*/  MOV R2, R34 ;  /* 0x0000002200027202 */ /* 0x000fe20000000f00 */
[----:B------:R-:W-:Y:S01]  /*42c0*/  FMUL.FTZ R0, R0, UR8 ;  /* 0x0000000800007c20 */ /* 0x000fe20008410000 */
[----:B------:R-:W-:Y:S01]  /*42d0*/  FMUL.FTZ R3, R3, UR8 ;  /* 0x0000000803037c20 */ /* 0x000fe20008410000 */
[----:B------:R-:W4:Y:S02]  /*42e0*/  LDCU.64 UR14, c[0x0][0x380] ;  /* 0x00007000ff0e77ac */ /* 0x000f240008000a00 */
[----:B------:R-:W-:Y:S01]  /*42f0*/  FFMA.FTZ R21, R10, R0, R21 ;  /* 0x000000000a157223 */ /* 0x000fe20000010015 */
[----:B------:R-:W-:Y:S01]  /*4300*/  FFMA.FTZ R7, R11, R3, R20 ;  /* 0x000000030b077223 */ /* 0x000fe20000010014 */
[----:B------:R-:W-:-:S02]  /*4310*/  MOV R3, R33 ;  /* 0x0000002100037202 */ /* 0x000fc40000000f00 */
[----:B------:R-:W-:Y:S01]  /*4320*/  FMUL.FTZ R0, R21, -1.4426950216293334961 ;  /* 0xbfb8aa3b15007820 */ /* 0x000fe20000410000 */
[----:B---3--:R-:W-:-:S05]  /*4330*/  FMUL.FTZ R5, R7, -1.4426950216293334961 ;  /* 0xbfb8aa3b07057820 */ /* 0x008fca0000410000 */
[----:B------:R-:W3:Y:S01]  /*4340*/  MUFU.EX2 R0, R0 ;  /* 0x0000000000007308 */ /* 0x000ee20000000800 */
[----:B0-2---:R-:W-:-:S03]  /*4350*/  IMAD R8, R25, UR10, RZ ;  /* 0x0000000a19087c24 */ /* 0x005fc6000f8e02ff */
[----:B------:R-:W0:Y:S01]  /*4360*/  MUFU.EX2 R5, R5 ;  /* 0x0000000500057308 */ /* 0x000e220000000800 */
[----:B------:R-:W-:-:S04]  /*4370*/  IMAD.WIDE.U32 R2, R29, UR10, R2 ;  /* 0x0000000a1d027c25 */ /* 0x000fc8000f8e0002 */
[----:B------:R-:W-:Y:S02]  /*4380*/  IMAD R9, R29, UR11, R8 ;  /* 0x0000000b1d097c24 */ /* 0x000fe4000f8e0208 */
[----:B---3--:R-:W-:-:S03]  /*4390*/  FADD.FTZ R4, R0, 1 ;  /* 0x3f80000000047421 */ /* 0x008fc60000010000 */
[----:B------:R-:W-:Y:S01]  /*43a0*/  IADD3 R9, PT, PT, R3, R9, RZ ;  /* 0x0000000903097210 */ /* 0x000fe20007ffe0ff */
[----:B0-----:R-:W-:Y:S02]  /*43b0*/  FADD.FTZ R6, R5, 1 ;  /* 0x3f80000005067421 */ /* 0x001fe40000010000 */
[----:B------:R-:W0:Y:S08]  /*43c0*/  MUFU.RCP R4, R4 ;  /* 0x0000000400047308 */ /* 0x000e300000001000 */
[----:B------:R-:W2:Y:S01]  /*43d0*/  MUFU.RCP R6, R6 ;  /* 0x0000000600067308 */ /* 0x000ea20000001000 */
[----:B0-----:R-:W-:Y:S01]  /*43e0*/  FMUL.FTZ R0, R21, R4 ;  /* 0x0000000415007220 */ /* 0x001fe20000410000 */
[----:B----4-:R-:W-:-:S04]  /*43f0*/  LEA R4, P1, R2, UR14, 0x1 ;  /* 0x0000000e02047c11 */ /* 0x010fc8000f8208ff */
[----:B------:R-:W-:Y:S01]  /*4400*/  LEA.HI.X R5, R2, UR15, R9, 0x1, P1 ;  /* 0x0000000f02057c11 */ /* 0x000fe200088f0c09 */
[----:B--2---:R-:W-:-:S05]  /*4410*/  FMUL.FTZ R7, R7, R6 ;  /* 0x0000000607077220 */ /* 0x004fca0000410000 */
[----:B------:R-:W-:-:S05]  /*4420*/  F2FP.BF16.F32.PACK_AB R7, R7, R0 ;  /* 0x000000000707723e */ /* 0x000fca00000010ff */
[----:B------:R0:W-:Y:S02]  /*4430*/  STG.E desc[UR12][R4.64], R7 ;  /* 0x0000000704007986 */ /* 0x0001e4000c10190c */
.L_x_1657:
[----:B------:R-:W-:Y:S05]  /*4440*/  BSYNC.RECONVERGENT B0 ;  /* 0x0000000000007941 */ /* 0x000fea0003800200 */
.L_x_1641:
[----:B------:R-:W5:Y:S01]  /*4450*/  LDCU UR5, c[0x0][0x3f8] ;  /* 0x00007f00ff0577ac */ /* 0x000f620008000800 */
[----:B------:R-:W5:Y:S01]  /*4460*/  LDCU UR8, c[0x0][0x3c8] ;  /* 0x00007900ff0877ac */ /* 0x000f620008000800 */
[----:B------:R-:W-:Y:S02]  /*4470*/  UIADD3 UR7, UPT, UPT, UR16, UR7, URZ ;  /* 0x0000000710077290 */ /* 0x000fe4000fffe0ff */
[----:B------:R-:W-:Y:S02]  /*4480*/  UIADD3 UR4, UPT, UPT, UR4, 0x1, URZ ;  /* 0x0000000104047890 */ /* 0x000fe4000fffe0ff */
[----:B-----5:R-:W-:-:S04]  /*4490*/  UIMAD UR5, UR5, UR8, URZ ;  /* 0x00000008050572a4 */ /* 0x020fc8000f8e02ff */
[----:B------:R-:W-:-:S09]  /*44a0*/  UISETP.GE.AND UP0, UPT, UR7, UR5, UPT ;  /* 0x000000050700728c */ /* 0x000fd2000bf06270 */
[----:B------:R-:W-:Y:S05]  /*44b0*/  BRA.U !UP0, `(.L_x_1672) ;  /* 0xffffffbd08607547 */ /* 0x000fea000b83ffff */
[----:B------:R-:W-:Y:S05]  /*44c0*/  EXIT ;  /* 0x000000000000794d */ /* 0x000fea0003800000 */
.L_x_1673:
        /* <DEDUP_REMOVED lines=11> */
.L_x_2502:


//--------------------- .text._Z35group_norm_nhwc_fwd_one_pass_kernelI11Bf16IOFp16WLi64ELi12ELi384EEv26Group_norm_nhwc_fwd_params --------------------------
	.section	.text._Z35group_norm_nhwc_fwd_one_pass_kernelI11Bf16IOFp16WLi64ELi12ELi384EEv26Group_norm_nhwc_fwd_params,"ax",@progbits
	.align	128
        .global         _Z35group_norm_nhwc_fwd_one_pass_kernelI11Bf16IOFp16WLi64ELi12ELi384EEv26Group_norm_nhwc_fwd_params
        .type           _Z35group_norm_nhwc_fwd_one_pass_kernelI11Bf16IOFp16WLi64ELi12ELi384EEv26Group_norm_nhwc_fwd_params,@function
        .size           _Z35group_norm_nhwc_fwd_one_pass_kernelI11Bf16IOFp16WLi64ELi12ELi384EEv26Group_norm_nhwc_fwd_params,(.L_x_2503 - _Z35group_norm_nhwc_fwd_one_pass_kernelI11Bf16IOFp16WLi64ELi12ELi384EEv26Group_norm_nhwc_fwd_params)
        .other          _Z35group_norm_nhwc_fwd_one_pass_kernelI11Bf16IOFp16WLi64ELi12ELi384EEv26Group_norm_nhwc_fwd_params,@"STO_CUDA_ENTRY STV_DEFAULT"
_Z35group_norm_nhwc_fwd_one_pass_kernelI11Bf16IOFp16WLi64ELi12ELi384EEv26Group_norm_nhwc_fwd_params:
.text._Z35group_norm_nhwc_fwd_one_pass_kernelI11Bf16IOFp16WLi64ELi12ELi384EEv26Group_norm_nhwc_fwd_params:
        /* <DEDUP_REMOVED lines=35> */
.L_x_1689:
        /* <DEDUP_REMOVED lines=13> */
[----:B------:R-:W-:-:S05]  /*0300*/  IMAD.HI.U32 R3, R3, R4, RZ ;  /* 0x0000000403037227 */ /* 0x000fca00078e00ff */
[----:B------:R-:W-:-:S05]  /*0310*/  IADD3 R0, PT, PT, -R3, RZ, RZ ;  /* 0x000000ff03007210 */ /* 0x000fca0007ffe1ff */
[----:B------:R-:W-:-:S05]  /*0320*/  IMAD R0, R5, R0, R4 ;  /* 0x0000000005007224 */ /* 0x000fca00078e0204 */
[----:B------:R-:W-:-:S13]  /*0330*/  ISETP.GT.U32.AND P2, PT, R5, R0, PT ;  /* 0x000000000500720c */ /* 0x000fda0003f44070 */
[----:B------:R-:W-:Y:S01]  /*0340*/  @!P2 IMAD.IADD R0, R0, 0x1, -R5 ;  /* 0x000000010000a824 */ /* 0x000fe200078e0a05 */
[----:B------:R-:W-:Y:S02]  /*0350*/  @!P2 IADD3 R3, PT, PT, R3, 0x1, RZ ;  /* 0x000000010303a810 */ /* 0x000fe40007ffe0ff */
[C---:B------:R-:W-:Y:S02]  /*0360*/  ISETP.NE.AND P2, PT, R9.reuse, RZ, PT ;  /* 0x000000ff0900720c */ /* 0x040fe40003f45270 */
[----:B------:R-:W-:Y:S02]  /*0370*/  ISETP.GE.U32.AND P1, PT, R0, R5, PT ;  /* 0x000000050000720c */ /* 0x000fe40003f26070 */
[----:B------:R-:W-:-:S04]  /*0380*/  LOP3.LUT R0, R9, UR8, RZ, 0x3c, !PT ;  /* 0x0000000809007c12 */ /* 0x000fc8000f8e3cff */
[----:B------:R-:W-:-:S07]  /*0390*/  ISETP.GE.AND P3, PT, R0, RZ, PT ;  /* 0x000000ff0000720c */ /* 0x000fce0003f66270 */
[----:B------:R-:W-:Y:S02]  /*03a0*/  @P1 IADD3 R3, PT, PT, R3, 0x1, RZ ;  /* 0x0000000103031810 */ /* 0x000fe40007ffe0ff */
[----:B-1----:R-:W-:-:S04]  /*03b0*/  ISETP.GE.U32.AND P1, PT, R21, UR10, PT ;  /* 0x0000000a15007c0c */ /* 0x002fc8000bf26070 */
[----:B------:R-:W-:Y:S01]  /*03c0*/  ISETP.GE.AND.EX P1, PT, R11, UR11, PT, P1 ;  /* 0x0000000b0b007c0c */ /* 0x000fe2000bf26310 */
[----:B------:R-:W-:Y:S01]  /*03d0*/  @!P3 IMAD.MOV R3, RZ, RZ, -R3 ;  /* 0x000000ffff03b224 */ /* 0x000fe200078e0a03 */
[----:B------:R-:W-:Y:S01]  /*03e0*/  @!P2 LOP3.LUT R3, RZ, R9, RZ, 0x33, !PT ;  /* 0x00000009ff03a212 */ /* 0x000fe200078e33ff */
[----:B------:R-:W0:Y:S03]  /*03f0*/  LDCU.64 UR10, c[0x0][0x3f0] ;  /* 0x00007e00ff0a77ac */ /* 0x000e260008000a00 */
[----:B------:R-:W-:Y:S02]  /*0400*/  IADD3 R2, PT, PT, -R3, RZ, RZ ;  /* 0x000000ff03027210 */ /* 0x000fe40007ffe1ff */
[----:B------:R-:W-:-:S03]  /*0410*/  SHF.R.S32.HI R0, RZ, 0x1f, R3 ;  /* 0x0000001fff007819 */ /* 0x000fc60000011403 */
[----:B------:R-:W-:Y:S02]  /*0420*/  IMAD R2, R9, R2, UR8 ;  /* 0x0000000809027e24 */ /* 0x000fe4000f8e0202 */
[----:B------:R-:W1:Y:S02]  /*0430*/  @!P1 LDC.64 R6, c[0x0][0x3e0] ;  /* 0x0000f800ff069b82 */ /* 0x000e640000000a00 */
[----:B------:R-:W-:-:S05]  /*0440*/  IMAD R2, R2, 0xc, RZ ;  /* 0x0000000c02027824 */ /* 0x000fca00078e02ff */
[----:B------:R-:W-:Y:S01]  /*0450*/  IADD3 R22, P2, PT, R2, R17, RZ ;  /* 0x0000001102167210 */ /* 0x000fe20007f5e0ff */
[----:B------:R-:W2:Y:S01]  /*0460*/  @!P1 LDC.64 R4, c[0x0][0x390] ;  /* 0x0000e400ff049b82 */ /* 0x000ea20000000a00 */
[----:B0-----:R-:W-:Y:S02]  /*0470*/  IMAD R0, R0, UR10, RZ ;  /* 0x0000000a00007c24 */ /* 0x001fe4000f8e02ff */
[----:B------:R-:W-:Y:S02]  /*0480*/  LEA.HI.X.SX32 R23, R2, RZ, 0x1, P2 ;  /* 0x000000ff02177211 */ /* 0x000fe400010f0eff */
[C---:B------:R-:W-:Y:S02]  /*0490*/  IMAD R25, R3.reuse, UR11, R0 ;  /* 0x0000000b03197c24 */ /* 0x040fe4000f8e0200 */
[----:B------:R-:W-:-:S04]  /*04a0*/  IMAD.WIDE.U32 R22, R3, UR10, R22 ;  /* 0x0000000a03167c25 */ /* 0x000fc8000f8e0016 */
[----:B------:R-:W-:Y:S01]  /*04b0*/  @!P1 IMAD.MOV.U32 R24, RZ, RZ, R22 ;  /* 0x000000ffff189224 */ /* 0x000fe200078e0016 */
[----:B------:R-:W-:Y:S01]  /*04c0*/  IADD3 R25, PT, PT, R23, R25, RZ ;  /* 0x0000001917197210 */ /* 0x000fe20007ffe0ff */
[----:B-1----:R-:W-:-:S04]  /*04d0*/  @!P1 IMAD R0, R11, R6, RZ ;  /* 0x000000060b009224 */ /* 0x002fc800078e02ff */
[C---:B------:R-:W-:Y:S02]  /*04e0*/  @!P1 IMAD R3, R21.reuse, R7, R0 ;  /* 0x0000000715039224 */ /* 0x040fe400078e0200 */
[----:B------:R-:W-:-:S05]  /*04f0*/  @!P1 IMAD.WIDE.U32 R6, R21, R6, R24 ;  /* 0x0000000615069225 */ /* 0x000fca00078e0018 */
[----:B------:R-:W-:Y:S02]  /*0500*/  @!P1 IADD3 R0, PT, PT, R7, R3, RZ ;  /* 0x0000000307009210 */ /* 0x000fe40007ffe0ff */
[----:B--2---:R-:W-:-:S04]  /*0510*/  @!P1 LEA R4, P2, R6, R4, 0x1 ;  /* 0x0000000406049211 */ /* 0x004fc800078408ff */
        /* <DEDUP_REMOVED lines=9> */
[----:B------:R-:W-:-:S03]  /*05b0*/  SHF.L.U32 R3, R3, 0x10, RZ ;  /* 0x0000001003037819 */ /* 0x000fc600000006ff */
[----:B------:R-:W-:Y:S02]  /*05c0*/  IMAD.U32 R0, R0, 0x10000, RZ ;  /* 0x0001000000007824 */ /* 0x000fe400078e00ff */
        /* <DEDUP_REMOVED lines=38> */
.L_x_1675:
[----:B------:R-:W-:Y:S05]  /*0830*/  BSYNC.RECONVERGENT B0 ;  /* 0x0000000000007941 */ /* 0x000fea0003800200 */
.L_x_1674:
        /* <DEDUP_REMOVED lines=36> */
.L_x_1677:
[----:B------:R-:W-:Y:S05]  /*0a80*/  BSYNC.RECONVERGENT B0 ;  /* 0x0000000000007941 */ /* 0x000fea0003800200 */
.L_x_1676:
        /* <DEDUP_REMOVED lines=16> */
[----:B-1----:R-:W-:Y:S01]  /*0b90*/  IMAD.U32 R10, RZ, RZ, UR12 ;  /* 0x0000000cff0a7e24 */ /* 0x002fe2000f8e00ff */
[----:B------:R-:W-:Y:S02]  /*0ba0*/  UIMAD.WIDE.U32 UR10, UR10, 0x8, UR16 ;  /* 0x000000080a0a78a5 */ /* 0x000fe4000f8e0010 */
[----:B------:R-:W-:-:S04]  /*0bb0*/  UIADD3 UR9, UPT, UPT, -UR9, 0x1, URZ ;  /* 0x0000000109097890 */ /* 0x000fc8000fffe1ff */
        /* <DEDUP_REMOVED lines=14> */
.L_x_1680:
[----:B------:R-:W2:Y:S04]  /*0ca0*/  LDG.E.STRONG.GPU R8, desc[UR14][R6.64] ;  /* 0x0000000e06087981 */ /* 0x000ea8000c1ef900 */
[----:B--2---:R-:W-:Y:S01]  /*0cb0*/  CCTL.IVALL ;  /* 0x00000000ff00798f */ /* 0x004fe20002000000 */
[----:B------:R-:W-:Y:S05]  /*0cc0*/  YIELD ;  /* 0x0000000000007946 */ /* 0x000fea0003800000 */
[----:B------:R-:W-:-:S13]  /*0cd0*/  ISETP.NE.AND P3, PT, R8, R11, PT ;  /* 0x0000000b0800720c */ /* 0x000fda0003f65270 */
[----:B------:R-:W-:Y:S05]  /*0ce0*/  @P3 BRA `(.L_x_1680) ;  /* 0xfffffffc00ec3947 */ /* 0x000fea000383ffff */
.L_x_1679:
        /* <DEDUP_REMOVED lines=14> */
.L_x_1682:
[----:B------:R-:W-:Y:S01]  /*0dd0*/  UIADD3 UR25, UPT, UPT, UR5, 0x1, URZ ;  /* 0x0000000105197890 */ /* 0x000fe2000fffe0ff */
[----:B------:R-:W-:Y:S01]  /*0de0*/  ISETP.EQ.OR P2, PT, RZ, UR11, P4 ;  /* 0x0000000bff007c0c */ /* 0x000fe2000a742670 */
[----:B------:R-:W-:-:S04]  /*0df0*/  UIADD3 UR26, UPT, UPT, UR5, 0x2, URZ ;  /* 0x00000002051a7890 */ /* 0x000fc8000fffe0ff */
[----:B------:R-:W-:Y:S01]  /*0e00*/  MOV R6, UR25 ;  /* 0x0000001900067c02 */ /* 0x000fe20008000f00 */
[----:B------:R-:W-:Y:S01]  /*0e10*/  UIADD3 UR25, UPT, UPT, UR5, 0x3, URZ ;  /* 0x0000000305197890 */ /* 0x000fe2000fffe0ff */
[----:B------:R-:W-:Y:S02]  /*0e20*/  MOV R7, UR26 ;  /* 0x0000001a00077c02 */ /* 0x000fe40008000f00 */
[----:B------:R-:W-:Y:S02]  /*0e30*/  ISETP.EQ.OR P3, PT, R6, UR18, P4 ;  /* 0x0000001206007c0c */ /* 0x000fe4000a762670 */
[----:B------:R-:W-:Y:S01]  /*0e40*/  ISETP.EQ.OR P6, PT, R7, UR18, P4 ;  /* 0x0000001207007c0c */ /* 0x000fe2000a7c2670 */
[----:B------:R-:W-:Y:S01]  /*0e50*/  IMAD.U32 R6, RZ, RZ, UR25 ;  /* 0x00000019ff067e24 */ /* 0x000fe2000f8e00ff */
[----:B------:R-:W-:-:S04]  /*0e60*/  VOTEU.ALL UP0, P2 ;  /* 0x0000000000ff7886 */ /* 0x000fc80001000000 */
[----:B------:R-:W-:Y:S01]  /*0e70*/  ISETP.EQ.OR P5, PT, R6, UR18, P4 ;  /* 0x0000001206007c0c */ /* 0x000fe2000a7a2670 */
[----:B------:R-:W-:-:S04]  /*0e80*/  @!UP0 UIMAD.WIDE.U32 UR26, UR9, 0x8, UR16 ;  /* 0x00000008091a88a5 */ /* 0x000fc8000f8e0010 */
[----:B------:R-:W-:Y:S02]  /*0e90*/  VOTEU.ALL UP0, P3 ;  /* 0x0000000000ff7886 */ /* 0x000fe40001800000 */
[----:B------:R-:W-:Y:S01]  /*0ea0*/  MOV R6, UR26 ;  /* 0x0000001a00067c02 */ /* 0x000fe20008000f00 */
[----:B------:R-:W-:Y:S01]  /*0eb0*/  VOTEU.ALL UP1, P6 ;  /* 0x0000000000ff7886 */ /* 0x000fe20003020000 */
[----:B------:R-:W-:Y:S01]  /*0ec0*/  MOV R7, UR27 ;  /* 0x0000001b00077c02 */ /* 0x000fe20008000f00 */
[----:B------:R-:W-:-:S03]  /*0ed0*/  @!UP0 UIMAD.WIDE.U32 UR26, UR10, 0x8, UR16 ;  /* 0x000000080a1a88a5 */ /* 0x000fc6000f8e0010 */
[----:B------:R-:W-:Y:S01]  /*0ee0*/  VOTEU.ALL UP0, P5 ;  /* 0x0000000000ff7886 */ /* 0x000fe20002800000 */
[----:B------:R-:W-:Y:S01]  /*0ef0*/  @!UP1 UIMAD.WIDE.U32 UR28, UR12, 0x8, UR16 ;  /* 0x000000080c1c98a5 */ /* 0x000fe2000f8e0010 */
[----:B------:R-:W0:Y:S01]  /*0f00*/  @!P2 LDG.E.64 R6, desc[UR14][R6.64] ;  /* 0x0000000e0606a981 */ /* 0x000e22000c1e1b00 */
[----:B------:R-:W-:Y:S01]  /*0f10*/  IMAD.U32 R8, RZ, RZ, UR26 ;  /* 0x0000001aff087e24 */ /* 0x000fe2000f8e00ff */
[----:B------:R-:W-:Y:S01]  /*0f20*/  MOV R9, UR27 ;  /* 0x0000001b00097c02 */ /* 0x000fe20008000f00 */
[----:B------:R-:W-:Y:S02]  /*0f30*/  @!UP0 UIMAD.WIDE.U32 UR26, UR13, 0x8, UR16 ;  /* 0x000000080d1a88a5 */ /* 0x000fe4000f8e0010 */
[----:B-1----:R-:W-:Y:S01]  /*0f40*/  MOV R10, UR28 ;  /* 0x0000001c000a7c02 */ /* 0x002fe20008000f00 */
[----:B--2---:R-:W-:Y:S02]  /*0f50*/  IMAD.U32 R11, RZ, RZ, UR29 ;  /* 0x0000001dff0b7e24 */ /* 0x004fe4000f8e00ff */
[----:B------:R-:W2:Y:S01]  /*0f60*/  @!P3 LDG.E.64 R8, desc[UR14][R8.64] ;  /* 0x0000000e0808b981 */ /* 0x000ea2000c1e1b00 */
[----:B------:R-:W-:-:S02]  /*0f70*/  MOV R12, UR26 ;  /* 0x0000001a000c7c02 */ /* 0x000fc40008000f00 */
[----:B------:R-:W-:Y:S01]  /*0f80*/  MOV R13, UR27 ;  /* 0x0000001b000d7c02 */ /* 0x000fe20008000f00 */
[----:B------:R-:W3:Y:S05]  /*0f90*/  @!P6 LDG.E.64 R10, desc[UR14][R10.64] ;  /* 0x0000000e0a0ae981 */ /* 0x000eea000c1e1b00 */
[----:B------:R-:W4:Y:S01]  /*0fa0*/  @!P5 LDG.E.64 R12, desc[UR14][R12.64] ;  /* 0x0000000e0c0cd981 */ /* 0x000f22000c1e1b00 */
[----:B------:R-:W-:Y:S02]  /*0fb0*/  UIADD3 UR25, UPT, UPT, UR5, 0x4, URZ ;  /* 0x0000000405197890 */ /* 0x000fe4000fffe0ff */
[----:B------:R-:W-:-:S04]  /*0fc0*/  UIADD3 UR26, UPT, UPT, UR5, 0x5, URZ ;  /* 0x00000005051a7890 */ /* 0x000fc8000fffe0ff */
[----:B------:R-:W-:Y:S01]  /*0fd0*/  IMAD.U32 R14, RZ, RZ, UR25 ;  /* 0x00000019ff0e7e24 */ /* 0x000fe2000f8e00ff */
[----:B------:R-:W-:Y:S01]  /*0fe0*/  UIADD3 UR25, UPT, UPT, UR5, 0x6, URZ ;  /* 0x0000000605197890 */ /* 0x000fe2000fffe0ff */
[----:B0-----:R-:W-:Y:S01]  /*0ff0*/  @!P2 FADD.FTZ R4, R4, R6 ;  /* 0x000000060404a221 */ /* 0x001fe20000010000 */
[----:B------:R-:W-:Y:S02]  /*1000*/  @!P2 FADD.FTZ R5, R5, R7 ;  /* 0x000000070505a221 */ /* 0x000fe40000010000 */
[----:B------:R-:W-:Y:S02]  /*1010*/  ISETP.EQ.OR P2, PT, R14, UR18, P4 ;  /* 0x000000120e007c0c */ /* 0x000fe4000a742670 */
[----:B------:R-:W-:Y:S01]  /*1020*/  MOV R6, UR26 ;  /* 0x0000001a00067c02 */ /* 0x000fe20008000f00 */
[----:B------:R-:W-:Y:S01]  /*1030*/  UIADD3 UR26, UPT, UPT, UR5, 0x7, URZ ;  /* 0x00000007051a7890 */ /* 0x000fe2000fffe0ff */
[----:B--2---:R-:W-:Y:S01]  /*1040*/  @!P3 FADD.FTZ R4, R4, R8 ;  /* 0x000000080404b221 */ /* 0x004fe20000010000 */
[----:B------:R-:W-:Y:S01]  /*1050*/  @!P3 FADD.FTZ R5, R5, R9 ;  /* 0x000000090505b221 */ /* 0x000fe20000010000 */
[----:B------:R-:W-:-:S03]  /*1060*/  ISETP.EQ.OR P3, PT, R6, UR18, P4 ;  /* 0x0000001206007c0c */ /* 0x000fc6000a762670 */
[----:B------:R-:W-:Y:S01]  /*1070*/  IMAD.U32 R7, RZ, RZ, UR26 ;  /* 0x0000001aff077e24 */ /* 0x000fe2000f8e00ff */
[----:B------:R-:W-:Y:S01]  /*1080*/  MOV R6, UR25 ;  /* 0x0000001900067c02 */ /* 0x000fe20008000f00 */
[----:B---3--:R-:W-:Y:S01]  /*1090*/  @!P6 FADD.FTZ R4, R4, R10 ;  /* 0x0000000a0404e221 */ /* 0x008fe20000010000 */
[----:B------:R-:W-:Y:S01]  /*10a0*/  @!P6 FADD.FTZ R5, R5, R11 ;  /* 0x0000000b0505e221 */ /* 0x000fe20000010000 */
[----:B------:R-:W-:Y:S01]  /*10b0*/  VOTEU.ALL UP0, P2 ;  /* 0x0000000000ff7886 */ /* 0x000fe20001000000 */
[----:B------:R-:W-:Y:S01]  /*10c0*/  ISETP.EQ.OR P6, PT, R6, UR18, P4 ;  /* 0x0000001206007c0c */ /* 0x000fe2000a7c2670 */
[----:B----4-:R-:W-:Y:S01]  /*10d0*/  @!P5 FADD.FTZ R4, R4, R12 ;  /* 0x0000000c0404d221 */ /* 0x010fe20000010000 */
[----:B------:R-:W-:Y:S01]  /*10e0*/  @!P5 FADD.FTZ R5, R5, R13 ;  /* 0x0000000d0505d221 */ /* 0x000fe20000010000 */
[----:B------:R-:W-:Y:S01]  /*10f0*/  ISETP.EQ.OR P5, PT, R7, UR18, P4 ;  /* 0x0000001207007c0c */ /* 0x000fe2000a7a2670 */
[----:B------:R-:W-:Y:S01]  /*1100*/  @!UP0 UIMAD.WIDE.U32 UR26, UR21, 0x8, UR16 ;  /* 0x00000008151a88a5 */ /* 0x000fe2000f8e0010 */
[----:B------:R-:W-:-:S05]  /*1110*/  VOTEU.ALL UP1, P3 ;  /* 0x0000000000ff7886 */ /* 0x000fca0001820000 */
[----:B------:R-:W-:Y:S02]  /*1120*/  MOV R6, UR26 ;  /* 0x0000001a00067c02 */ /* 0x000fe40008000f00 */
[----:B------:R-:W-:Y:S01]  /*1130*/  MOV R7, UR27 ;  /* 0x0000001b00077c02 */ /* 0x000fe20008000f00 */
[----:B------:R-:W-:Y:S01]  /*1140*/  VOTEU.ALL UP0, P6 ;  /* 0x0000000000ff7886 */ /* 0x000fe20003000000 */
[----:B------:R-:W-:Y:S02]  /*1150*/  @!UP1 UIMAD.WIDE.U32 UR28, UR22, 0x8, UR16 ;  /* 0x00000008161c98a5 */ /* 0x000fe4000f8e0010 */
[----:B------:R-:W-:Y:S02]  /*1160*/  VOTEU.ALL UP1, P5 ;  /* 0x0000000000ff7886 */ /* 0x000fe40002820000 */
[----:B------:R-:W-:Y:S01]  /*1170*/  @!UP0 UIMAD.WIDE.U32 UR26, UR23, 0x8, UR16 ;  /* 0x00000008171a88a5 */ /* 0x000fe2000f8e0010 */
[----:B------:R-:W2:Y:S01]  /*1180*/  @!P2 LDG.E.64 R6, desc[UR14][R6.64] ;  /* 0x0000000e0606a981 */ /* 0x000ea2000c1e1b00 */
[----:B------:R-:W-:Y:S01]  /*1190*/  IMAD.U32 R8, RZ, RZ, UR28 ;  /* 0x0000001cff087e24 */ /* 0x000fe2000f8e00ff */
[----:B------:R-:W-:Y:S01]  /*11a0*/  MOV R9, UR29 ;  /* 0x0000001d00097c02 */ /* 0x000fe20008000f00 */
[----:B------:R-:W-:-:S02]  /*11b0*/  @!UP1 UIMAD.WIDE.U32 UR28, UR24, 0x8, UR16 ;  /* 0x00000008181c98a5 */ /* 0x000fc4000f8e0010 */
[----:B------:R-:W-:Y:S01]  /*11c0*/  MOV R10, UR26 ;  /* 0x0000001a000a7c02 */ /* 0x000fe20008000f00 */
[----:B------:R-:W-:Y:S02]  /*11d0*/  IMAD.U32 R11, RZ, RZ, UR27 ;  /* 0x0000001bff0b7e24 */ /* 0x000fe4000f8e00ff */
[----:B------:R-:W3:Y:S01]  /*11e0*/  @!P3 LDG.E.64 R8, desc[UR14][R8.64] ;  /* 0x0000000e0808b981 */ /* 0x000ee2000c1e1b00 */
[----:B------:R-:W-:Y:S02]  /*11f0*/  MOV R12, UR28 ;  /* 0x0000001c000c7c02 */ /* 0x000fe40008000f00 */
[----:B------:R-:W-:Y:S01]  /*1200*/  MOV R13, UR29 ;  /* 0x0000001d000d7c02 */ /* 0x000fe20008000f00 */
[----:B------:R-:W4:Y:S05]  /*1210*/  @!P6 LDG.E.64 R10, desc[UR14][R10.64] ;  /* 0x0000000e0a0ae981 */ /* 0x000f2a000c1e1b00 */
        /* <DEDUP_REMOVED lines=22> */
.L_x_1681:
[----:B------:R-:W-:-:S04]  /*1380*/  LOP3.LUT R6, R19, 0x7, RZ, 0xc0, !PT ;  /* 0x0000000713067812 */ /* 0x000fc800078ec0ff */
[----:B------:R-:W-:-:S13]  /*1390*/  ISETP.NE.AND P2, PT, R6, RZ, PT ;  /* 0x000000ff0600720c */ /* 0x000fda0003f45270 */
[----:B------:R-:W-:Y:S05]  /*13a0*/  @!P2 BRA `(.L_x_1678) ;  /* 0x000000040070a947 */ /* 0x000fea0003800000 */
[----:B------:R-:W-:Y:S01]  /*13b0*/  VIADD R6, R6, 0xffffffff ;  /* 0xffffffff06067836 */ /* 0x000fe20000000000 */
[----:B------:R-:W-:-:S04]  /*13c0*/  LOP3.LUT R12, R19, 0x3, RZ, 0xc0, !PT ;  /* 0x00000003130c7812 */ /* 0x000fc800078ec0ff */
        /* <DEDUP_REMOVED lines=8> */
[----:B------:R-:W-:Y:S01]  /*1450*/  MOV R6, UR10 ;  /* 0x0000000a00067c02 */ /* 0x000fe20008000f00 */
[----:B------:R-:W-:-:S06]  /*1460*/  IMAD.U32 R7, RZ, RZ, UR11 ;  /* 0x0000000bff077e24 */ /* 0x000fcc000f8e00ff */
[----:B------:R-:W0:Y:S01]  /*1470*/  @!P6 LDG.E.64 R6, desc[UR14][R6.64] ;  /* 0x0000000e0606e981 */ /* 0x000e22000c1e1b00 */
[----:B------:R-:W-:Y:S02]  /*1480*/  UIADD3 UR10, UPT, UPT, UR5, 0x1, URZ ;  /* 0x00000001050a7890 */ /* 0x000fe4000fffe0ff */
[----:B------:R-:W-:Y:S02]  /*1490*/  UIADD3 UR12, UPT, UPT, UR5, 0x2, URZ ;  /* 0x00000002050c7890 */ /* 0x000fe4000fffe0ff */
[----:B------:R-:W-:Y:S02]  /*14a0*/  UIADD3 UR9, UPT, UPT, UR5, 0x3, URZ ;  /* 0x0000000305097890 */ /* 0x000fe4000fffe0ff */
[----:B------:R-:W-:Y:S02]  /*14b0*/  MOV R8, UR10 ;  /* 0x0000000a00087c02 */ /* 0x000fe40008000f00 */
[----:B------:R-:W-:Y:S02]  /*14c0*/  MOV R9, UR12 ;  /* 0x0000000c00097c02 */ /* 0x000fe40008000f00 */
[----:B------:R-:W-:Y:S01]  /*14d0*/  ISETP.EQ.OR P5, PT, R8, UR18, P4 ;  /* 0x0000001208007c0c */ /* 0x000fe2000a7a2670 */
[----:B------:R-:W-:Y:S01]  /*14e0*/  IMAD.U32 R8, RZ, RZ, UR9 ;  /* 0x00000009ff087e24 */ /* 0x000fe2000f8e00ff */
[----:B------:R-:W-:-:S11]  /*14f0*/  ISETP.EQ.OR P3, PT, R9, UR18, P4 ;  /* 0x0000001209007c0c */ /* 0x000fd6000a762670 */
        /* <DEDUP_REMOVED lines=12> */
[----:B------:R-:W-:-:S03]  /*15c0*/  MOV R7, UR11 ;  /* 0x0000000b00077c02 */ /* 0x000fc60008000f00 */
[----:B------:R-:W3:Y:S04]  /*15d0*/  @!P3 LDG.E.64 R8, desc[UR14][R8.64] ;  /* 0x0000000e0808b981 */ /* 0x000ee8000c1e1b00 */
[----:B------:R-:W4:Y:S02]  /*15e0*/  @!P5 LDG.E.64 R6, desc[UR14][R6.64] ;  /* 0x0000000e0606d981 */ /* 0x000f24000c1e1b00 */
[----:B------:R-:W-:-:S05]  /*15f0*/  VOTEU.ALL UP2, P6 ;  /* 0x0000000000ff7886 */ /* 0x000fca0003040000 */
[----:B------:R-:W-:-:S04]  /*1600*/  @!UP2 UIMAD UR9, UR9, UR20, UR6 ;  /* 0x000000140909a2a4 */ /* 0x000fc8000f8e0206 */
[----:B------:R-:W-:-:S06]  /*1610*/  @!UP2 UIMAD.WIDE.U32 UR10, UR9, 0x8, UR16 ;  /* 0x00000008090aa8a5 */ /* 0x000fcc000f8e0010 */
[----:B-1----:R-:W-:Y:S01]  /*1620*/  MOV R10, UR10 ;  /* 0x0000000a000a7c02 */ /* 0x002fe20008000f00 */
[----:B--2---:R-:W-:-:S06]  /*1630*/  IMAD.U32 R11, RZ, RZ, UR11 ;  /* 0x0000000bff0b7e24 */ /* 0x004fcc000f8e00ff */
[----:B------:R-:W2:Y:S01]  /*1640*/  @!P6 LDG.E.64 R10, desc[UR14][R10.64] ;  /* 0x0000000e0a0ae981 */ /* 0x000ea2000c1e1b00 */
[----:B------:R-:W-:-:S04]  /*1650*/  MOV R13, UR5 ;  /* 0x00000005000d7c02 */ /* 0x000fc80008000f00 */
[----:B------:R-:W-:-:S04]  /*1660*/  IADD3 R13, PT, PT, R13, 0x4, RZ ;  /* 0x000000040d0d7810 */ /* 0x000fc80007ffe0ff */
[----:B------:R-:W-:Y:S01]  /*1670*/  R2UR UR5, R13 ;  /* 0x000000000d0572ca */ /* 0x000fe200000e0000 */
[----:B----4-:R-:W-:Y:S01]  /*1680*/  @!P5 FADD.FTZ R4, R4, R6 ;  /* 0x000000060404d221 */ /* 0x010fe20000010000 */
[----:B------:R-:W-:-:S03]  /*1690*/  @!P5 FADD.FTZ R5, R5, R7 ;  /* 0x000000070505d221 */ /* 0x000fc60000010000 */
[----:B---3--:R-:W-:Y:S01]  /*16a0*/  @!P3 FADD.FTZ R4, R4, R8 ;  /* 0x000000080404b221 */ /* 0x008fe20000010000 */
[----:B------:R-:W-:-:S03]  /*16b0*/  @!P3 FADD.FTZ R5, R5, R9 ;  /* 0x000000090505b221 */ /* 0x000fc60000010000 */
[----:B--2---:R-:W-:Y:S01]  /*16c0*/  @!P6 FADD.FTZ R4, R4, R10 ;  /* 0x0000000a0404e221 */ /* 0x004fe20000010000 */
[----:B------:R-:W-:-:S07]  /*16d0*/  @!P6 FADD.FTZ R5, R5, R11 ;  /* 0x0000000b0505e221 */ /* 0x000fce0000010000 */
.L_x_1683:
        /* <DEDUP_REMOVED lines=27> */
.L_x_1684:
        /* <DEDUP_REMOVED lines=13> */
.L_x_1685:
[----:B------:R-:W-:Y:S05]  /*1960*/  BSYNC.RECONVERGENT B0 ;  /* 0x0000000000007941 */ /* 0x000fea0003800200 */
.L_x_1678:
[----:B------:R-:W4:Y:S01]  /*1970*/  S2UR UR9, SR_CgaCtaId ;  /* 0x00000000000979c3 */ /* 0x000f220000008800 */
[----:B------:R-:W5:Y:S01]  /*1980*/  LDCU UR10, c[0x0][0x414] ;  /* 0x00008280ff0a77ac */ /* 0x000f620008000800 */
[----:B------:R-:W-:Y:S01]  /*1990*/  MOV R13, UR8 ;  /* 0x00000008000d7c02 */ /* 0x000fe20008000f00 */
[----:B------:R-:W-:Y:S01]  /*19a0*/  IMAD.IADD R15, R2, 0x1, R17 ;  /* 0x00000001020f7824 */ /* 0x000fe200078e0211 */
        /* <DEDUP_REMOVED lines=15> */
[----:B------:R-:W4:Y:S04]  /*1aa0*/  LDG.E.U16 R26, desc[UR14][R8.64] ;  /* 0x0000000e081a7981 */ /* 0x000f28000c1e1500 */
[----:B------:R-:W5:Y:S01]  /*1ab0*/  LDG.E.U16 R28, desc[UR14][R8.64+0x2] ;  /* 0x0000020e081c7981 */ /* 0x000f62000c1e1500 */
        /* <DEDUP_REMOVED lines=10> */
[----:B------:R-:W-:-:S06]  /*1b60*/  MOV R4, 0x3f800000 ;  /* 0x3f80000000047802 */ /* 0x000fcc0000000f00 */
[----:B------:R-:W0:Y:S02]  /*1b70*/  @P2 MUFU.RSQ R4, R15 ;  /* 0x0000000f00042308 */ /* 0x000e240000001400 */
[-C--:B0-----:R-:W-:Y:S01]  /*1b80*/  FMUL.FTZ R5, R5, R4.reuse ;  /* 0x0000000405057220 */ /* 0x081fe20000410000 */
[----:B------:R-:W-:Y:S01]  /*1b90*/  FMUL.FTZ R3, R3, R4 ;  /* 0x0000000403037220 */ /* 0x000fe20000410000 */
[----:B--2---:R-:W-:Y:S02]  /*1ba0*/  HADD2.F32 R2, -RZ, R2.H0_H0 ;  /* 0x20000002ff027230 */ /* 0x004fe40000004100 */
[----:B---3--:R-:W-:Y:S02]  /*1bb0*/  HADD2.F32 R4, -RZ, R27.H0_H0 ;  /* 0x2000001bff047230 */ /* 0x008fe40000004100 */
[----:B----4-:R-:W-:Y:S02]  /*1bc0*/  HADD2.F32 R7, -RZ, R26.H0_H0 ;  /* 0x2000001aff077230 */ /* 0x010fe40000004100 */
[----:B-----5:R-:W-:-:S03]  /*1bd0*/  HADD2.F32 R9, -RZ, R28.H0_H0 ;  /* 0x2000001cff097230 */ /* 0x020fc60000004100 */
[----:B------:R-:W-:Y:S02]  /*1be0*/  FFMA.FTZ R0, R2, R5, R7 ;  /* 0x0000000502007223 */ /* 0x000fe40000010007 */
        /* <DEDUP_REMOVED lines=12> */
.L_x_1686:
        /* <DEDUP_REMOVED lines=14> */
.L_x_1688:
[----:B------:R-:W-:Y:S05]  /*1d90*/  BSYNC.RECONVERGENT B0 ;  /* 0x0000000000007941 */ /* 0x000fea0003800200 */
.L_x_1687:
[----:B------:R-:W-:Y:S02]  /*1da0*/  UIADD3 UR8, UPT, UPT, UR20, UR8, URZ ;  /* 0x0000000814087290 */ /* 0x000fe4000fffe0ff */
[----:B------:R-:W-:Y:S02]  /*1db0*/  UIADD3 UR4, UPT, UPT, UR4, 0x1, URZ ;  /* 0x0000000104047890 */ /* 0x000fe4000fffe0ff */
[----:B------:R-:W-:-:S09]  /*1dc0*/  UISETP.GE.AND UP0, UPT, UR8, UR7, UPT ;  /* 0x000000070800728c */ /* 0x000fd2000bf06270 */
[----:B------:R-:W-:Y:S05]  /*1dd0*/  BRA.U !UP0, `(.L_x_1689) ;  /* 0xffffffe508147547 */ /* 0x000fea000b83ffff */
[----:B------:R-:W-:Y:S05]  /*1de0*/  EXIT ;  /* 0x000000000000794d */ /* 0x000fea0003800000 */
.L_x_1690:
        /* <DEDUP_REMOVED lines=9> */
.L_x_2503:


//--------------------- .text._Z35group_norm_nhwc_fwd_one_pass_kernelI11Bf16IOFp16WLi128ELi12ELi384EEv26Group_norm_nhwc_fwd_params --------------------------
	.section	.text._Z35group_norm_nhwc_fwd_one_pass_kernelI11Bf16IOFp16WLi128ELi12ELi384EEv26Group_norm_nhwc_fwd_params,"ax",@progbits
	.align	128
        .global         _Z35group_norm_nhwc_fwd_one_pass_kernelI11Bf16IOFp16WLi128ELi12ELi384EEv26Group_norm_nhwc_fwd_params
        .type           _Z35group_norm_nhwc_fwd_one_pass_kernelI11Bf16IOFp16WLi128ELi12ELi384EEv26Group_norm_nhwc_fwd_params,@function
        .size           _Z35group_norm_nhwc_fwd_one_pass_kernelI11Bf16IOFp16WLi128ELi12ELi384EEv26Group_norm_nhwc_fwd_params,(.L_x_2504 - _Z35group_norm_nhwc_fwd_one_pass_kernelI11Bf16IOFp16WLi128ELi12ELi384EEv26Group_norm_nhwc_fwd_params)
        .other          _Z35group_norm_nhwc_fwd_one_pass_kernelI11Bf16IOFp16WLi128ELi12ELi384EEv26Group_norm_nhwc_fwd_params,@"STO_CUDA_ENTRY STV_DEFAULT"
_Z35group_norm_nhwc_fwd_one_pass_kernelI11Bf16IOFp16WLi128ELi12ELi384EEv26Group_norm_nhwc_fwd_params:
.text._Z35group_norm_nhwc_fwd_one_pass_kernelI11Bf16IOFp16WLi128ELi12ELi384EEv26Group_norm_nhwc_fwd_params:
        /* <DEDUP_REMOVED lines=28> */
.L_x_1710:
        /* <DEDUP_REMOVED lines=129> */
.L_x_1692:
[----:B------:R-:W-:Y:S05]  /*09d0*/  BSYNC.RECONVERGENT B0 ;  /* 0x0000000000007941 */ /* 0x000fea0003800200 */
.L_x_1691:
        /* <DEDUP_REMOVED lines=36> */
.L_x_1694:
[----:B------:R-:W-:Y:S05]  /*0c20*/  BSYNC.RECONVERGENT B0 ;  /* 0x0000000000007941 */ /* 0x000fea0003800200 */
.L_x_1693:
        /* <DEDUP_REMOVED lines=16> */
[----:B------:R-:W-:Y:S01]  /*0d30*/  MOV R10, UR12 ;  /* 0x0000000c000a7c02 */ /* 0x000fe20008000f00 */
        /* <DEDUP_REMOVED lines=16> */
.L_x_1697:
[----:B------:R-:W3:Y:S04]  /*0e40*/  LDG.E.STRONG.GPU R8, desc[UR14][R6.64] ;  /* 0x0000000e06087981 */ /* 0x000ee8000c1ef900 */
[----:B---3--:R-:W-:Y:S01]  /*0e50*/  CCTL.IVALL ;  /* 0x00000000ff00798f */ /* 0x008fe20002000000 */
[----:B------:R-:W-:Y:S05]  /*0e60*/  YIELD ;  /* 0x0000000000007946 */ /* 0x000fea0003800000 */
[----:B------:R-:W-:-:S13]  /*0e70*/  ISETP.NE.AND P4, PT, R8, R11, PT ;  /* 0x0000000b0800720c */ /* 0x000fda0003f85270 */
[----:B------:R-:W-:Y:S05]  /*0e80*/  @P4 BRA `(.L_x_1697) ;  /* 0xfffffffc00ec4947 */ /* 0x000fea000383ffff */
.L_x_1696:
        /* <DEDUP_REMOVED lines=14> */
.L_x_1699:
[----:B------:R-:W-:Y:S01]  /*0f70*/  UIADD3 UR24, UPT, UPT, UR5, 0x1, URZ ;  /* 0x0000000105187890 */ /* 0x000fe2000fffe0ff */
[----:B------:R-:W-:Y:S01]  /*0f80*/  ISETP.EQ.OR P2, PT, RZ, UR21, P3 ;  /* 0x00000015ff007c0c */ /* 0x000fe20009f42670 */
[----:B------:R-:W-:-:S04]  /*0f90*/  UIADD3 UR25, UPT, UPT, UR5, 0x2, URZ ;  /* 0x0000000205197890 */ /* 0x000fc8000fffe0ff */
[----:B------:R-:W-:Y:S01]  /*0fa0*/  MOV R6, UR24 ;  /* 0x0000001800067c02 */ /* 0x000fe20008000f00 */
[----:B------:R-:W-:Y:S01]  /*0fb0*/  UIADD3 UR24, UPT, UPT, UR5, 0x3, URZ ;  /* 0x0000000305187890 */ /* 0x000fe2000fffe0ff */
[----:B------:R-:W-:Y:S02]  /*0fc0*/  MOV R7, UR25 ;  /* 0x0000001900077c02 */ /* 0x000fe40008000f00 */
[----:B------:R-:W-:Y:S02]  /*0fd0*/  ISETP.EQ.OR P4, PT, R6, UR18, P3 ;  /* 0x0000001206007c0c */ /* 0x000fe40009f82670 */
[----:B------:R-:W-:Y:S02]  /*0fe0*/  ISETP.EQ.OR P6, PT, R7, UR18, P3 ;  /* 0x0000001207007c0c */ /* 0x000fe40009fc2670 */
[----:B------:R-:W-:Y:S01]  /*0ff0*/  MOV R6, UR24 ;  /* 0x0000001800067c02 */ /* 0x000fe20008000f00 */
[----:B------:R-:W-:-:S03]  /*1000*/  VOTEU.ALL UP1, P2 ;  /* 0x0000000000ff7886 */ /* 0x000fc60001020000 */
[----:B------:R-:W-:Y:S02]  /*1010*/  ISETP.EQ.OR P5, PT, R6, UR18, P3 ;  /* 0x0000001206007c0c */ /* 0x000fe40009fa2670 */
[----:B------:R-:W-:-:S03]  /*1020*/  @!UP1 UIMAD.WIDE.U32 UR24, UR9, 0x8, UR16 ;  /* 0x00000008091898a5 */ /* 0x000fc6000f8e0010 */
[----:B------:R-:W-:Y:S02]  /*1030*/  VOTEU.ALL UP1, P4 ;  /* 0x0000000000ff7886 */ /* 0x000fe40002020000 */
[----:B------:R-:W-:Y:S01]  /*1040*/  VOTEU.ALL UP2, P6 ;  /* 0x0000000000ff7886 */ /* 0x000fe20003040000 */
[----:B------:R-:W-:Y:S01]  /*1050*/  IMAD.U32 R6, RZ, RZ, UR24 ;  /* 0x00000018ff067e24 */ /* 0x000fe2000f8e00ff */
[----:B------:R-:W-:Y:S01]  /*1060*/  MOV R7, UR25 ;  /* 0x0000001900077c02 */ /* 0x000fe20008000f00 */
[----:B------:R-:W-:Y:S02]  /*1070*/  @!UP1 UIMAD.WIDE.U32 UR24, UR22, 0x8, UR16 ;  /* 0x00000008161898a5 */ /* 0x000fe4000f8e0010 */
[----:B------:R-:W-:Y:S01]  /*1080*/  @!UP2 UIMAD.WIDE.U32 UR26, UR11, 0x8, UR16 ;  /* 0x000000080b1aa8a5 */ /* 0x000fe2000f8e0010 */
[----:B------:R-:W-:Y:S02]  /*1090*/  VOTEU.ALL UP1, P5 ;  /* 0x0000000000ff7886 */ /* 0x000fe40002820000 */
[----:B------:R-:W0:Y:S01]  /*10a0*/  @!P2 LDG.E.64 R6, desc[UR14][R6.64] ;  /* 0x0000000e0606a981 */ /* 0x000e22000c1e1b00 */
[----:B------:R-:W-:-:S02]  /*10b0*/  MOV R8, UR24 ;  /* 0x0000001800087c02 */ /* 0x000fc40008000f00 */
[----:B------:R-:W-:Y:S01]  /*10c0*/  MOV R9, UR25 ;  /* 0x0000001900097c02 */ /* 0x000fe20008000f00 */
[----:B------:R-:W-:Y:S01]  /*10d0*/  @!UP1 UIMAD.WIDE.U32 UR24, UR10, 0x8, UR16 ;  /* 0x000000080a1898a5 */ /* 0x000fe2000f8e0010 */
[----:B------:R-:W-:Y:S01]  /*10e0*/  IMAD.U32 R10, RZ, RZ, UR26 ;  /* 0x0000001aff0a7e24 */ /* 0x000fe2000f8e00ff */
[----:B-1----:R-:W-:-:S03]  /*10f0*/  MOV R11, UR27 ;  /* 0x0000001b000b7c02 */ /* 0x002fc60008000f00 */
[----:B------:R-:W3:Y:S01]  /*1100*/  @!P4 LDG.E.64 R8, desc[UR14][R8.64] ;  /* 0x0000000e0808c981 */ /* 0x000ee2000c1e1b00 */
[----:B--2---:R-:W-:Y:S02]  /*1110*/  MOV R12, UR24 ;  /* 0x00000018000c7c02 */ /* 0x004fe40008000f00 */
[----:B------:R-:W-:Y:S01]  /*1120*/  MOV R13, UR25 ;  /* 0x00000019000d7c02 */ /* 0x000fe20008000f00 */
[----:B------:R-:W2:Y:S05]  /*1130*/  @!P6 LDG.E.64 R10, desc[UR14][R10.64] ;  /* 0x0000000e0a0ae981 */ /* 0x000eaa000c1e1b00 */
[----:B------:R-:W4:Y:S01]  /*1140*/  @!P5 LDG.E.64 R12, desc[UR14][R12.64] ;  /* 0x0000000e0c0cd981 */ /* 0x000f22000c1e1b00 */
[----:B------:R-:W-:-:S02]  /*1150*/  UIADD3 UR24, UPT, UPT, UR5, 0x4, URZ ;  /* 0x0000000405187890 */ /* 0x000fc4000fffe0ff */
        /* <DEDUP_REMOVED lines=8> */
[----:B---3--:R-:W-:Y:S01]  /*11e0*/  @!P4 FADD.FTZ R4, R4, R8 ;  /* 0x000000080404c221 */ /* 0x008fe20000010000 */
[----:B------:R-:W-:Y:S01]  /*11f0*/  @!P4 FADD.FTZ R5, R5, R9 ;  /* 0x000000090505c221 */ /* 0x000fe20000010000 */
        /* <DEDUP_REMOVED lines=50> */
.L_x_1698:
        /* <DEDUP_REMOVED lines=53> */
.L_x_1700:
        /* <DEDUP_REMOVED lines=27> */
.L_x_1701:
        /* <DEDUP_REMOVED lines=13> */
.L_x_1702:
[----:B------:R-:W-:Y:S05]  /*1af0*/  BSYNC.RECONVERGENT B0 ;  /* 0x0000000000007941 */ /* 0x000fea0003800200 */
.L_x_1695:
        /* <DEDUP_REMOVED lines=42> */
[----:B--2---:R-:W-:Y:S02]  /*1da0*/  HADD2.F32 R7, -RZ, R16.H0_H0 ;  /* 0x20000010ff077230 */ /* 0x004fe40000004100 */
[----:B---3--:R-:W-:Y:S02]  /*1db0*/  HADD2.F32 R12, -RZ, R26.H0_H0 ;  /* 0x2000001aff0c7230 */ /* 0x008fe40000004100 */
[----:B----4-:R-:W-:Y:S02]  /*1dc0*/  HADD2.F32 R14, -RZ, R27.H0_H0 ;  /* 0x2000001bff0e7230 */ /* 0x010fe40000004100 */
[----:B-----5:R-:W-:Y:S01]  /*1dd0*/  HADD2.F32 R13, -RZ, R28.H0_H0 ;  /* 0x2000001cff0d7230 */ /* 0x020fe20000004100 */
        /* <DEDUP_REMOVED lines=28> */
.L_x_1706:
[----:B------:R-:W-:Y:S05]  /*1fa0*/  BSYNC.RECONVERGENT B1 ;  /* 0x0000000000017941 */ /* 0x000fea0003800200 */
.L_x_1705:
        /* <DEDUP_REMOVED lines=19> */
.L_x_1704:
        /* <DEDUP_REMOVED lines=31> */
.L_x_1709:
[----:B------:R-:W-:Y:S05]  /*22d0*/  BSYNC.RECONVERGENT B1 ;  /* 0x0000000000017941 */ /* 0x000fea0003800200 */
.L_x_1708:
        /* <DEDUP_REMOVED lines=33> */
.L_x_1707:
[----:B------:R-:W-:Y:S05]  /*24f0*/  BSYNC.RECONVERGENT B0 ;  /* 0x0000000000007941 */ /* 0x000fea0003800200 */
.L_x_1703:
[----:B------:R-:W-:Y:S02]  /*2500*/  UIADD3 UR8, UPT, UPT, UR19, UR8, URZ ;  /* 0x0000000813087290 */ /* 0x000fe4000fffe0ff */
[----:B------:R-:W-:Y:S02]  /*2510*/  UIADD3 UR4, UPT, UPT, UR4, 0x1, URZ ;  /* 0x0000000104047890 */ /* 0x000fe4000fffe0ff */
[----:B------:R-:W-:-:S09]  /*2520*/  UISETP.GE.AND UP1, UPT, UR8, UR7, UPT ;  /* 0x000000070800728c */ /* 0x000fd2000bf26270 */
[----:B------:R-:W-:Y:S05]  /*2530*/  BRA.U !UP1, `(.L_x_1710) ;  /* 0xffffffdd09207547 */ /* 0x000fea000b83ffff */
[----:B------:R-:W-:Y:S05]  /*2540*/  EXIT ;  /* 0x000000000000794d */ /* 0x000fea0003800000 */
.L_x_1711:
        /* <DEDUP_REMOVED lines=11> */
.L_x_2504:


//--------------------- .text._Z35group_norm_nhwc_fwd_one_pass_kernelI11Bf16IOFp16WLi256ELi12ELi384EEv26Group_norm_nhwc_fwd_params --------------------------
	.section	.text._Z35group_norm_nhwc_fwd_one_pass_kernelI11Bf16IOFp16WLi256ELi12ELi384EEv26Group_norm_nhwc_fwd_params,"ax",@progbits
	.align	128
        .global         _Z35group_norm_nhwc_fwd_one_pass_kernelI11Bf16IOFp16WLi256ELi12ELi384EEv26Group_norm_nhwc_fwd_params
        .type           _Z35group_norm_nhwc_fwd_one_pass_kernelI11Bf16IOFp16WLi256ELi12ELi384EEv26Group_norm_nhwc_fwd_params,@function
        .size           _Z35group_norm_nhwc_fwd_one_pass_kernelI11Bf16IOFp16WLi256ELi12ELi384EEv26Group_norm_nhwc_fwd_params,(.L_x_2505 - _Z35group_norm_nhwc_fwd_one_pass_kernelI11Bf16IOFp16WLi256ELi12ELi384EEv26Group_norm_nhwc_fwd_params)
        .other          _Z35group_norm_nhwc_fwd_one_pass_kernelI11Bf16IOFp16WLi256ELi12ELi384EEv26Group_norm_nhwc_fwd_params,@"STO_CUDA_ENTRY STV_DEFAULT"
_Z35group_norm_nhwc_fwd_one_pass_kernelI11Bf16IOFp16WLi256ELi12ELi384EEv26Group_norm_nhwc_fwd_params:
.text._Z35group_norm_nhwc_fwd_one_pass_kernelI11Bf16IOFp16WLi256ELi12ELi384EEv26Group_norm_nhwc_fwd_params:
        /* <DEDUP_REMOVED lines=25> */
.L_x_1739:
        /* <DEDUP_REMOVED lines=114> */
[C---:B--2---:R-:W-:Y:S02]  /*08b0*/  PRMT R17, R2.reuse, 0x7632, R17 ;  /* 0x0000763202117816 */ /* 0x044fe40000000011 */
[----:B------:R-:W-:Y:S01]  /*08c0*/  SHF.L.U32 R19, R19, 0x10, RZ ;  /* 0x0000001013137819 */ /* 0x000fe200000006ff */
[----:B------:R-:W-:Y:S01]  /*08d0*/  IMAD.U32 R18, R2, 0x10000, RZ ;  /* 0x0001000002127824 */ /* 0x000fe200078e00ff */
[----:B------:R-:W-:-:S03]  /*08e0*/  SHF.L.U32 R17, R17, 0x10, RZ ;  /* 0x0000001011117819 */ /* 0x000fc600000006ff */
[----:B------:R-:W-:Y:S01]  /*08f0*/  FADD.FTZ R2, R20, R19 ;  /* 0x0000001314027221 */ /* 0x000fe20000010000 */
[----:B------:R-:W-:Y:S01]  /*0900*/  FMUL.FTZ R5, R19, R19 ;  /* 0x0000001313057220 */ /* 0x000fe20000410000 */
[----:B------:R-:W-:Y:S01]  /*0910*/  FADD.FTZ R7, R18, R17 ;  /* 0x0000001112077221 */ /* 0x000fe20000010000 */
[----:B------:R-:W-:Y:S01]  /*0920*/  FMUL.FTZ R9, R17, R17 ;  /* 0x0000001111097220 */ /* 0x000fe20000410000 */
[----:B------:R-:W-:Y:S01]  /*0930*/  FADD.FTZ R2, RZ, R2 ;  /* 0x00000002ff027221 */ /* 0x000fe20000010000 */
[----:B------:R-:W-:-:S03]  /*0940*/  FFMA.FTZ R5, R20, R20, R5 ;  /* 0x0000001414057223 */ /* 0x000fc60000010005 */
[----:B------:R-:W-:Y:S01]  /*0950*/  FADD.FTZ R4, R2, R7 ;  /* 0x0000000702047221 */ /* 0x000fe20000010000 */
[C---:B---3--:R-:W-:Y:S01]  /*0960*/  PRMT R16, R3.reuse, 0x7632, R16 ;  /* 0x0000763203107816 */ /* 0x048fe20000000010 */
[----:B------:R-:W-:Y:S01]  /*0970*/  FFMA.FTZ R2, R18, R18, R9 ;  /* 0x0000001212027223 */ /* 0x000fe20000010009 */
[----:B------:R-:W-:Y:S02]  /*0980*/  FADD.FTZ R5, RZ, R5 ;  /* 0x00000005ff057221 */ /* 0x000fe40000010000 */
[----:B------:R-:W-:Y:S02]  /*0990*/  SHF.L.U32 R16, R16, 0x10, RZ ;  /* 0x0000001010107819 */ /* 0x000fe400000006ff */
[----:B------:R-:W-:Y:S01]  /*09a0*/  SHF.L.U32 R3, R3, 0x10, RZ ;  /* 0x0000001003037819 */ /* 0x000fe200000006ff */
[----:B------:R-:W-:Y:S01]  /*09b0*/  FADD.FTZ R5, R5, R2 ;  /* 0x0000000205057221 */ /* 0x000fe20000010000 */
[----:B----4-:R-:W-:Y:S01]  /*09c0*/  PRMT R7, R0, 0x7632, R7 ;  /* 0x0000763200077816 */ /* 0x010fe20000000007 */
[----:B------:R-:W-:-:S03]  /*09d0*/  FMUL.FTZ R8, R16, R16 ;  /* 0x0000001010087220 */ /* 0x000fc60000410000 */
[----:B------:R-:W-:Y:S01]  /*09e0*/  SHF.L.U32 R2, R7, 0x10, RZ ;  /* 0x0000001007027819 */ /* 0x000fe200000006ff */
[C---:B------:R-:W-:Y:S01]  /*09f0*/  FADD.FTZ R7, R3.reuse, R16 ;  /* 0x0000001003077221 */ /* 0x040fe20000010000 */
[----:B------:R-:W-:Y:S02]  /*0a00*/  IMAD.U32 R0, R0, 0x10000, RZ ;  /* 0x0001000000007824 */ /* 0x000fe400078e00ff */
[----:B------:R-:W-:Y:S01]  /*0a10*/  FFMA.FTZ R8, R3, R3, R8 ;  /* 0x0000000303087223 */ /* 0x000fe20000010008 */
[----:B------:R-:W-:Y:S01]  /*0a20*/  FMUL.FTZ R9, R2, R2 ;  /* 0x0000000202097220 */ /* 0x000fe20000410000 */
[----:B------:R-:W-:Y:S02]  /*0a30*/  FADD.FTZ R7, R4, R7 ;  /* 0x0000000704077221 */ /* 0x000fe40000010000 */
        /* <DEDUP_REMOVED lines=39> */
.L_x_1713:
[----:B------:R-:W-:Y:S05]  /*0cb0*/  BSYNC.RECONVERGENT B0 ;  /* 0x0000000000007941 */ /* 0x000fea0003800200 */
.L_x_1712:
        /* <DEDUP_REMOVED lines=36> */
.L_x_1715:
[----:B------:R-:W-:Y:S05]  /*0f00*/  BSYNC.RECONVERGENT B0 ;  /* 0x0000000000007941 */ /* 0x000fea0003800200 */
.L_x_1714:
        /* <DEDUP_REMOVED lines=20> */
[----:B-1----:R-:W-:Y:S02]  /*1050*/  MOV R13, UR5 ;  /* 0x00000005000d7c02 */ /* 0x002fe40008000f00 */
[----:B------:R-:W-:Y:S02]  /*1060*/  ISETP.NE.AND P2, PT, R11, -0x1, PT ;  /* 0xffffffff0b00780c */ /* 0x000fe40003f45270 */
[----:B------:R-:W-:Y:S01]  /*1070*/  MOV R6, UR10 ;  /* 0x0000000a00067c02 */ /* 0x000fe20008000f00 */
[----:B---3--:R-:W-:-:S04]  /*1080*/  IMAD.WIDE.U32 R8, R7, 0x4, R8 ;  /* 0x0000000407087825 */ /* 0x008fc800078e0008 */
[----:B------:R-:W-:-:S05]  /*1090*/  IMAD.U32 R7, RZ, RZ, UR11 ;  /* 0x0000000bff077e24 */ /* 0x000fca000f8e00ff */
[----:B------:R3:W-:Y:S01]  /*10a0*/  STG.E.64 desc[UR16][R6.64], R4 ;  /* 0x0000000406007986 */ /* 0x0007e2000c101b10 */
[----:B------:R-:W-:Y:S06]  /*10b0*/  MEMBAR.ALL.GPU ;  /* 0x0000000000007992 */ /* 0x000fec000000a000 */
[----:B------:R-:W-:-:S00]  /*10c0*/  ERRBAR ;  /* 0x00000000000079ab */ /* 0x000fc00000000000 */
[----:B------:R-:W-:Y:S06]  /*10d0*/  CGAERRBAR ;  /* 0x00000000000075ab */ /* 0x000fec0000000000 */
[----:B------:R3:W-:Y:S01]  /*10e0*/  REDG.E.ADD.S32.STRONG.GPU desc[UR16][R8.64], R13 ;  /* 0x0000000d0800798e */ /* 0x0007e2000c12e310 */
[----:B------:R-:W-:Y:S05]  /*10f0*/  @!P2 BRA `(.L_x_1717) ;  /* 0x000000000014a947 */ /* 0x000fea0003800000 */
.L_x_1718:
[----:B---3--:R-:W3:Y:S04]  /*1100*/  LDG.E.STRONG.GPU R6, desc[UR16][R8.64] ;  /* 0x0000001008067981 */ /* 0x008ee8000c1ef900 */
[----:B---3--:R-:W-:Y:S01]  /*1110*/  CCTL.IVALL ;  /* 0x00000000ff00798f */ /* 0x008fe20002000000 */
[----:B------:R-:W-:Y:S05]  /*1120*/  YIELD ;  /* 0x0000000000007946 */ /* 0x000fea0003800000 */
[----:B------:R-:W-:-:S13]  /*1130*/  ISETP.NE.AND P2, PT, R6, R11, PT ;  /* 0x0000000b0600720c */ /* 0x000fda0003f45270 */
[----:B------:R-:W-:Y:S05]  /*1140*/  @P2 BRA `(.L_x_1718) ;  /* 0xfffffffc00ec2947 */ /* 0x000fea000383ffff */
.L_x_1717:
        /* <DEDUP_REMOVED lines=15> */
.L_x_1720:
        /* <DEDUP_REMOVED lines=16> */
[----:B------:R-:W-:Y:S01]  /*1340*/  @!UP0 UIMAD.WIDE.U32 UR24, UR22, 0x8, UR18 ;  /* 0x00000008161888a5 */ /* 0x000fe2000f8e0012 */
[----:B------:R-:W0:Y:S01]  /*1350*/  @!P2 LDG.E.64 R6, desc[UR16][R6.64] ;  /* 0x000000100606a981 */ /* 0x000e22000c1e1b00 */
[----:B------:R-:W-:Y:S01]  /*1360*/  VOTEU.ALL UP0, P5 ;  /* 0x0000000000ff7886 */ /* 0x000fe20002800000 */
[----:B------:R-:W-:-:S03]  /*1370*/  @!UP1 UIMAD.WIDE.U32 UR26, UR11, 0x8, UR18 ;  /* 0x000000080b1a98a5 */ /* 0x000fc6000f8e0012 */
        /* <DEDUP_REMOVED lines=13> */
[----:B------:R-:W-:Y:S01]  /*1450*/  MOV R6, UR24 ;  /* 0x0000001800067c02 */ /* 0x000fe20008000f00 */
[----:B------:R-:W-:Y:S01]  /*1460*/  UIADD3 UR24, UPT, UPT, UR5, 0x5, URZ ;  /* 0x0000000505187890 */ /* 0x000fe2000fffe0ff */
[----:B------:R-:W-:Y:S01]  /*1470*/  @!P2 FADD.FTZ R5, R5, R7 ;  /* 0x000000070505a221 */ /* 0x000fe20000010000 */
[----:B------:R-:W-:Y:S01]  /*1480*/  IMAD.U32 R7, RZ, RZ, UR25 ;  /* 0x00000019ff077e24 */ /* 0x000fe2000f8e00ff */
[----:B------:R-:W-:-:S03]  /*1490*/  ISETP.EQ.OR P2, PT, R6, UR15, P3 ;  /* 0x0000000f06007c0c */ /* 0x000fc60009f42670 */
[----:B------:R-:W-:Y:S01]  /*14a0*/  MOV R6, UR24 ;  /* 0x0000001800067c02 */ /* 0x000fe20008000f00 */
[----:B------:R-:W-:Y:S01]  /*14b0*/  UIADD3 UR24, UPT, UPT, UR5, 0x7, URZ ;  /* 0x0000000705187890 */ /* 0x000fe2000fffe0ff */
[----:B---3--:R-:W-:Y:S01]  /*14c0*/  @!P4 FADD.FTZ R4, R4, R8 ;  /* 0x000000080404c221 */ /* 0x008fe20000010000 */
[----:B------:R-:W-:Y:S01]  /*14d0*/  @!P4 FADD.FTZ R5, R5, R9 ;  /* 0x000000090505c221 */ /* 0x000fe20000010000 */
[----:B------:R-:W-:Y:S02]  /*14e0*/  ISETP.EQ.OR P4, PT, R6, UR15, P3 ;  /* 0x0000000f06007c0c */ /* 0x000fe40009f82670 */
[----:B--2---:R-:W-:Y:S01]  /*14f0*/  @!P6 FADD.FTZ R4, R4, R10 ;  /* 0x0000000a0404e221 */ /* 0x004fe20000010000 */
[----:B------:R-:W-:Y:S01]  /*1500*/  @!P6 FADD.FTZ R5, R5, R11 ;  /* 0x0000000b0505e221 */ /* 0x000fe20000010000 */
[----:B------:R-:W-:Y:S02]  /*1510*/  ISETP.EQ.OR P6, PT, R7, UR15, P3 ;  /* 0x0000000f07007c0c */ /* 0x000fe40009fc2670 */
[----:B------:R-:W-:Y:S01]  /*1520*/  VOTEU.ALL UP0, P2 ;  /* 0x0000000000ff7886 */ /* 0x000fe20001000000 */
[----:B------:R-:W-:Y:S01]  /*1530*/  MOV R6, UR24 ;  /* 0x0000001800067c02 */ /* 0x000fe20008000f00 */
[----:B----4-:R-:W-:Y:S01]  /*1540*/  @!P5 FADD.FTZ R4, R4, R12 ;  /* 0x0000000c0404d221 */ /* 0x010fe20000010000 */
[----:B------:R-:W-:-:S02]  /*1550*/  @!P5 FADD.FTZ R5, R5, R13 ;  /* 0x0000000d0505d221 */ /* 0x000fc40000010000 */
[----:B------:R-:W-:Y:S01]  /*1560*/  ISETP.EQ.OR P5, PT, R6, UR15, P3 ;  /* 0x0000000f06007c0c */ /* 0x000fe20009fa2670 */
[----:B------:R-:W-:Y:S01]  /*1570*/  @!UP0 UIMAD.WIDE.U32 UR24, UR21, 0x8, UR18 ;  /* 0x00000008151888a5 */ /* 0x000fe2000f8e0012 */
[----:B------:R-:W-:-:S05]  /*1580*/  VOTEU.ALL UP0, P4 ;  /* 0x0000000000ff7886 */ /* 0x000fca0002000000 */
[----:B------:R-:W-:Y:S01]  /*1590*/  MOV R6, UR24 ;  /* 0x0000001800067c02 */ /* 0x000fe20008000f00 */
[----:B------:R-:W-:Y:S01]  /*15a0*/  VOTEU.ALL UP1, P6 ;  /* 0x0000000000ff7886 */ /* 0x000fe20003020000 */
[----:B------:R-:W-:Y:S01]  /*15b0*/  MOV R7, UR25 ;  /* 0x0000001900077c02 */ /* 0x000fe20008000f00 */
[----:B------:R-:W-:-:S03]  /*15c0*/  @!UP0 UIMAD.WIDE.U32 UR24, UR12, 0x8, UR18 ;  /* 0x000000080c1888a5 */ /* 0x000fc6000f8e0012 */
[----:B------:R-:W-:Y:S01]  /*15d0*/  VOTEU.ALL UP0, P5 ;  /* 0x0000000000ff7886 */ /* 0x000fe20002800000 */
[----:B------:R-:W-:Y:S01]  /*15e0*/  @!UP1 UIMAD.WIDE.U32 UR26, UR14, 0x8, UR18 ;  /* 0x000000080e1a98a5 */ /* 0x000fe2000f8e0012 */
[----:B------:R-:W2:Y:S01]  /*15f0*/  @!P2 LDG.E.64 R6, desc[UR16][R6.64] ;  /* 0x000000100606a981 */ /* 0x000ea2000c1e1b00 */
[----:B------:R-:W-:Y:S01]  /*1600*/  MOV R8, UR24 ;  /* 0x0000001800087c02 */ /* 0x000fe20008000f00 */
[----:B------:R-:W-:Y:S01]  /*1610*/  IMAD.U32 R9, RZ, RZ, UR25 ;  /* 0x00000019ff097e24 */ /* 0x000fe2000f8e00ff */
[----:B------:R-:W-:Y:S02]  /*1620*/  @!UP0 UIMAD.WIDE.U32 UR24, UR13, 0x8, UR18 ;  /* 0x000000080d1888a5 */ /* 0x000fe4000f8e0012 */
[----:B------:R-:W-:Y:S02]  /*1630*/  MOV R10, UR26 ;  /* 0x0000001a000a7c02 */ /* 0x000fe40008000f00 */
[----:B------:R-:W-:Y:S01]  /*1640*/  MOV R11, UR27 ;  /* 0x0000001b000b7c02 */ /* 0x000fe20008000f00 */
[----:B------:R-:W3:Y:S01]  /*1650*/  @!P4 LDG.E.64 R8, desc[UR16][R8.64] ;  /* 0x000000100808c981 */ /* 0x000ee2000c1e1b00 */
[----:B------:R-:W-:-:S02]  /*1660*/  MOV R12, UR24 ;  /* 0x00000018000c7c02 */ /* 0x000fc40008000f00 */
[----:B------:R-:W-:Y:S02]  /*1670*/  MOV R13, UR25 ;  /* 0x00000019000d7c02 */ /* 0x000fe40008000f00 */
[----:B------:R-:W4:Y:S04]  /*1680*/  @!P6 LDG.E.64 R10, desc[UR16][R10.64] ;  /* 0x000000100a0ae981 */ /* 0x000f28000c1e1b00 */
        /* <DEDUP_REMOVED lines=22> */
.L_x_1719:
        /* <DEDUP_REMOVED lines=52> */
.L_x_1721:
        /* <DEDUP_REMOVED lines=28> */
.L_x_1722:
        /* <DEDUP_REMOVED lines=13> */
.L_x_1723:
[----:B------:R-:W-:Y:S05]  /*1dc0*/  BSYNC.RECONVERGENT B0 ;  /* 0x0000000000007941 */ /* 0x000fea0003800200 */
.L_x_1716:
        /* <DEDUP_REMOVED lines=17> */
[----:B------:R-:W-:Y:S02]  /*1ee0*/  SHF.L.U32 R12, R13, 0x1, RZ ;  /* 0x000000010d0c7819 */ /* 0x000fe400000006ff */
[----:B------:R-:W-:Y:S02]  /*1ef0*/  MOV R13, UR8 ;  /* 0x00000008000d7c02 */ /* 0x000fe40008000f00 */
[----:B------:R-:W-:-:S05]  /*1f00*/  LOP3.LUT R12, R12, 0xffff, RZ, 0xc0, !PT ;  /* 0x0000ffff0c0c7812 */ /* 0x000fca00078ec0ff */
[----:B------:R-:W-:Y:S02]  /*1f10*/  IMAD.IADD R21, R21, 0x1, R12 ;  /* 0x0000000115157824 */ /* 0x000fe400078e020c */
        /* <DEDUP_REMOVED lines=21> */
[----:B------:R-:W-:-:S06]  /*2070*/  MOV R5, 0x3f800000 ;  /* 0x3f80000000057802 */ /* 0x000fcc0000000f00 */
        /* <DEDUP_REMOVED lines=33> */
.L_x_1727:
[----:B------:R-:W-:Y:S05]  /*2290*/  BSYNC.RECONVERGENT B1 ;  /* 0x0000000000017941 */ /* 0x000fea0003800200 */
.L_x_1726:
        /* <DEDUP_REMOVED lines=29> */
.L_x_1729:
[----:B------:R-:W-:Y:S05]  /*2470*/  BSYNC.RECONVERGENT B1 ;  /* 0x0000000000017941 */ /* 0x000fea0003800200 */
.L_x_1728:
        /* <DEDUP_REMOVED lines=20> */
.L_x_1731:
[----:B------:R-:W-:Y:S05]  /*25c0*/  BSYNC.RECONVERGENT B1 ;  /* 0x0000000000017941 */ /* 0x000fea0003800200 */
.L_x_1730:
        /* <DEDUP_REMOVED lines=19> */
.L_x_1725:
        /* <DEDUP_REMOVED lines=35> */
.L_x_1734:
[----:B0-----:R-:W-:Y:S05]  /*2930*/  BSYNC.RECONVERGENT B1 ;  /* 0x0000000000017941 */ /* 0x001fea0003800200 */
.L_x_1733:
        /* <DEDUP_REMOVED lines=39> */
.L_x_1736:
[----:B------:R-:W-:Y:S05]  /*2bb0*/  BSYNC.RECONVERGENT B1 ;  /* 0x0000000000017941 */ /* 0x000fea0003800200 */
.L_x_1735:
        /* <DEDUP_REMOVED lines=30> */
.L_x_1738:
[----:B------:R-:W-:Y:S05]  /*2da0*/  BSYNC.RECONVERGENT B1 ;  /* 0x0000000000017941 */ /* 0x000fea0003800200 */
.L_x_1737:
        /* <DEDUP_REMOVED lines=28> */
.L_x_1732:
[----:B------:R-:W-:Y:S05]  /*2f70*/  BSYNC.RECONVERGENT B0 ;  /* 0x0000000000007941 */ /* 0x000fea0003800200 */
.L_x_1724:
[----:B------:R-:W-:Y:S02]  /*2f80*/  UIADD3 UR8, UPT, UPT, UR20, UR8, URZ ;  /* 0x0000000814087290 */ /* 0x000fe4000fffe0ff */
[----:B------:R-:W-:Y:S02]  /*2f90*/  UIADD3 UR4, UPT, UPT, UR4, 0x1, URZ ;  /* 0x0000000104047890 */ /* 0x000fe4000fffe0ff */
[----:B------:R-:W-:-:S09]  /*2fa0*/  UISETP.GE.AND UP0, UPT, UR8, UR7, UPT ;  /* 0x000000070800728c */ /* 0x000fd2000bf06270 */
[----:B------:R-:W-:Y:S05]  /*2fb0*/  BRA.U !UP0, `(.L_x_1739) ;  /* 0xffffffd108747547 */ /* 0x000fea000b83ffff */
[----:B------:R-:W-:Y:S05]  /*2fc0*/  EXIT ;  /* 0x000000000000794d */ /* 0x000fea0003800000 */
.L_x_1740:
        /* <DEDUP_REMOVED lines=11> */
.L_x_2505:


//--------------------- .text._Z35group_norm_nhwc_fwd_one_pass_kernelI11Bf16IOFp16WLi512ELi12ELi384EEv26Group_norm_nhwc_fwd_params --------------------------
	.section	.text._Z35group_norm_nhwc_fwd_one_pass_kernelI11Bf16IOFp16WLi512ELi12ELi384EEv26Group_norm_nhwc_fwd_params,"ax",@progbits
	.align	128
        .global         _Z35group_norm_nhwc_fwd_one_pass_kernelI11Bf16IOFp16WLi512ELi12ELi384EEv26Group_norm_nhwc_fwd_params
        .type           _Z35group_norm_nhwc_fwd_one_pass_kernelI11Bf16IOFp16WLi512ELi12ELi384EEv26Group_norm_nhwc_fwd_params,@function
        .size           _Z35group_norm_nhwc_fwd_one_pass_kernelI11Bf16IOFp16WLi512ELi12ELi384EEv26Group_norm_nhwc_fwd_params,(.L_x_2506 - _Z35group_norm_nhwc_fwd_one_pass_kernelI11Bf16IOFp16WLi512ELi12ELi384EEv26Group_norm_nhwc_fwd_params)
        .other          _Z35group_norm_nhwc_fwd_one_pass_kernelI11Bf16IOFp16WLi512ELi12ELi384EEv26Group_norm_nhwc_fwd_params,@"STO_CUDA_ENTRY STV_DEFAULT"
_Z35group_norm_nhwc_fwd_one_pass_kernelI11Bf16IOFp16WLi512ELi12ELi384EEv26Group_norm_nhwc_fwd_params:
.text._Z35group_norm_nhwc_fwd_one_pass_kernelI11Bf16IOFp16WLi512ELi12ELi384EEv26Group_norm_nhwc_fwd_params:
        /* <DEDUP_REMOVED lines=34> */
[----:B------:R-:W-:-:S04]  /*0220*/  IADD3 R28, PT, PT, R3, R26, RZ ;  /* 0x0000001a031c7210 */ /* 0x000fc80007ffe0ff */
[----:B---3--:R-:W-:-:S07]  /*0230*/  SHF.L.U32 R28, R28, 0x1, RZ ;  /* 0x000000011c1c7819 */ /* 0x008fce00000006ff */
.L_x_1784:
[----:B0-----:R-:W0:Y:S01]  /*0240*/  LDCU UR5, c[0x0][0x3f8] ;  /* 0x00007f00ff0577ac */ /* 0x001e220008000800 */
[----:B---3--:R-:W-:Y:S01]  /*0250*/  IABS R6, UR7 ;  /* 0x0000000700067c13 */ /* 0x008fe20008000000 */
[C---:B------:R-:W-:Y:S01]  /*0260*/  VIADD R18, R31.reuse, 0xc0 ;  /* 0x000000c01f127836 */ /* 0x040fe20000000000 */
[C---:B------:R-:W-:Y:S01]  /*0270*/  IADD3 R37, PT, PT, R31.reuse, 0x40, RZ ;  /* 0x000000401f257810 */ /* 0x040fe20007ffe0ff */
[----:B-1----:R-:W1:Y:S01]  /*0280*/  LDCU.64 UR14, c[0x0][0x3e8] ;  /* 0x00007d00ff0e77ac */ /* 0x002e620008000a00 */
[----:B------:R-:W-:Y:S02]  /*0290*/  IADD3 R21, PT, PT, R31, 0x80, RZ ;  /* 0x000000801f157810 */ /* 0x000fe40007ffe0ff */
[----:B------:R-:W-:Y:S02]  /*02a0*/  SHF.R.S32.HI R11, RZ, 0x1f, R37 ;  /* 0x0000001fff0b7819 */ /* 0x000fe40000011425 */
[----:B------:R-:W-:Y:S02]  /*02b0*/  SHF.R.S32.HI R19, RZ, 0x1f, R21 ;  /* 0x0000001fff137819 */ /* 0x000fe40000011415 */
[----:B------:R-:W-:-:S02]  /*02c0*/  LOP3.LUT R34, R28, 0xffff, RZ, 0xc0, !PT ;  /* 0x0000ffff1c227812 */ /* 0x000fc400078ec0ff */
[----:B--2---:R-:W-:Y:S01]  /*02d0*/  SHF.R.S32.HI R15, RZ, 0x1f, R18 ;  /* 0x0000001fff0f7819 */ /* 0x004fe20000011412 */
[----:B0-----:R-:W-:Y:S01]  /*02e0*/  IMAD.U32 R0, RZ, RZ, UR5 ;  /* 0x00000005ff007e24 */ /* 0x001fe2000f8e00ff */
[----:B-1----:R-:W-:-:S04]  /*02f0*/  ISETP.GE.U32.AND P4, PT, R37, UR14, PT ;  /* 0x0000000e25007c0c */ /* 0x002fc8000bf86070 */
[----:B----4-:R-:W-:Y:S02]  /*0300*/  IABS R5, R0 ;  /* 0x0000000000057213 */ /* 0x010fe40000000000 */
[----:B------:R-:W-:Y:S02]  /*0310*/  ISETP.GE.AND.EX P4, PT, R11, UR15, PT, P4 ;  /* 0x0000000f0b007c0c */ /* 0x000fe4000bf86340 */
[----:B------:R-:W0:Y:S01]  /*0320*/  I2F.RP R0, R5 ;  /* 0x0000000500007306 */ /* 0x000e220000209400 */
[----:B------:R-:W-:Y:S02]  /*0330*/  ISETP.GE.U32.AND P5, PT, R21, UR14, PT ;  /* 0x0000000e15007c0c */ /* 0x000fe4000bfa6070 */
        /* <DEDUP_REMOVED lines=19> */
[----:B------:R-:W-:-:S05]  /*0470*/  IADD3 R0, PT, PT, RZ, -UR9, RZ ;  /* 0x80000009ff007c10 */ /* 0x000fca000fffe0ff */
[C---:B------:R-:W-:Y:S01]  /*0480*/  IMAD R0, R5.reuse, R0, UR10 ;  /* 0x0000000a05007e24 */ /* 0x040fe2000f8e0200 */
[----:B------:R-:W2:Y:S04]  /*0490*/  LDCU.64 UR10, c[0x0][0x3f0] ;  /* 0x00007e00ff0a77ac */ /* 0x000ea80008000a00 */
[----:B------:R-:W-:-:S13]  /*04a0*/  ISETP.GT.U32.AND P1, PT, R5, R0, PT ;  /* 0x000000000500720c */ /* 0x000fda0003f24070 */
[----:B------:R-:W-:Y:S01]  /*04b0*/  VOTEU.ANY UP0, P1 ;  /* 0x0000000000ff7886 */ /* 0x000fe20000800100 */
[----:B------:R-:W-:Y:S02]  /*04c0*/  PLOP3.LUT P1, PT, PT, PT, UP0, 0x80, 0x8 ;  /* 0x000000000008781c */ /* 0x000fe40003f2f008 */
[----:B--2---:R-:W-:Y:S02]  /*04d0*/  MOV R3, UR10 ;  /* 0x0000000a00037c02 */ /* 0x004fe40008000f00 */
[----:B------:R-:W-:Y:S02]  /*04e0*/  @!UP0 UIADD3 UR9, UPT, UPT, UR9, 0x1, URZ ;  /* 0x0000000109098890 */ /* 0x000fe4000fffe0ff */
[----:B------:R-:W-:-:S07]  /*04f0*/  UISETP.GE.AND UP0, UPT, UR8, URZ, UPT ;  /* 0x000000ff0800728c */ /* 0x000fce000bf06270 */
[----:B------:R-:W-:-:S05]  /*0500*/  @!P1 IMAD.IADD R0, R0, 0x1, -R5 ;  /* 0x0000000100009824 */ /* 0x000fca00078e0a05 */
        /* <DEDUP_REMOVED lines=35> */
[----:B------:R-:W-:-:S04]  /*0740*/  @!P5 MOV R4, R34 ;  /* 0x000000220004d202 */ /* 0x000fc80000000f00 */
[----:B------:R-:W-:Y:S01]  /*0750*/  @!P4 IADD3 R14, PT, PT, R37, R11, RZ ;  /* 0x0000000b250ec210 */ /* 0x000fe20007ffe0ff */
[----:B------:R-:W-:Y:S01]  /*0760*/  @!P5 IMAD.WIDE.U32 R8, R21, R8, R4 ;  /* 0x000000081508d225 */ /* 0x000fe200078e0004 */
[----:B------:R-:W2:Y:S01]  /*0770*/  @!P1 LDC.64 R10, c[0x0][0x3e0] ;  /* 0x0000f800ff0a9b82 */ /* 0x000ea20000000a00 */
[C---:B0-----:R-:W-:Y:S02]  /*0780*/  @!P4 LEA R20, P6, R36.reuse, R6, 0x1 ;  /* 0x000000062414c211 */ /* 0x041fe400078c08ff */
[----:B------:R-:W-:Y:S02]  /*0790*/  @!P5 IMAD.IADD R19, R9, 0x1, R19 ;  /* 0x000000010913d824 */ /* 0x000fe400078e0213 */
[----:B------:R-:W-:Y:S01]  /*07a0*/  @!P4 LEA.HI.X R21, R36, R7, R14, 0x1, P6 ;  /* 0x000000072415c211 */ /* 0x000fe200030f0c0e */
[----:B------:R-:W-:Y:S01]  /*07b0*/  HFMA2 R14, -RZ, RZ, 0, 0 ;  /* 0x00000000ff0e7431 */ /* 0x000fe200000001ff */
[----:B-1----:R-:W-:Y:S01]  /*07c0*/  @!P5 LEA R36, P6, R8, R2, 0x1 ;  /* 0x000000020824d211 */ /* 0x002fe200078c08ff */
[----:B------:R-:W0:Y:S01]  /*07d0*/  @!P2 LDC.64 R4, c[0x0][0x390] ;  /* 0x0000e400ff04ab82 */ /* 0x000e220000000a00 */
[----:B------:R-:W-:-:S02]  /*07e0*/  @!P2 MOV R2, R34 ;  /* 0x000000220002a202 */ /* 0x000fc40000000f00 */
[----:B------:R-:W-:Y:S01]  /*07f0*/  @!P5 LEA.HI.X R37, R8, R3, R19, 0x1, P6 ;  /* 0x000000030825d211 */ /* 0x000fe200030f0c13 */
[----:B------:R-:W-:Y:S01]  /*0800*/  HFMA2 R19, -RZ, RZ, 0, 0 ;  /* 0x00000000ff137431 */ /* 0x000fe200000001ff */
[----:B------:R-:W-:-:S03]  /*0810*/  @!P2 MOV R3, R33 ;  /* 0x000000210003a202 */ /* 0x000fc60000000f00 */
[----:B------:R-:W1:Y:S01]  /*0820*/  @!P3 LDC.64 R6, c[0x0][0x3e0] ;  /* 0x0000f800ff06bb82 */ /* 0x000e620000000a00 */
[----:B------:R-:W3:Y:S01]  /*0830*/  @!P5 LDG.E R14, desc[UR12][R36.64] ;  /* 0x0000000c240ed981 */ /* 0x000ee2000c1e1900 */
[----:B------:R-:W-:-:S03]  /*0840*/  @!P2 IMAD.WIDE.U32 R12, R0, R12, R2 ;  /* 0x0000000c000ca225 */ /* 0x000fc600078e0002 */
[----:B------:R4:W5:Y:S03]  /*0850*/  @!P4 LDG.E R19, desc[UR12][R20.64] ;  /* 0x0000000c1413c981 */ /* 0x000966000c1e1900 */
[----:B------:R-:W1:Y:S01]  /*0860*/  @!P1 LDC.64 R8, c[0x0][0x390] ;  /* 0x0000e400ff089b82 */ /* 0x000e620000000a00 */
[----:B------:R-:W-:Y:S01]  /*0870*/  @!P2 IADD3 R13, PT, PT, R13, R17, RZ ;  /* 0x000000110d0da210 */ /* 0x000fe20007ffe0ff */
[----:B------:R-:W-:-:S06]  /*0880*/  VIADD R0, R31, 0x140 ;  /* 0x000001401f007836 */ /* 0x000fcc0000000000 */
[----:B------:R-:W1:Y:S01]  /*0890*/  @!P3 LDC.64 R2, c[0x0][0x390] ;  /* 0x0000e400ff02bb82 */ /* 0x000e620000000a00 */
[C---:B0-----:R-:W-:Y:S01]  /*08a0*/  @!P2 LEA R16, P4, R12.reuse, R4, 0x1 ;  /* 0x000000040c10a211 */ /* 0x041fe200078808ff */
[----:B--2---:R-:W-:Y:S01]  /*08b0*/  @!P1 IMAD R4, R15, R10, RZ ;  /* 0x0000000a0f049224 */ /* 0x004fe200078e02ff */
[----:B------:R-:W-:Y:S02]  /*08c0*/  SHF.R.S32.HI R15, RZ, 0x1f, R0 ;  /* 0x0000001fff0f7819 */ /* 0x000fe40000011400 */
[----:B------:R-:W-:Y:S01]  /*08d0*/  @!P2 LEA.HI.X R17, R12, R5, R13, 0x1, P4 ;  /* 0x000000050c11a211 */ /* 0x000fe200020f0c0d */
[----:B----4-:R-:W-:Y:S01]  /*08e0*/  @!P1 IMAD R21, R18, R11, R4 ;  /* 0x0000000b12159224 */ /* 0x010fe200078e0204 */
[----:B------:R-:W-:Y:S02]  /*08f0*/  ISETP.GE.U32.AND P4, PT, R0, UR14, PT ;  /* 0x0000000e00007c0c */ /* 0x000fe4000bf86070 */
[----:B------:R-:W-:Y:S02]  /*0900*/  @!P1 MOV R4, R34 ;  /* 0x0000002200049202 */ /* 0x000fe40000000f00 */
[----:B------:R-:W-:-:S02]  /*0910*/  @!P1 MOV R5, R33 ;  /* 0x0000002100059202 */ /* 0x000fc40000000f00 */
[----:B------:R-:W-:Y:S01]  /*0920*/  ISETP.GE.AND.EX P4, PT, R15, UR15, PT, P4 ;  /* 0x0000000f0f007c0c */ /* 0x000fe2000bf86340 */
[----:B-1----:R-:W-:Y:S01]  /*0930*/  @!P3 IMAD R12, R27, R6, RZ ;  /* 0x000000061b0cb224 */ /* 0x002fe200078e02ff */
[----:B------:R-:W-:Y:S01]  /*0940*/  SHF.R.S32.HI R13, RZ, 0x1f, R30 ;  /* 0x0000001fff0d7819 */ /* 0x000fe2000001141e */
[----:B------:R-:W-:Y:S01]  /*0950*/  @!P1 IMAD.WIDE.U32 R4, R18, R10, R4 ;  /* 0x0000000a12049225 */ /* 0x000fe200078e0004 */
[----:B------:R-:W-:Y:S02]  /*0960*/  ISETP.GE.U32.AND P5, PT, R30, UR14, PT ;  /* 0x0000000e1e007c0c */ /* 0x000fe4000bfa6070 */
[----:B------:R-:W-:Y:S02]  /*0970*/  @!P3 MOV R10, R34 ;  /* 0x00000022000ab202 */ /* 0x000fe40000000f00 */
[----:B------:R-:W-:Y:S01]  /*0980*/  @!P3 MOV R11, R33 ;  /* 0x00000021000bb202 */ /* 0x000fe20000000f00 */
[----:B------:R-:W-:Y:S01]  /*0990*/  @!P3 IMAD R23, R31, R7, R12 ;  /* 0x000000071f17b224 */ /* 0x000fe200078e020c */
[----:B------:R-:W-:-:S02]  /*09a0*/  ISETP.GE.AND.EX P5, PT, R13, UR15, PT, P5 ;  /* 0x0000000f0d007c0c */ /* 0x000fc4000bfa6350 */
[----:B------:R-:W-:Y:S01]  /*09b0*/  @!P1 IADD3 R5, PT, PT, R5, R21, RZ ;  /* 0x0000001505059210 */ /* 0x000fe20007ffe0ff */
[----:B------:R-:W-:Y:S01]  /*09c0*/  @!P3 IMAD.WIDE.U32 R6, R31, R6, R10 ;  /* 0x000000061f06b225 */ /* 0x000fe200078e000a */
[----:B------:R-:W-:-:S03]  /*09d0*/  @!P1 LEA R20, P6, R4, R8, 0x1 ;  /* 0x0000000804149211 */ /* 0x000fc600078c08ff */
[----:B------:R-:W-:Y:S01]  /*09e0*/  @!P3 IMAD.IADD R23, R7, 0x1, R23 ;  /* 0x000000010717b824 */ /* 0x000fe200078e0217 */
[----:B------:R-:W-:Y:S02]  /*09f0*/  @!P1 LEA.HI.X R21, R4, R9, R5, 0x1, P6 ;  /* 0x0000000904159211 */ /* 0x000fe400030f0c05 */
[----:B------:R-:W0:Y:S01]  /*0a00*/  @!P4 LDC.64 R4, c[0x0][0x3e0] ;  /* 0x0000f800ff04cb82 */ /* 0x000e220000000a00 */
[----:B------:R-:W-:-:S04]  /*0a10*/  @!P3 LEA R36, P6, R6, R2, 0x1 ;  /* 0x000000020624b211 */ /* 0x000fc800078c08ff */
[----:B------:R-:W-:Y:S01]  /*0a20*/  @!P3 LEA.HI.X R37, R6, R3, R23, 0x1, P6 ;  /* 0x000000030625b211 */ /* 0x000fe200030f0c17 */
[----:B------:R-:W-:Y:S02]  /*0a30*/  HFMA2 R23, -RZ, RZ, 0, 0 ;  /* 0x00000000ff177431 */ /* 0x000fe400000001ff */
[----:B------:R-:W1:Y:S01]  /*0a40*/  @!P5 LDC.64 R2, c[0x0][0x3e0] ;  /* 0x0000f800ff02db82 */ /* 0x000e620000000a00 */
[----:B------:R-:W-:-:S03]  /*0a50*/  ISETP.GE.U32.AND P6, PT, R29, UR14, PT ;  /* 0x0000000e1d007c0c */ /* 0x000fc6000bfc6070 */
[----:B------:R-:W2:Y:S01]  /*0a60*/  @!P3 LDG.E R23, desc[UR12][R36.64] ;  /* 0x0000000c2417b981 */ /* 0x000ea2000c1e1900 */
[----:B------:R-:W-:-:S03]  /*0a70*/  ISETP.GE.AND.EX P3, PT, R25, UR15, PT, P6 ;  /* 0x0000000f19007c0c */ /* 0x000fc6000bf66360 */
[----:B------:R-:W4:Y:S01]  /*0a80*/  @!P4 LDC.64 R6, c[0x0][0x390] ;  /* 0x0000e400ff06cb82 */ /* 0x000f220000000a00 */
[----:B------:R-:W-:-:S06]  /*0a90*/  MOV R12, RZ ;  /* 0x000000ff000c7202 */ /* 0x000fcc0000000f00 */
[----:B------:R0:W2:Y:S02]  /*0aa0*/  @!P1 LDG.E R12, desc[UR12][R20.64] ;  /* 0x0000000c140c9981 */ /* 0x0000a4000c1e1900 */
[----:B0-----:R-:W-:Y:S01]  /*0ab0*/  @!P4 IMAD R15, R15, R4, RZ ;  /* 0x000000040f0fc224 */ /* 0x001fe200078e02ff */
[----:B------:R-:W0:Y:S03]  /*0ac0*/  @!P5 LDC.64 R8, c[0x0][0x390] ;  /* 0x0000e400ff08db82 */ /* 0x000e260000000a00 */
[----:B------:R-:W-:Y:S01]  /*0ad0*/  @!P4 IMAD R15, R0, R5, R15 ;  /* 0x00000005000fc224 */ /* 0x000fe200078e020f */
[----:B------:R-:W-:-:S04]  /*0ae0*/  @!P4 MOV R20, R34 ;  /* 0x000000220014c202 */ /* 0x000fc80000000f00 */
[----:B------:R-:W0:Y:S01]  /*0af0*/  @!P3 LDC.64 R10, c[0x0][0x3e0] ;  /* 0x0000f800ff0abb82 */ /* 0x000e220000000a00 */
[-C--:B------:R-:W-:Y:S01]  /*0b00*/  @!P4 MOV R21, R33.reuse ;  /* 0x000000210015c202 */ /* 0x080fe20000000f00 */
[----:B-1----:R-:W-:Y:S02]  /*0b10*/  @!P5 IMAD R13, R13, R2, RZ ;  /* 0x000000020d0dd224 */ /* 0x002fe400078e02ff */
[----:B------:R-:W-:Y:S01]  /*0b20*/  @!P4 IMAD.WIDE.U32 R4, R0, R4, R20 ;  /* 0x000000040004c225 */ /* 0x000fe200078e0014 */
[----:B------:R-:W-:-:S03]  /*0b30*/  @!P5 MOV R21, R33 ;  /* 0x000000210015d202 */ /* 0x000fc60000000f00 */
[----:B------:R-:W-:Y:S02]  /*0b40*/  HFMA2 R0, -RZ, RZ, 0, 0 ;  /* 0x00000000ff007431 */ /* 0x000fe400000001ff */
[----:B------:R-:W-:Y:S02]  /*0b50*/  @!P5 IMAD.MOV.U32 R20, RZ, RZ, R34 ;  /* 0x000000ffff14d224 */ /* 0x000fe400078e0022 */
[C---:B------:R-:W-:Y:S02]  /*0b60*/  @!P5 IMAD R13, R30.reuse, R3, R13 ;  /* 0x000000031e0dd224 */ /* 0x040fe400078e020d */
[----:B------:R-:W-:Y:S01]  /*0b70*/  @!P5 IMAD.WIDE.U32 R20, R30, R2, R20 ;  /* 0x000000021e14d225 */ /* 0x000fe200078e0014 */
[----:B------:R-:W2:Y:S01]  /*0b80*/  @!P2 LDG.E R0, desc[UR12][R16.64] ;  /* 0x0000000c1000a981 */ /* 0x000ea2000c1e1900 */
[----:B------:R-:W1:Y:S01]  /*0b90*/  @!P3 LDC.64 R2, c[0x0][0x390] ;  /* 0x0000e400ff02bb82 */ /* 0x000e620000000a00 */
[----:B------:R-:W-:Y:S02]  /*0ba0*/  @!P4 IADD3 R15, PT, PT, R5, R15, RZ ;  /* 0x0000000f050fc210 */ /* 0x000fe40007ffe0ff */
[----:B----4-:R-:W-:-:S04]  /*0bb0*/  @!P4 LEA R6, P2, R4, R6, 0x1 ;  /* 0x000000060406c211 */ /* 0x010fc800078408ff */
[----:B------:R-:W-:Y:S01]  /*0bc0*/  @!P4 LEA.HI.X R7, R4, R7, R15, 0x1, P2 ;  /* 0x000000070407c211 */ /* 0x000fe200010f0c0f */
[----:B------:R-:W-:Y:S01]  /*0bd0*/  HFMA2 R4, -RZ, RZ, 0, 0 ;  /* 0x00000000ff047431 */ /* 0x000fe200000001ff */
[----:B0-----:R-:W-:Y:S01]  /*0be0*/  @!P5 LEA R36, P2, R20, R8, 0x1 ;  /* 0x000000081424d211 */ /* 0x001fe200078408ff */
[----:B------:R-:W-:-:S04]  /*0bf0*/  @!P3 IMAD R8, R25, R10, RZ ;  /* 0x0000000a1908b224 */ /* 0x000fc800078e02ff */
[----:B------:R0:W4:Y:S01]  /*0c00*/  @!P4 LDG.E R4, desc[UR12][R6.64] ;  /* 0x0000000c0604c981 */ /* 0x000122000c1e1900 */
[----:B------:R-:W-:Y:S01]  /*0c10*/  @!P5 IADD3 R13, PT, PT, R21, R13, RZ ;  /* 0x0000000d150dd210 */ /* 0x000fe20007ffe0ff */
[C---:B------:R-:W-:Y:S01]  /*0c20*/  @!P3 IMAD R5, R29.reuse, R11, R8 ;  /* 0x0000000b1d05b224 */ /* 0x040fe200078e0208 */
[----:B0-----:R-:W-:Y:S02]  /*0c30*/  @!P3 MOV R6, R34 ;  /* 0x000000220006b202 */ /* 0x001fe40000000f00 */
[----:B------:R-:W-:Y:S02]  /*0c40*/  @!P3 MOV R7, R33 ;  /* 0x000000210007b202 */ /* 0x000fe40000000f00 */
[----:B------:R-:W-:Y:S01]  /*0c50*/  @!P5 LEA.HI.X R37, R20, R9, R13, 0x1, P2 ;  /* 0x000000091425d211 */ /* 0x000fe200010f0c0d */
[----:B------:R-:W-:Y:S01]  /*0c60*/  @!P3 IMAD.WIDE.U32 R10, R29, R10, R6 ;  /* 0x0000000a1d0ab225 */ /* 0x000fe200078e0006 */
[----:B------:R-:W-:-:S03]  /*0c70*/  CS2R R8, SRZ ;  /* 0x0000000000087805 */ /* 0x000fc6000001ff00 */
[----:B------:R-:W-:Y:S01]  /*0c80*/  @!P3 IMAD.IADD R5, R11, 0x1, R5 ;  /* 0x000000010b05b824 */ /* 0x000fe200078e0205 */
[C---:B-1----:R-:W-:Y:S02]  /*0c90*/  @!P3 LEA R2, P2, R10.reuse, R2, 0x1 ;  /* 0x000000020a02b211 */ /* 0x042fe400078408ff */
[----:B------:R-:W4:Y:S02]  /*0ca0*/  @!P5 LDG.E R8, desc[UR12][R36.64] ;  /* 0x0000000c2408d981 */ /* 0x000f24000c1e1900 */
[----:B------:R-:W-:-:S05]  /*0cb0*/  @!P3 LEA.HI.X R3, R10, R3, R5, 0x1, P2 ;  /* 0x000000030a03b211 */ /* 0x000fca00010f0c05 */
[----:B------:R0:W4:Y:S01]  /*0cc0*/  @!P3 LDG.E R9, desc[UR12][R2.64] ;  /* 0x0000000c0209b981 */ /* 0x000122000c1e1900 */
[----:B------:R-:W-:Y:S02]  /*0cd0*/  ISETP.GT.AND P2, PT, R24, 0x1e, PT ;  /* 0x0000001e1800780c */ /* 0x000fe40003f44270 */
[C---:B-----5:R-:W-:Y:S02]  /*0ce0*/  PRMT R16, R19.reuse, 0x7632, R16 ;  /* 0x0000763213107816 */ /* 0x060fe40000000010 */
[----:B------:R-:W-:Y:S02]  /*0cf0*/  SHF.L.U32 R19, R19, 0x10, RZ ;  /* 0x0000001013137819 */ /* 0x000fe400000006ff */
[----:B------:R-:W-:Y:S02]  /*0d00*/  SHF.L.U32 R16, R16, 0x10, RZ ;  /* 0x0000001010107819 */ /* 0x000fe400000006ff */
[----:B---3--:R-:W-:-:S03]  /*0d10*/  PRMT R17, R14, 0x7632, R17 ;  /* 0x000076320e117816 */ /* 0x008fc60000000011 */
        /* <DEDUP_REMOVED lines=13> */
[----:B------:R-:W-:Y:S02]  /*0df0*/  IMAD.U32 R15, R15, 0x10000, RZ ;  /* 0x000100000f0f7824 */ /* 0x000fe400078e00ff */
        /* <DEDUP_REMOVED lines=13> */
[----:B------:R-:W-:Y:S01]  /*0ed0*/  SHF.L.U32 R6, R0, 0x10, RZ ;  /* 0x0000001000067819 */ /* 0x000fe200000006ff */
        /* <DEDUP_REMOVED lines=13> */
[C---:B------:R-:W-:Y:S01]  /*0fb0*/  PRMT R5, R8.reuse, 0x7632, R5 ;  /* 0x0000763208057816 */ /* 0x040fe20000000005 */
[----:B------:R-:W-:-:S02]  /*0fc0*/  IMAD.U32 R2, R8, 0x10000, RZ ;  /* 0x0001000008027824 */ /* 0x000fc400078e00ff */
[----:B------:R-:W-:Y:S01]  /*0fd0*/  FADD.FTZ R8, R0, R11 ;  /* 0x0000000b00087221 */ /* 0x000fe20000010000 */
[----:B------:R-:W-:Y:S01]  /*0fe0*/  FADD.FTZ R0, R4, R7 ;  /* 0x0000000704007221 */ /* 0x000fe20000010000 */
[----:B------:R-:W-:Y:S02]  /*0ff0*/  SHF.L.U32 R5, R5, 0x10, RZ ;  /* 0x0000001005057819 */ /* 0x000fe400000006ff */
[----:B------:R-:W-:Y:S01]  /*1000*/  PRMT R11, R9, 0x7632, R11 ;  /* 0x00007632090b7816 */ /* 0x000fe2000000000b */
[----:B------:R-:W-:Y:S02]  /*1010*/  FADD.FTZ R10, R3, R0 ;  /* 0x00000000030a7221 */ /* 0x000fe40000010000 */
[----:B------:R-:W-:Y:S01]  /*1020*/  FMUL.FTZ R21, R5, R5 ;  /* 0x0000000505157220 */ /* 0x000fe20000410000 */
[----:B------:R-:W-:Y:S02]  /*1030*/  SHF.L.U32 R3, R11, 0x10, RZ ;  /* 0x000000100b037819 */ /* 0x000fe400000006ff */
[----:B------:R-:W-:Y:S01]  /*1040*/  SHF.L.U32 R0, R9, 0x10, RZ ;  /* 0x0000001009007819 */ /* 0x000fe200000006ff */
[C---:B------:R-:W-:Y:S01]  /*1050*/  FADD.FTZ R9, R2.reuse, R5 ;  /* 0x0000000502097221 */ /* 0x040fe20000010000 */
[----:B------:R-:W-:Y:S01]  /*1060*/  FFMA.FTZ R21, R2, R2, R21 ;  /* 0x0000000202157223 */ /* 0x000fe20000010015 */
[----:B------:R-:W-:-:S02]  /*1070*/  FMUL.FTZ R11, R3, R3 ;  /* 0x00000003030b7220 */ /* 0x000fc40000410000 */
        /* <DEDUP_REMOVED lines=42> */
.L_x_1742:
[----:B------:R-:W-:Y:S05]  /*1320*/  BSYNC.RECONVERGENT B0 ;  /* 0x0000000000007941 */ /* 0x000fea0003800200 */
.L_x_1741:
        /* <DEDUP_REMOVED lines=36> */
.L_x_1744:
[----:B------:R-:W-:Y:S05]  /*1570*/  BSYNC.RECONVERGENT B0 ;  /* 0x0000000000007941 */ /* 0x000fea0003800200 */
.L_x_1743:
        /* <DEDUP_REMOVED lines=18> */
[----:B------:R-:W-:Y:S02]  /*16a0*/  PLOP3.LUT P2, PT, PT, PT, UP0, 0x80, 0x8 ;  /* 0x000000000008781c */ /* 0x000fe40003f4f008 */
[----:B------:R-:W-:Y:S02]  /*16b0*/  MOV R9, UR11 ;  /* 0x0000000b00097c02 */ /* 0x000fe40008000f00 */
[----:B------:R-:W-:Y:S01]  /*16c0*/  MOV R36, UR5 ;  /* 0x0000000500247c02 */ /* 0x000fe20008000f00 */
[----:B-1----:R-:W-:Y:S02]  /*16d0*/  IMAD.U32 R37, RZ, RZ, UR10 ;  /* 0x0000000aff257e24 */ /* 0x002fe4000f8e00ff */
[----:B------:R3:W-:Y:S02]  /*16e0*/  STG.E.64 desc[UR12][R8.64], R10 ;  /* 0x0000000a08007986 */ /* 0x0007e4000c101b0c */
        /* <DEDUP_REMOVED lines=8> */
.L_x_1747:
[----:B---3--:R-:W2:Y:S04]  /*1770*/  LDG.E.STRONG.GPU R8, desc[UR12][R20.64] ;  /* 0x0000000c14087981 */ /* 0x008ea8000c1ef900 */
[----:B--2---:R-:W-:Y:S01]  /*1780*/  CCTL.IVALL ;  /* 0x00000000ff00798f */ /* 0x004fe20002000000 */
[----:B------:R-:W-:Y:S05]  /*1790*/  YIELD ;  /* 0x0000000000007946 */ /* 0x000fea0003800000 */
[----:B------:R-:W-:-:S13]  /*17a0*/  ISETP.NE.AND P2, PT, R8, R37, PT ;  /* 0x000000250800720c */ /* 0x000fda0003f45270 */
[----:B------:R-:W-:Y:S05]  /*17b0*/  @P2 BRA `(.L_x_1747) ;  /* 0xfffffffc00ec2947 */ /* 0x000fea000383ffff */
.L_x_1746:
        /* <DEDUP_REMOVED lines=15> */
.L_x_1749:
        /* <DEDUP_REMOVED lines=21> */
[----:B------:R-:W-:Y:S01]  /*1a00*/  MOV R20, UR24 ;  /* 0x0000001800147c02 */ /* 0x000fe20008000f00 */
[----:B------:R-:W-:Y:S01]  /*1a10*/  UIADD3 UR24, UPT, UPT, UR5, 0x3, URZ ;  /* 0x0000000305187890 */ /* 0x000fe2000fffe0ff */
[----:B------:R-:W-:Y:S01]  /*1a20*/  MOV R21, UR25 ;  /* 0x0000001900157c02 */ /* 0x000fe20008000f00 */
[----:B--2---:R-:W-:-:S05]  /*1a30*/  @!P4 FADD.FTZ R10, R10, R8 ;  /* 0x000000080a0ac221 */ /* 0x004fca0000010000 */
[----:B------:R-:W2:Y:S01]  /*1a40*/  @!P2 LDG.E.64 R20, desc[UR12][R20.64] ;  /* 0x0000000c1414a981 */ /* 0x000ea2000c1e1b00 */
[----:B------:R-:W-:Y:S01]  /*1a50*/  MOV R8, UR24 ;  /* 0x0000001800087c02 */ /* 0x000fe20008000f00 */
[----:B------:R-:W-:-:S03]  /*1a60*/  @!P4 FADD.FTZ R11, R11, R9 ;  /* 0x000000090b0bc221 */ /* 0x000fc60000010000 */
[----:B------:R-:W-:-:S13]  /*1a70*/  ISETP.EQ.OR P4, PT, R8, UR17, P3 ;  /* 0x0000001108007c0c */ /* 0x000fda0009f82670 */
[----:B------:R-:W-:-:S05]  /*1a80*/  VOTEU.ALL UP0, P4 ;  /* 0x0000000000ff7886 */ /* 0x000fca0002000000 */
[----:B------:R-:W-:-:S06]  /*1a90*/  @!UP0 UIMAD.WIDE.U32 UR24, UR20, 0x8, UR14 ;  /* 0x00000008141888a5 */ /* 0x000fcc000f8e000e */
[----:B------:R-:W-:Y:S02]  /*1aa0*/  MOV R8, UR24 ;  /* 0x0000001800087c02 */ /* 0x000fe40008000f00 */
        /* <DEDUP_REMOVED lines=9> */
[----:B------:R-:W-:Y:S01]  /*1b40*/  IMAD.U32 R20, RZ, RZ, UR24 ;  /* 0x00000018ff147e24 */ /* 0x000fe2000f8e00ff */
[----:B------:R-:W-:Y:S01]  /*1b50*/  MOV R21, UR25 ;  /* 0x0000001900157c02 */ /* 0x000fe20008000f00 */
[----:B------:R-:W-:-:S05]  /*1b60*/  UIADD3 UR24, UPT, UPT, UR5, 0x5, URZ ;  /* 0x0000000505187890 */ /* 0x000fca000fffe0ff */
[----:B------:R-:W2:Y:S01]  /*1b70*/  @!P2 LDG.E.64 R20, desc[UR12][R20.64] ;  /* 0x0000000c1414a981 */ /* 0x000ea2000c1e1b00 */
[----:B---3--:R-:W-:Y:S01]  /*1b80*/  @!P4 FADD.FTZ R10, R10, R8 ;  /* 0x000000080a0ac221 */ /* 0x008fe20000010000 */
        /* <DEDUP_REMOVED lines=20> */
[----:B------:R-:W-:Y:S01]  /*1cd0*/  ISETP.EQ.OR P4, PT, R8, UR17, P3 ;  /* 0x0000001108007c0c */ /* 0x000fe20009f82670 */
[----:B------:R-:W-:-:S06]  /*1ce0*/  IMAD.U32 R21, RZ, RZ, UR25 ;  /* 0x00000019ff157e24 */ /* 0x000fcc000f8e00ff */
[----:B------:R-:W2:Y:S06]  /*1cf0*/  @!P2 LDG.E.64 R20, desc[UR12][R20.64] ;  /* 0x0000000c1414a981 */ /* 0x000eac000c1e1b00 */
        /* <DEDUP_REMOVED lines=22> */
.L_x_1748:
        /* <DEDUP_REMOVED lines=14> */
[----:B------:R-:W-:Y:S01]  /*1f40*/  IMAD.U32 R20, RZ, RZ, UR10 ;  /* 0x0000000aff147e24 */ /* 0x000fe2000f8e00ff */
[----:B------:R-:W-:-:S06]  /*1f50*/  MOV R21, UR11 ;  /* 0x0000000b00157c02 */ /* 0x000fcc0008000f00 */
        /* <DEDUP_REMOVED lines=36> */
.L_x_1750:
        /* <DEDUP_REMOVED lines=28> */
.L_x_1751:
        /* <DEDUP_REMOVED lines=13> */
.L_x_1752:
[----:B------:R-:W-:Y:S05]  /*2430*/  BSYNC.RECONVERGENT B0 ;  /* 0x0000000000007941 */ /* 0x000fea0003800200 */
.L_x_1745:
        /* <DEDUP_REMOVED lines=40> */
[----:B--2---:R-:W-:Y:S02]  /*26c0*/  HADD2.F32 R11, -RZ, R11.H0_H0 ;  /* 0x2000000bff0b7230 */ /* 0x004fe40000004100 */
[----:B---3--:R-:W-:Y:S02]  /*26d0*/  HADD2.F32 R10, -RZ, R10.H0_H0 ;  /* 0x2000000aff0a7230 */ /* 0x008fe40000004100 */
[----:B----4-:R-:W-:Y:S02]  /*26e0*/  HADD2.F32 R21, -RZ, R20.H0_H0 ;  /* 0x20000014ff157230 */ /* 0x010fe40000004100 */
[----:B-----5:R-:W-:Y:S01]  /*26f0*/  HADD2.F32 R20, -RZ, R8.H0_H0 ;  /* 0x20000008ff147230 */ /* 0x020fe20000004100 */
        /* <DEDUP_REMOVED lines=24> */
.L_x_1756:
[----:B------:R-:W-:Y:S05]  /*2880*/  BSYNC.RECONVERGENT B1 ;  /* 0x0000000000017941 */ /* 0x000fea0003800200 */
.L_x_1755:
        /* <DEDUP_REMOVED lines=24> */
.L_x_1758:
[----:B------:R-:W-:Y:S05]  /*2a10*/  BSYNC.RECONVERGENT B1 ;  /* 0x0000000000017941 */ /* 0x000fea0003800200 */
.L_x_1757:
        /* <DEDUP_REMOVED lines=25> */
.L_x_1760:
[----:B------:R-:W-:Y:S05]  /*2bb0*/  BSYNC.RECONVERGENT B1 ;  /* 0x0000000000017941 */ /* 0x000fea0003800200 */
.L_x_1759:
        /* <DEDUP_REMOVED lines=26> */
[----:B0-----:R-:W-:Y:S02]  /*2d60*/  IMAD R36, R36, UR10, RZ ;  /* 0x0000000a24247c24 */ /* 0x001fe4000f8e02ff */
[----:B------:R-:W-:-:S04]  /*2d70*/  IMAD.WIDE.U32 R8, R19, UR10, R8 ;  /* 0x0000000a13087c25 */ /* 0x000fc8000f8e0008 */
[----:B------:R-:W-:-:S04]  /*2d80*/  IMAD R36, R19, UR11, R36 ;  /* 0x0000000b13247c24 */ /* 0x000fc8000f8e0224 */
[----:B------:R-:W-:Y:S01]  /*2d90*/  IMAD.IADD R9, R9, 0x1, R36 ;  /* 0x0000000109097824 */ /* 0x000fe200078e0224 */
[----:B-1----:R-:W-:-:S04]  /*2da0*/  LEA R36, P3, R8, UR18, 0x1 ;  /* 0x0000001208247c11 */ /* 0x002fc8000f8608ff */
[----:B------:R-:W-:Y:S01]  /*2db0*/  LEA.HI.X R37, R8, UR19, R9, 0x1, P3 ;  /* 0x0000001308257c11 */ /* 0x000fe200098f0c09 */
[----:B------:R-:W-:Y:S01]  /*2dc0*/  FFMA.FTZ R9, R10, R12, R21 ;  /* 0x0000000c0a097223 */ /* 0x000fe20000010015 */
[----:B------:R-:W-:-:S05]  /*2dd0*/  FFMA.FTZ R8, R11, R15, R20 ;  /* 0x0000000f0b087223 */ /* 0x000fca0000010014 */
[----:B------:R-:W-:-:S05]  /*2de0*/  F2FP.BF16.F32.PACK_AB R9, R8, R9 ;  /* 0x000000090809723e */ /* 0x000fca00000010ff */
[----:B------:R0:W-:Y:S02]  /*2df0*/  STG.E desc[UR12][R36.64], R9 ;  /* 0x0000000924007986 */ /* 0x0001e4000c10190c */
.L_x_1762:
[----:B------:R-:W-:Y:S05]  /*2e00*/  BSYNC.RECONVERGENT B1 ;  /* 0x0000000000017941 */ /* 0x000fea0003800200 */
.L_x_1761:
        /* <DEDUP_REMOVED lines=20> */
.L_x_1764:
[----:B------:R-:W-:Y:S05]  /*2f50*/  BSYNC.RECONVERGENT B1 ;  /* 0x0000000000017941 */ /* 0x000fea0003800200 */
.L_x_1763:
[----:B------:R-:W-:Y:S04]  /*2f60*/  BSSY.RECONVERGENT B1, `(.L_x_1765) ;  /* 0x0000014000017945 */ /* 0x000fe80003800200 */
[----:B------:R-:W-:Y:S05]  /*2f70*/  @P4 BRA `(.L_x_1766) ;  /* 0x0000000000484947 */ /* 0x000fea0003800000 */
[----:B------:R-:W0:Y:S01]  /*2f80*/  LDCU.64 UR10, c[0x0][0x3e0] ;  /* 0x00007c00ff0a77ac */ /* 0x000e220008000a00 */
[----:B------:R-:W-:Y:S01]  /*2f90*/  FADD.FTZ R8, R7, -UR5 ;  /* 0x8000000507087e21 */ /* 0x000fe20008010000 */
[----:B------:R-:W-:Y:S01]  /*2fa0*/  MOV R6, R34 ;  /* 0x0000002200067202 */ /* 0x000fe20000000f00 */
[----:B------:R-:W-:Y:S01]  /*2fb0*/  FADD.FTZ R4, R4, -UR5 ;  /* 0x8000000504047e21 */ /* 0x000fe20008010000 */
[----:B------:R-:W2:Y:S01]  /*2fc0*/  LDCU.64 UR18, c[0x0][0x380] ;  /* 0x00007000ff1277ac */ /* 0x000ea20008000a00 */
[----:B------:R-:W-:Y:S01]  /*2fd0*/  MOV R7, R33 ;  /* 0x0000002100077202 */ /* 0x000fe20000000f00 */
        /* <DEDUP_REMOVED lines=12> */
.L_x_1766:
[----:B------:R-:W-:Y:S05]  /*30a0*/  BSYNC.RECONVERGENT B1 ;  /* 0x0000000000017941 */ /* 0x000fea0003800200 */
.L_x_1765:
        /* <DEDUP_REMOVED lines=20> */
.L_x_1768:
[----:B------:R-:W-:Y:S05]  /*31f0*/  BSYNC.RECONVERGENT B1 ;  /* 0x0000000000017941 */ /* 0x000fea0003800200 */
.L_x_1767:
        /* <DEDUP_REMOVED lines=20> */
.L_x_1754:
        /* <DEDUP_REMOVED lines=22> */
[----:B------:R-:W-:-:S02]  /*34a0*/  IMAD.MOV.U32 R37, RZ, RZ, R33 ;  /* 0x000000ffff257224 */ /* 0x000fc400078e0021 */
        /* <DEDUP_REMOVED lines=10> */
.L_x_1771:
[----:B------:R-:W-:Y:S05]  /*3550*/  BSYNC.RECONVERGENT B1 ;  /* 0x0000000000017941 */ /* 0x000fea0003800200 */
.L_x_1770:
        /* <DEDUP_REMOVED lines=23> */
[----:B------:R-:W-:-:S07]  /*36d0*/  MOV R8, R34 ;  /* 0x0000002200087202 */ /* 0x000fce0000000f00 */
        /* <DEDUP_REMOVED lines=10> */
.L_x_1773:
[----:B------:R-:W-:Y:S05]  /*3780*/  BSYNC.RECONVERGENT B1 ;  /* 0x0000000000017941 */ /* 0x000fea0003800200 */
.L_x_1772:
[C---:B0-----:R-:W-:Y:S01]  /*3790*/  IADD3 R19, PT, PT, R31.reuse, 0x80, RZ ;  /* 0x000000801f137810 */ /* 0x041fe20007ffe0ff */
        /* <DEDUP_REMOVED lines=23> */
[----:B------:R-:W-:-:S04]  /*3910*/  MOV R9, R33 ;  /* 0x0000002100097202 */ /* 0x000fc80000000f00 */
        /* <DEDUP_REMOVED lines=10> */
.L_x_1775:
[----:B------:R-:W-:Y:S05]  /*39c0*/  BSYNC.RECONVERGENT B1 ;  /* 0x0000000000017941 */ /* 0x000fea0003800200 */
.L_x_1774:
        /* <DEDUP_REMOVED lines=44> */
.L_x_1777:
[----:B------:R-:W-:Y:S05]  /*3c90*/  BSYNC.RECONVERGENT B1 ;  /* 0x0000000000017941 */ /* 0x000fea0003800200 */
.L_x_1776:
        /* <DEDUP_REMOVED lines=30> */
.L_x_1779:
[----:B------:R-:W-:Y:S05]  /*3e80*/  BSYNC.RECONVERGENT B1 ;  /* 0x0000000000017941 */ /* 0x000fea0003800200 */
.L_x_1778:
        /* <DEDUP_REMOVED lines=30> */
.L_x_1781:
[----:B------:R-:W-:Y:S05]  /*4070*/  BSYNC.RECONVERGENT B1 ;  /* 0x0000000000017941 */ /* 0x000fea0003800200 */
.L_x_1780:
        /* <DEDUP_REMOVED lines=30> */
.L_x_1783:
[----:B------:R-:W-:Y:S05]  /*4260*/  BSYNC.RECONVERGENT B1 ;  /* 0x0000000000017941 */ /* 0x000fea0003800200 */
.L_x_1782:
        /* <DEDUP_REMOVED lines=29> */
.L_x_1769:
[----:B------:R-:W-:Y:S05]  /*4440*/  BSYNC.RECONVERGENT B0 ;  /* 0x0000000000007941 */ /* 0x000fea0003800200 */
.L_x_1753:
        /* <DEDUP_REMOVED lines=8> */
.L_x_1785:
        /* <DEDUP_REMOVED lines=11> */
.L_x_2506:


//--------------------- .text._Z35group_norm_nhwc_fwd_one_pass_kernelI11Fp16IOFp32WLi64ELi12ELi384EEv26Group_norm_nhwc_fwd_params --------------------------
	.section	.text._Z35group_norm_nhwc_fwd_one_pass_kernelI11Fp16IOFp32WLi64ELi12ELi384EEv26Group_norm_nhwc_fwd_params,"ax",@progbits
	.align	128
        .global         _Z35group_norm_nhwc_fwd_one_pass_kernelI11Fp16IOFp32WLi64ELi12ELi384EEv26Group_norm_nhwc_fwd_params
        .type           _Z35group_norm_nhwc_fwd_one_pass_kernelI11Fp16IOFp32WLi64ELi12ELi384EEv26Group_norm_nhwc_fwd_params,@function
        .size           _Z35group_norm_nhwc_fwd_one_pass_kernelI11Fp16IOFp32WLi64ELi12ELi384EEv26Group_norm_nhwc_fwd_params,(.L_x_2507 - _Z35group_norm_nhwc_fwd_one_pass_kernelI11Fp16IOFp32WLi64ELi12ELi384EEv26Group_norm_nhwc_fwd_params)
        .other          _Z35group_norm_nhwc_fwd_one_pass_kernelI11Fp16IOFp32WLi64ELi12ELi384EEv26Group_norm_nhwc_fwd_params,@"STO_CUDA_ENTRY STV_DEFAULT"
_Z35group_norm_nhwc_fwd_one_pass_kernelI11Fp16IOFp32WLi64ELi12ELi384EEv26Group_norm_nhwc_fwd_params:
.text._Z35group_norm_nhwc_fwd_one_pass_kernelI11Fp16IOFp32WLi64ELi12ELi384EEv26Group_norm_nhwc_fwd_params:
        /* <DEDUP_REMOVED lines=35> */
.L_x_1801:
        /* <DEDUP_REMOVED lines=56> */
[----:B------:R-:W-:Y:S02]  /*05b0*/  HADD2.F32 R3, -RZ, R3.H0_H0 ;  /* 0x20000003ff037230 */ /* 0x000fe40000004100 */
[----:B------:R-:W-:-:S03]  /*05c0*/  HADD2.F32 R0, -RZ, R0.H0_H0 ;  /* 0x20000000ff007230 */ /* 0x000fc60000004100 */
        /* <DEDUP_REMOVED lines=38> */
.L_x_1787:
[----:B------:R-:W-:Y:S05]  /*0830*/  BSYNC.RECONVERGENT B0 ;  /* 0x0000000000007941 */ /* 0x000fea0003800200 */
.L_x_1786:
        /* <DEDUP_REMOVED lines=36> */
.L_x_1789:
[----:B------:R-:W-:Y:S05]  /*0a80*/  BSYNC.RECONVERGENT B0 ;  /* 0x0000000000007941 */ /* 0x000fea0003800200 */
.L_x_1788:
        /* <DEDUP_REMOVED lines=33> */
.L_x_1792:
[----:B------:R-:W2:Y:S04]  /*0ca0*/  LDG.E.STRONG.GPU R8, desc[UR14][R6.64] ;  /* 0x0000000e06087981 */ /* 0x000ea8000c1ef900 */
[----:B--2---:R-:W-:Y:S01]  /*0cb0*/  CCTL.IVALL ;  /* 0x00000000ff00798f */ /* 0x004fe20002000000 */
[----:B------:R-:W-:Y:S05]  /*0cc0*/  YIELD ;  /* 0x0000000000007946 */ /* 0x000fea0003800000 */
[----:B------:R-:W-:-:S13]  /*0cd0*/  ISETP.NE.AND P3, PT, R8, R11, PT ;  /* 0x0000000b0800720c */ /* 0x000fda0003f65270 */
[----:B------:R-:W-:Y:S05]  /*0ce0*/  @P3 BRA `(.L_x_1792) ;  /* 0xfffffffc00ec3947 */ /* 0x000fea000383ffff */
.L_x_1791:
        /* <DEDUP_REMOVED lines=14> */
.L_x_1794:
        /* <DEDUP_REMOVED lines=91> */
.L_x_1793:
        /* <DEDUP_REMOVED lines=54> */
.L_x_1795:
        /* <DEDUP_REMOVED lines=27> */
.L_x_1796:
        /* <DEDUP_REMOVED lines=13> */
.L_x_1797:
[----:B------:R-:W-:Y:S05]  /*1960*/  BSYNC.RECONVERGENT B0 ;  /* 0x0000000000007941 */ /* 0x000fea0003800200 */
.L_x_1790:
        /* <DEDUP_REMOVED lines=46> */
.L_x_1798:
[----:B------:R-:W-:Y:S04]  /*1c50*/  BSSY.RECONVERGENT B0, `(.L_x_1799) ;  /* 0x000000e000007945 */ /* 0x000fe80003800200 */
[----:B------:R-:W-:Y:S05]  /*1c60*/  @P1 BRA `(.L_x_1800) ;  /* 0x0000000000301947 */ /* 0x000fea0003800000 */
[----:B------:R-:W0:Y:S01]  /*1c70*/  LDCU.64 UR12, c[0x0][0x3e0] ;  /* 0x00007c00ff0c77ac */ /* 0x000e220008000a00 */
[----:B------:R-:W-:Y:S02]  /*1c80*/  SHF.R.S32.HI R0, RZ, 0x1f, R21 ;  /* 0x0000001fff007819 */ /* 0x000fe40000011415 */
[----:B------:R-:W-:Y:S01]  /*1c90*/  MOV R23, R25 ;  /* 0x0000001900177202 */ /* 0x000fe20000000f00 */
[----:B------:R-:W1:Y:S01]  /*1ca0*/  LDCU.64 UR10, c[0x0][0x380] ;  /* 0x00007000ff0a77ac */ /* 0x000e620008000a00 */
        /* <DEDUP_REMOVED lines=8> */
.L_x_1800:
[----:B------:R-:W-:Y:S05]  /*1d30*/  BSYNC.RECONVERGENT B0 ;  /* 0x0000000000007941 */ /* 0x000fea0003800200 */
.L_x_1799:
[----:B------:R-:W-:Y:S02]  /*1d40*/  UIADD3 UR8, UPT, UPT, UR20, UR8, URZ ;  /* 0x0000000814087290 */ /* 0x000fe4000fffe0ff */
[----:B------:R-:W-:Y:S02]  /*1d50*/  UIADD3 UR4, UPT, UPT, UR4, 0x1, URZ ;  /* 0x0000000104047890 */ /* 0x000fe4000fffe0ff */
[----:B------:R-:W-:-:S09]  /*1d60*/  UISETP.GE.AND UP0, UPT, UR8, UR7, UPT ;  /* 0x000000070800728c */ /* 0x000fd2000bf06270 */
[----:B------:R-:W-:Y:S05]  /*1d70*/  BRA.U !UP0, `(.L_x_1801) ;  /* 0xffffffe5082c7547 */ /* 0x000fea000b83ffff */
[----:B------:R-:W-:Y:S05]  /*1d80*/  EXIT ;  /* 0x000000000000794d */ /* 0x000fea0003800000 */
.L_x_1802:
        /* <DEDUP_REMOVED lines=15> */
.L_x_2507:


//--------------------- .text._Z35group_norm_nhwc_fwd_one_pass_kernelI11Fp16IOFp32WLi128ELi12ELi384EEv26Group_norm_nhwc_fwd_params --------------------------
	.section	.text._Z35group_norm_nhwc_fwd_one_pass_kernelI11Fp16IOFp32WLi128ELi12ELi384EEv26Group_norm_nhwc_fwd_params,"ax",@progbits
	.align	128
        .global         _Z35group_norm_nhwc_fwd_one_pass_kernelI11Fp16IOFp32WLi128ELi12ELi384EEv26Group_norm_nhwc_fwd_params
        .type           _Z35group_norm_nhwc_fwd_one_pass_kernelI11Fp16IOFp32WLi128ELi12ELi384EEv26Group_norm_nhwc_fwd_params,@function
        .size           _Z35group_norm_nhwc_fwd_one_pass_kernelI11Fp16IOFp32WLi128ELi12ELi384EEv26Group_norm_nhwc_fwd_params,(.L_x_2508 - _Z35group_norm_nhwc_fwd_one_pass_kernelI11Fp16IOFp32WLi128ELi12ELi384EEv26Group_norm_nhwc_fwd_params)
        .other          _Z35group_norm_nhwc_fwd_one_pass_kernelI11Fp16IOFp32WLi128ELi12ELi384EEv26Group_norm_nhwc_fwd_params,@"STO_CUDA_ENTRY STV_DEFAULT"
_Z35group_norm_nhwc_fwd_one_pass_kernelI11Fp16IOFp32WLi128ELi12ELi384EEv26Group_norm_nhwc_fwd_params:
.text._Z35group_norm_nhwc_fwd_one_pass_kernelI11Fp16IOFp32WLi128ELi12ELi384EEv26Group_norm_nhwc_fwd_params:
        /* <DEDUP_REMOVED lines=28> */
.L_x_1822:
[----:B0-2---:R-:W0:Y:S01]  /*01c0*/  LDC R2, c[0x0][0x3f8] ;  /* 0x0000fe00ff027b82 */ /* 0x005e220000000800 */
[----:B-1----:R-:W1:Y:S01]  /*01d0*/  LDCU.64 UR10, c[0x0][0x3e8] ;  /* 0x00007d00ff0a77ac */ /* 0x002e620008000a00 */
[----:B------:R-:W-:Y:S02]  /*01e0*/  SHF.R.S32.HI R13, RZ, 0x1f, R21 ;  /* 0x0000001fff0d7819 */ /* 0x000fe40000011415 */
[----:B0-----:R-:W-:Y:S02]  /*01f0*/  IABS R3, R2 ;  /* 0x0000000200037213 */ /* 0x001fe40000000000 */
[----:B------:R-:W-:Y:S02]  /*0200*/  ISETP.NE.AND P3, PT, R2, RZ, PT ;  /* 0x000000ff0200720c */ /* 0x000fe40003f65270 */
[----:B------:R-:W0:Y:S08]  /*0210*/  I2F.RP R0, R3 ;  /* 0x0000000300007306 */ /* 0x000e300000209400 */
[----:B0-----:R-:W0:Y:S02]  /*0220*/  MUFU.RCP R0, R0 ;  /* 0x0000000000007308 */ /* 0x001e240000001000 */
[----:B0--3--:R-:W-:-:S06]  /*0230*/  IADD3 R4, PT, PT, R0, 0xffffffe, RZ ;  /* 0x0ffffffe00047810 */ /* 0x009fcc0007ffe0ff */
[----:B------:R0:W2:Y:S02]  /*0240*/  F2I.FTZ.U32.TRUNC.NTZ R5, R4 ;  /* 0x0000000400057305 */ /* 0x0000a4000021f000 */
[----:B0-----:R-:W-:Y:S01]  /*0250*/  IMAD.MOV.U32 R4, RZ, RZ, RZ ;  /* 0x000000ffff047224 */ /* 0x001fe200078e00ff */
[----:B--2--5:R-:W-:-:S05]  /*0260*/  IADD3 R6, PT, PT, RZ, -R5, RZ ;  /* 0x80000005ff067210 */ /* 0x024fca0007ffe0ff */
        /* <DEDUP_REMOVED lines=10> */
[-C--:B------:R-:W-:Y:S02]  /*0310*/  @!P2 IADD3 R0, PT, PT, R0, -R3.reuse, RZ ;  /* 0x800000030000a210 */ /* 0x080fe40007ffe0ff */
[----:B------:R-:W-:Y:S02]  /*0320*/  @!P2 IADD3 R15, PT, PT, R15, 0x1, RZ ;  /* 0x000000010f0fa810 */ /* 0x000fe40007ffe0ff */
[----:B------:R-:W-:Y:S02]  /*0330*/  ISETP.GE.U32.AND P1, PT, R0, R3, PT ;  /* 0x000000030000720c */ /* 0x000fe40003f26070 */
[----:B------:R-:W-:Y:S02]  /*0340*/  LOP3.LUT R0, R2, UR8, RZ, 0x3c, !PT ;  /* 0x0000000802007c12 */ /* 0x000fe4000f8e3cff */
[----:B------:R-:W-:Y:S02]  /*0350*/  PRMT R3, R4, 0x9910, RZ ;  /* 0x0000991004037816 */ /* 0x000fe400000000ff */
[----:B------:R-:W-:Y:S01]  /*0360*/  ISETP.GE.AND P4, PT, R0, RZ, PT ;  /* 0x000000ff0000720c */ /* 0x000fe20003f86270 */
[----:B------:R-:W-:-:S02]  /*0370*/  VIADD R0, R21, 0x40 ;  /* 0x0000004015007836 */ /* 0x000fc40000000000 */
[----:B------:R-:W-:-:S03]  /*0380*/  IMAD R3, R3, 0x6, RZ ;  /* 0x0000000603037824 */ /* 0x000fc600078e02ff */
[----:B-1----:R-:W-:Y:S02]  /*0390*/  ISETP.GE.U32.AND P2, PT, R0, UR10, PT ;  /* 0x0000000a00007c0c */ /* 0x002fe4000bf46070 */
[----:B------:R-:W-:Y:S02]  /*03a0*/  @P1 IADD3 R15, PT, PT, R15, 0x1, RZ ;  /* 0x000000010f0f1810 */ /* 0x000fe40007ffe0ff */
        /* <DEDUP_REMOVED lines=26> */
[----:B------:R-:W-:Y:S01]  /*0550*/  IADD3 R25, PT, PT, R23, R25, RZ ;  /* 0x0000001917197210 */ /* 0x000fe20007ffe0ff */
[----:B------:R-:W-:Y:S02]  /*0560*/  @!P1 IMAD.MOV.U32 R24, RZ, RZ, R22 ;  /* 0x000000ffff189224 */ /* 0x000fe400078e0016 */
[C---:B------:R-:W-:Y:S01]  /*0570*/  @!P1 IMAD R13, R21.reuse, R7, R10 ;  /* 0x00000007150d9224 */ /* 0x040fe200078e020a */
[----:B------:R-:W-:Y:S01]  /*0580*/  @!P2 MOV R10, R22 ;  /* 0x00000016000aa202 */ /* 0x000fe20000000f00 */
[----:B------:R-:W-:-:S04]  /*0590*/  @!P1 IMAD.WIDE.U32 R6, R21, R6, R24 ;  /* 0x0000000615069225 */ /* 0x000fc800078e0018 */
[----:B--2---:R-:W-:Y:S01]  /*05a0*/  @!P2 IMAD R11, R11, R8, RZ ;  /* 0x000000080b0ba224 */ /* 0x004fe200078e02ff */
[----:B------:R-:W-:-:S03]  /*05b0*/  @!P1 IADD3 R7, PT, PT, R7, R13, RZ ;  /* 0x0000000d07079210 */ /* 0x000fc60007ffe0ff */
[----:B------:R-:W-:Y:S01]  /*05c0*/  @!P2 IMAD R9, R0, R9, R11 ;  /* 0x000000090009a224 */ /* 0x000fe200078e020b */
[----:B------:R-:W-:-:S03]  /*05d0*/  @!P2 MOV R11, R25 ;  /* 0x00000019000ba202 */ /* 0x000fc60000000f00 */
[----:B------:R-:W-:Y:S01]  /*05e0*/  @!P2 IMAD.WIDE.U32 R10, R0, R8, R10 ;  /* 0x00000008000aa225 */ /* 0x000fe200078e000a */
[----:B0-----:R-:W-:-:S03]  /*05f0*/  @!P1 LEA R8, P3, R6, R4, 0x1 ;  /* 0x0000000406089211 */ /* 0x001fc600078608ff */
[----:B------:R-:W-:Y:S01]  /*0600*/  @!P2 IMAD.IADD R0, R11, 0x1, R9 ;  /* 0x000000010b00a824 */ /* 0x000fe200078e0209 */
[----:B---3--:R-:W-:Y:S01]  /*0610*/  @!P2 LEA R4, P4, R10, R2, 0x1 ;  /* 0x000000020a04a211 */ /* 0x008fe200078808ff */
[----:B------:R-:W-:Y:S01]  /*0620*/  HFMA2 R2, -RZ, RZ, 0, 0 ;  /* 0x00000000ff027431 */ /* 0x000fe200000001ff */
[----:B------:R-:W-:Y:S02]  /*0630*/  @!P1 LEA.HI.X R9, R6, R5, R7, 0x1, P3 ;  /* 0x0000000506099211 */ /* 0x000fe400018f0c07 */
[----:B------:R-:W-:Y:S02]  /*0640*/  @!P2 LEA.HI.X R5, R10, R3, R0, 0x1, P4 ;  /* 0x000000030a05a211 */ /* 0x000fe400020f0c00 */
[----:B------:R-:W-:Y:S01]  /*0650*/  MOV R0, RZ ;  /* 0x000000ff00007202 */ /* 0x000fe20000000f00 */
[----:B------:R-:W2:Y:S05]  /*0660*/  @!P1 LDG.E R2, desc[UR14][R8.64] ;  /* 0x0000000e08029981 */ /* 0x000eaa000c1e1900 */
[----:B------:R-:W3:Y:S01]  /*0670*/  @!P2 LDG.E R0, desc[UR14][R4.64] ;  /* 0x0000000e0400a981 */ /* 0x000ee2000c1e1900 */
[----:B------:R-:W-:Y:S01]  /*0680*/  BSSY.RECONVERGENT B0, `(.L_x_1803) ;  /* 0x0000033000007945 */ /* 0x000fe20003800200 */
[----:B------:R-:W0:Y:S02]  /*0690*/  S2R R6, SR_LANEID ;  /* 0x0000000000067919 */ /* 0x000e240000000000 */
[----:B0-----:R-:W-:-:S02]  /*06a0*/  ISETP.GT.AND P2, PT, R6, 0x1e, PT ;  /* 0x0000001e0600780c */ /* 0x001fc40003f44270 */
[----:B------:R-:W-:Y:S01]  /*06b0*/  ISETP.GT.AND P3, PT, R6, 0xf, PT ;  /* 0x0000000f0600780c */ /* 0x000fe20003f64270 */
[--C-:B--2---:R-:W-:Y:S02]  /*06c0*/  HADD2.F32 R17, -RZ, R2.reuse.H1_H1 ;  /* 0x30000002ff117230 */ /* 0x104fe40000004100 */
[----:B------:R-:W-:Y:S02]  /*06d0*/  HADD2.F32 R2, -RZ, R2.H0_H0 ;  /* 0x20000002ff027230 */ /* 0x000fe40000004100 */
[--C-:B---3--:R-:W-:Y:S02]  /*06e0*/  HADD2.F32 R3, -RZ, R0.reuse.H1_H1 ;  /* 0x30000000ff037230 */ /* 0x108fe40000004100 */
[----:B------:R-:W-:Y:S01]  /*06f0*/  FMUL.FTZ R11, R17, R17 ;  /* 0x00000011110b7220 */ /* 0x000fe20000410000 */
[----:B------:R-:W-:Y:S02]  /*0700*/  HADD2.F32 R0, -RZ, R0.H0_H0 ;  /* 0x20000000ff007230 */ /* 0x000fe40000004100 */
[C---:B------:R-:W-:Y:S01]  /*0710*/  FADD.FTZ R7, R2.reuse, R17 ;  /* 0x0000001102077221 */ /* 0x040fe20000010000 */
[----:B------:R-:W-:Y:S01]  /*0720*/  FMUL.FTZ R13, R3, R3 ;  /* 0x00000003030d7220 */ /* 0x000fe20000410000 */
[----:B------:R-:W-:Y:S01]  /*0730*/  FFMA.FTZ R11, R2, R2, R11 ;  /* 0x00000002020b7223 */ /* 0x000fe2000001000b */
[C---:B------:R-:W-:Y:S01]  /*0740*/  FADD.FTZ R8, R0.reuse, R3 ;  /* 0x0000000300087221 */ /* 0x040fe20000010000 */
[----:B------:R-:W-:Y:S01]  /*0750*/  FADD.FTZ R7, RZ, R7 ;  /* 0x00000007ff077221 */ /* 0x000fe20000010000 */
[----:B------:R-:W-:Y:S01]  /*0760*/  FFMA.FTZ R4, R0, R0, R13 ;  /* 0x0000000000047223 */ /* 0x000fe2000001000d */
[----:B------:R-:W-:-:S02]  /*0770*/  FADD.FTZ R11, RZ, R11 ;  /* 0x0000000bff0b7221 */ /* 0x000fc40000010000 */
        /* <DEDUP_REMOVED lines=35> */
.L_x_1804:
[----:B------:R-:W-:Y:S05]  /*09b0*/  BSYNC.RECONVERGENT B0 ;  /* 0x0000000000007941 */ /* 0x000fea0003800200 */
.L_x_1803:
        /* <DEDUP_REMOVED lines=36> */
.L_x_1806:
[----:B------:R-:W-:Y:S05]  /*0c00*/  BSYNC.RECONVERGENT B0 ;  /* 0x0000000000007941 */ /* 0x000fea0003800200 */
.L_x_1805:
[----:B------:R-:W-:Y:S05]  /*0c10*/  @!P2 BRA `(.L_x_1807) ;  /* 0x0000000c00b0a947 */ /* 0x000fea0003800000 */
[----:B---3--:R-:W3:Y:S01]  /*0c20*/  LDC.64 R6, c[0x0][0x3b8] ;  /* 0x0000ee00ff067b82 */ /* 0x008ee20000000a00 */
[----:B------:R-:W-:Y:S01]  /*0c30*/  ULOP3.LUT UR5, UR4, 0x1, URZ, 0xc0, !UPT ;  /* 0x0000000104057892 */ /* 0x000fe2000f8ec0ff */
[----:B------:R-:W-:-:S03]  /*0c40*/  ISETP.GE.U32.AND P2, PT, R19, 0x8, PT ;  /* 0x000000081300780c */ /* 0x000fc60003f46070 */
[----:B------:R-:W-:-:S06]  /*0c50*/  UIMAD UR5, UR5, UR19, URZ ;  /* 0x00000013050572a4 */ /* 0x000fcc000f8e02ff */
[----:B------:R-:W-:-:S05]  /*0c60*/  IMAD R8, R19, UR5, RZ ;  /* 0x0000000513087c24 */ /* 0x000fca000f8e02ff */
[----:B-1----:R-:W-:-:S05]  /*0c70*/  SHF.L.U32 R9, R8, 0x1, RZ ;  /* 0x0000000108097819 */ /* 0x002fca00000006ff */
[----:B---3--:R-:W-:-:S03]  /*0c80*/  IMAD.WIDE R6, R9, 0x4, R6 ;  /* 0x0000000409067825 */ /* 0x008fc600078e0206 */
[----:B------:R-:W-:Y:S02]  /*0c90*/  R2UR UR16, R6 ;  /* 0x00000000061072ca */ /* 0x000fe400000e0000 */
[----:B------:R-:W-:Y:S01]  /*0ca0*/  R2UR UR17, R7 ;  /* 0x00000000071172ca */ /* 0x000fe200000e0000 */
[----:B------:R-:W-:-:S14]  /*0cb0*/  @P3 BRA `(.L_x_1808) ;  /* 0x00000000006c3947 */ /* 0x000fdc0003800000 */
[----:B------:R-:W1:Y:S01]  /*0cc0*/  LDC.64 R6, c[0x0][0x3b0] ;  /* 0x0000ec00ff067b82 */ /* 0x000e620000000a00 */
        /* <DEDUP_REMOVED lines=8> */
[----:B--2---:R-:W-:Y:S01]  /*0d50*/  IMAD.U32 R13, RZ, RZ, UR9 ;  /* 0x00000009ff0d7e24 */ /* 0x004fe2000f8e00ff */
[----:B-1----:R-:W-:Y:S02]  /*0d60*/  LEA R6, P4, R9, R6, 0x2 ;  /* 0x0000000609067211 */ /* 0x002fe400078810ff */
[----:B------:R-:W-:Y:S02]  /*0d70*/  MOV R9, UR11 ;  /* 0x0000000b00097c02 */ /* 0x000fe40008000f00 */
[----:B------:R-:W-:Y:S02]  /*0d80*/  LEA.HI.X R7, R10, R7, RZ, 0x2, P4 ;  /* 0x000000070a077211 */ /* 0x000fe400020f14ff */
[----:B------:R-:W-:Y:S01]  /*0d90*/  PLOP3.LUT P4, PT, PT, PT, UP1, 0x80, 0x8 ;  /* 0x000000000008781c */ /* 0x000fe20003f8f018 */
[----:B------:R1:W-:Y:S03]  /*0da0*/  STG.E.64 desc[UR14][R8.64], R4 ;  /* 0x0000000408007986 */ /* 0x0003e6000c101b0e */
[----:B------:R-:W-:Y:S01]  /*0db0*/  SEL R11, R19, RZ, !P4 ;  /* 0x000000ff130b7207 */ /* 0x000fe20006000000 */
[----:B------:R-:W-:Y:S06]  /*0dc0*/  MEMBAR.ALL.GPU ;  /* 0x0000000000007992 */ /* 0x000fec000000a000 */
[----:B------:R-:W-:-:S00]  /*0dd0*/  ERRBAR ;  /* 0x00000000000079ab */ /* 0x000fc00000000000 */
[----:B------:R-:W-:Y:S06]  /*0de0*/  CGAERRBAR ;  /* 0x00000000000075ab */ /* 0x000fec0000000000 */
[----:B------:R1:W-:Y:S01]  /*0df0*/  REDG.E.ADD.S32.STRONG.GPU desc[UR14][R6.64], R13 ;  /* 0x0000000d0600798e */ /* 0x0003e2000c12e30e */
[----:B------:R-:W-:-:S13]  /*0e00*/  ISETP.NE.AND P4, PT, R11, -0x1, PT ;  /* 0xffffffff0b00780c */ /* 0x000fda0003f85270 */
[----:B-1----:R-:W-:Y:S05]  /*0e10*/  @!P4 BRA `(.L_x_1808) ;  /* 0x000000000014c947 */ /* 0x002fea0003800000 */
.L_x_1809:
[----:B------:R-:W2:Y:S04]  /*0e20*/  LDG.E.STRONG.GPU R8, desc[UR14][R6.64] ;  /* 0x0000000e06087981 */ /* 0x000ea8000c1ef900 */
[----:B--2---:R-:W-:Y:S01]  /*0e30*/  CCTL.IVALL ;  /* 0x00000000ff00798f */ /* 0x004fe20002000000 */
[----:B------:R-:W-:Y:S05]  /*0e40*/  YIELD ;  /* 0x0000000000007946 */ /* 0x000fea0003800000 */
[----:B------:R-:W-:-:S13]  /*0e50*/  ISETP.NE.AND P4, PT, R8, R11, PT ;  /* 0x0000000b0800720c */ /* 0x000fda0003f85270 */
[----:B------:R-:W-:Y:S05]  /*0e60*/  @P4 BRA `(.L_x_1809) ;  /* 0xfffffffc00ec4947 */ /* 0x000fea000383ffff */
.L_x_1808:
        /* <DEDUP_REMOVED lines=14> */
.L_x_1811:
        /* <DEDUP_REMOVED lines=24> */
[----:B------:R-:W-:-:S03]  /*10d0*/  MOV R11, UR27 ;  /* 0x0000001b000b7c02 */ /* 0x000fc60008000f00 */
[----:B------:R-:W3:Y:S01]  /*10e0*/  @!P4 LDG.E.64 R8, desc[UR14][R8.64] ;  /* 0x0000000e0808c981 */ /* 0x000ee2000c1e1b00 */
[----:B------:R-:W-:Y:S02]  /*10f0*/  MOV R12, UR24 ;  /* 0x00000018000c7c02 */ /* 0x000fe40008000f00 */
[----:B--2---:R-:W-:Y:S01]  /*1100*/  MOV R13, UR25 ;  /* 0x00000019000d7c02 */ /* 0x004fe20008000f00 */
        /* <DEDUP_REMOVED lines=63> */
.L_x_1810:
[----:B------:R-:W-:-:S04]  /*1500*/  LOP3.LUT R6, R19, 0x7, RZ, 0xc0, !PT ;  /* 0x0000000713067812 */ /* 0x000fc800078ec0ff */
[----:B------:R-:W-:-:S13]  /*1510*/  ISETP.NE.AND P2, PT, R6, RZ, PT ;  /* 0x000000ff0600720c */ /* 0x000fda0003f45270 */
[----:B------:R-:W-:Y:S05]  /*1520*/  @!P2 BRA `(.L_x_1807) ;  /* 0x00000004006ca947 */ /* 0x000fea0003800000 */
[----:B------:R-:W-:Y:S01]  /*1530*/  VIADD R6, R6, 0xffffffff ;  /* 0xffffffff06067836 */ /* 0x000fe20000000000 */
[----:B------:R-:W-:-:S04]  /*1540*/  LOP3.LUT P2, R12, R19, 0x3, RZ, 0xc0, !PT ;  /* 0x00000003130c7812 */ /* 0x000fc8000784c0ff */
        /* <DEDUP_REMOVED lines=36> */
[----:B------:R-:W-:Y:S01]  /*1790*/  MOV R10, UR10 ;  /* 0x0000000a000a7c02 */ /* 0x000fe20008000f00 */
[----:B------:R-:W-:-:S06]  /*17a0*/  IMAD.U32 R11, RZ, RZ, UR11 ;  /* 0x0000000bff0b7e24 */ /* 0x000fcc000f8e00ff */
[----:B------:R-:W5:Y:S01]  /*17b0*/  @!P6 LDG.E.64 R10, desc[UR14][R10.64] ;  /* 0x0000000e0a0ae981 */ /* 0x000f62000c1e1b00 */
[----:B--2---:R-:W-:-:S04]  /*17c0*/  MOV R13, UR5 ;  /* 0x00000005000d7c02 */ /* 0x004fc80008000f00 */
[----:B------:R-:W-:-:S04]  /*17d0*/  IADD3 R13, PT, PT, R13, 0x4, RZ ;  /* 0x000000040d0d7810 */ /* 0x000fc80007ffe0ff */
[----:B------:R-:W-:Y:S01]  /*17e0*/  R2UR UR5, R13 ;  /* 0x000000000d0572ca */ /* 0x000fe200000e0000 */
[----:B---3--:R-:W-:Y:S01]  /*17f0*/  @!P5 FADD.FTZ R4, R4, R6 ;  /* 0x000000060404d221 */ /* 0x008fe20000010000 */
[----:B------:R-:W-:-:S03]  /*1800*/  @!P5 FADD.FTZ R5, R5, R7 ;  /* 0x000000070505d221 */ /* 0x000fc60000010000 */
[----:B----4-:R-:W-:Y:S01]  /*1810*/  @!P4 FADD.FTZ R4, R4, R8 ;  /* 0x000000080404c221 */ /* 0x010fe20000010000 */
[----:B------:R-:W-:-:S03]  /*1820*/  @!P4 FADD.FTZ R5, R5, R9 ;  /* 0x000000090505c221 */ /* 0x000fc60000010000 */
[----:B-----5:R-:W-:Y:S01]  /*1830*/  @!P6 FADD.FTZ R4, R4, R10 ;  /* 0x0000000a0404e221 */ /* 0x020fe20000010000 */
[----:B------:R-:W-:-:S07]  /*1840*/  @!P6 FADD.FTZ R5, R5, R11 ;  /* 0x0000000b0505e221 */ /* 0x000fce0000010000 */
.L_x_1812:
        /* <DEDUP_REMOVED lines=27> */
.L_x_1813:
        /* <DEDUP_REMOVED lines=13> */
.L_x_1814:
[----:B------:R-:W-:Y:S05]  /*1ad0*/  BSYNC.RECONVERGENT B0 ;  /* 0x0000000000007941 */ /* 0x000fea0003800200 */
.L_x_1807:
[----:B---3--:R-:W-:Y:S01]  /*1ae0*/  LOP3.LUT R6, R20, 0xffff, RZ, 0xc0, !PT ;  /* 0x0000ffff14067812 */ /* 0x008fe200078ec0ff */
[----:B------:R-:W3:Y:S01]  /*1af0*/  S2UR UR9, SR_CgaCtaId ;  /* 0x00000000000979c3 */ /* 0x000ee20000008800 */
[----:B------:R-:W4:Y:S01]  /*1b00*/  LDCU UR10, c[0x0][0x414] ;  /* 0x00008280ff0a77ac */ /* 0x000f220008000800 */
[----:B------:R-:W-:Y:S02]  /*1b10*/  MOV R27, UR8 ;  /* 0x00000008001b7c02 */ /* 0x000fe40008000f00 */
[----:B------:R-:W-:Y:S01]  /*1b20*/  IMAD R6, R6, 0x2aab, RZ ;  /* 0x00002aab06067824 */ /* 0x000fe200078e02ff */
[----:B------:R-:W-:-:S03]  /*1b30*/  UMOV UR5, 0x400 ;  /* 0x0000040000057882 */ /* 0x000fc60000000000 */
[----:B------:R-:W0:Y:S01]  /*1b40*/  @P0 LDC.64 R10, c[0x0][0x388] ;  /* 0x0000e200ff0a0b82 */ /* 0x000e220000000a00 */
[----:B------:R-:W-:-:S04]  /*1b50*/  SHF.R.U32.HI R6, RZ, 0x10, R6 ;  /* 0x00000010ff067819 */ /* 0x000fc80000011606 */
[----:B------:R-:W-:-:S03]  /*1b60*/  PRMT R6, R6, 0x9910, RZ ;  /* 0x0000991006067816 */ /* 0x000fc600000000ff */
[----:B-1----:R-:W1:Y:S02]  /*1b70*/  LDC.64 R8, c[0x0][0x3a0] ;  /* 0x0000e800ff087b82 */ /* 0x002e640000000a00 */
[----:B------:R-:W-:-:S05]  /*1b80*/  IMAD R6, R6, 0x6, RZ ;  /* 0x0000000606067824 */ /* 0x000fca00078e02ff */
[----:B--2---:R-:W-:Y:S01]  /*1b90*/  IADD3 R13, PT, PT, RZ, -R6, RZ ;  /* 0x80000006ff0d7210 */ /* 0x004fe20007ffe0ff */
[----:B---3--:R-:W-:Y:S01]  /*1ba0*/  ULEA UR5, UR9, UR5, 0x18 ;  /* 0x0000000509057291 */ /* 0x008fe2000f8ec0ff */
[----:B------:R-:W2:Y:S02]  /*1bb0*/  LDC.64 R6, c[0x0][0x398] ;  /* 0x0000e600ff067b82 */ /* 0x000ea40000000a00 */
[----:B------:R-:W-:-:S04]  /*1bc0*/  PRMT R13, R13, 0x7710, RZ ;  /* 0x000077100d0d7816 */ /* 0x000fc800000000ff */
[----:B------:R-:W-:Y:S02]  /*1bd0*/  IADD3 R13, PT, PT, R13, R20, RZ ;  /* 0x000000140d0d7210 */ /* 0x000fe40007ffe0ff */
[----:B------:R-:W-:Y:S03]  /*1be0*/  @!P3 STS.64 [UR5+0x78], R4 ;  /* 0x00007804ff00b988 */ /* 0x000fe60008000a05 */
[----:B------:R-:W-:-:S05]  /*1bf0*/  IMAD.SHL.U32 R13, R13, 0x2, RZ ;  /* 0x000000020d0d7824 */ /* 0x000fca00078e00ff */
[----:B------:R-:W-:-:S04]  /*1c00*/  LOP3.LUT R13, R13, 0xffff, RZ, 0xc0, !PT ;  /* 0x0000ffff0d0d7812 */ /* 0x000fc800078ec0ff */
[----:B------:R-:W-:Y:S01]  /*1c10*/  IADD3 R15, PT, PT, R16, R13, RZ ;  /* 0x0000000d100f7210 */ /* 0x000fe20007ffe0ff */
[----:B0-----:R-:W-:-:S04]  /*1c20*/  @P0 IMAD.WIDE R12, R27, 0x8, R10 ;  /* 0x000000081b0c0825 */ /* 0x001fc800078e020a */
[----:B----4-:R-:W-:Y:S01]  /*1c30*/  @P0 FMUL.FTZ R10, R4, UR10 ;  /* 0x0000000a040a0c20 */ /* 0x010fe20008410000 */
[----:B------:R-:W-:Y:S01]  /*1c40*/  @P0 FMUL.FTZ R11, R5, UR10 ;  /* 0x0000000a050b0c20 */ /* 0x000fe20008410000 */
[----:B--2---:R-:W-:-:S04]  /*1c50*/  IMAD.WIDE R6, R15, 0x4, R6 ;  /* 0x000000040f067825 */ /* 0x004fc800078e0206 */
[----:B------:R0:W-:Y:S01]  /*1c60*/  @P0 STG.E.64 desc[UR14][R12.64], R10 ;  /* 0x0000000a0c000986 */ /* 0x0001e2000c101b0e */
[----:B-1----:R-:W-:Y:S01]  /*1c70*/  IMAD.WIDE R8, R15, 0x4, R8 ;  /* 0x000000040f087825 */ /* 0x002fe200078e0208 */
[----:B------:R-:W-:Y:S06]  /*1c80*/  BAR.SYNC.DEFER_BLOCKING 0x0 ;  /* 0x0000000000007b1d */ /* 0x000fec0000010000 */
[----:B------:R-:W5:Y:S04]  /*1c90*/  LDG.E.64 R6, desc[UR14][R6.64] ;  /* 0x0000000e06067981 */ /* 0x000f68000c1e1b00 */
[----:B------:R-:W5:Y:S01]  /*1ca0*/  LDG.E.64 R8, desc[UR14][R8.64] ;  /* 0x0000000e08087981 */ /* 0x000f62000c1e1b00 */
        /* <DEDUP_REMOVED lines=15> */
[----:B0-----:R-:W-:Y:S02]  /*1da0*/  SHF.R.S32.HI R15, RZ, 0x1f, R13 ;  /* 0x0000001fff0f7819 */ /* 0x001fe4000001140d */
[----:B--2---:R-:W-:Y:S02]  /*1db0*/  ISETP.GE.U32.AND P1, PT, R21, UR12, PT ;  /* 0x0000000c15007c0c */ /* 0x004fe4000bf26070 */
[----:B------:R-:W-:Y:S02]  /*1dc0*/  ISETP.GE.U32.AND P2, PT, R13, UR12, PT ;  /* 0x0000000c0d007c0c */ /* 0x000fe4000bf46070 */
[----:B------:R-:W-:Y:S02]  /*1dd0*/  ISETP.GE.AND.EX P1, PT, R10, UR13, PT, P1 ;  /* 0x0000000d0a007c0c */ /* 0x000fe4000bf26310 */
[----:B------:R-:W-:-:S11]  /*1de0*/  ISETP.GE.AND.EX P2, PT, R15, UR13, PT, P2 ;  /* 0x0000000d0f007c0c */ /* 0x000fd6000bf46320 */
[----:B------:R-:W-:Y:S05]  /*1df0*/  @P1 BRA `(.L_x_1818) ;  /* 0x0000000000481947 */ /* 0x000fea0003800000 */
[----:B------:R-:W0:Y:S01]  /*1e00*/  LDCU.64 UR16, c[0x0][0x3e0] ;  /* 0x00007c00ff1077ac */ /* 0x000e220008000a00 */
[----:B------:R-:W-:Y:S01]  /*1e10*/  MOV R4, R22 ;  /* 0x0000001600047202 */ /* 0x000fe20000000f00 */
[--C-:B------:R-:W-:Y:S01]  /*1e20*/  FADD.FTZ R11, R2, -R14.reuse ;  /* 0x8000000e020b7221 */ /* 0x100fe20000010000 */
[----:B------:R-:W-:Y:S01]  /*1e30*/  MOV R5, R25 ;  /* 0x0000001900057202 */ /* 0x000fe20000000f00 */
[----:B------:R-:W2:Y:S01]  /*1e40*/  LDCU.64 UR10, c[0x0][0x380] ;  /* 0x00007000ff0a77ac */ /* 0x000ea20008000a00 */
[----:B------:R-:W-:Y:S01]  /*1e50*/  FADD.FTZ R17, R17, -R14 ;  /* 0x8000000e11117221 */ /* 0x000fe20000010000 */
[----:B-1----:R-:W-:-:S03]  /*1e60*/  FMUL.FTZ R11, R11, R12 ;  /* 0x0000000c0b0b7220 */ /* 0x002fc60000410000 */
[----:B------:R-:W-:Y:S01]  /*1e70*/  FMUL.FTZ R2, R17, R12 ;  /* 0x0000000c11027220 */ /* 0x000fe20000410000 */
[----:B-----5:R-:W-:-:S03]  /*1e80*/  FFMA.FTZ R16, R6, R11, R8 ;  /* 0x0000000b06107223 */ /* 0x020fc60000010008 */
[----:B------:R-:W-:Y:S01]  /*1e90*/  FFMA.FTZ R17, R7, R2, R9 ;  /* 0x0000000207117223 */ /* 0x000fe20000010009 */
[----:B0-----:R-:W-:Y:S02]  /*1ea0*/  IMAD R10, R10, UR16, RZ ;  /* 0x000000100a0a7c24 */ /* 0x001fe4000f8e02ff */
[----:B------:R-:W-:-:S04]  /*1eb0*/  IMAD.WIDE.U32 R4, R21, UR16, R4 ;  /* 0x0000001015047c25 */ /* 0x000fc8000f8e0004 */
[----:B------:R-:W-:Y:S01]  /*1ec0*/  IMAD R27, R21, UR17, R10 ;  /* 0x00000011151b7c24 */ /* 0x000fe2000f8e020a */
[----:B--2---:R-:W-:-:S04]  /*1ed0*/  LEA R10, P1, R4, UR10, 0x1 ;  /* 0x0000000a040a7c11 */ /* 0x004fc8000f8208ff */
[----:B------:R-:W-:Y:S02]  /*1ee0*/  IADD3 R27, PT, PT, R5, R27, RZ ;  /* 0x0000001b051b7210 */ /* 0x000fe40007ffe0ff */
[----:B------:R-:W-:Y:S02]  /*1ef0*/  F2FP.F16.F32.PACK_AB R5, R17, R16 ;  /* 0x000000101105723e */ /* 0x000fe400000000ff */
[----:B------:R-:W-:-:S05]  /*1f00*/  LEA.HI.X R11, R4, UR11, R27, 0x1, P1 ;  /* 0x0000000b040b7c11 */ /* 0x000fca00088f0c1b */
[----:B------:R0:W-:Y:S02]  /*1f10*/  STG.E desc[UR14][R10.64], R5 ;  /* 0x000000050a007986 */ /* 0x0001e4000c10190e */
.L_x_1818:
[----:B------:R-:W-:Y:S05]  /*1f20*/  BSYNC.RECONVERGENT B1 ;  /* 0x0000000000017941 */ /* 0x000fea0003800200 */
.L_x_1817:
[----:B------:R-:W-:Y:S05]  /*1f30*/  @P2 BRA `(.L_x_1819) ;  /* 0x00000004004c2947 */ /* 0x000fea0003800000 */
[----:B------:R-:W2:Y:S01]  /*1f40*/  LDCU.64 UR10, c[0x0][0x3e0] ;  /* 0x00007c00ff0a77ac */ /* 0x000ea20008000a00 */
[--C-:B0-----:R-:W-:Y:S01]  /*1f50*/  FADD.FTZ R5, R0, -R14.reuse ;  /* 0x8000000e00057221 */ /* 0x101fe20000010000 */
[----:B------:R-:W-:Y:S02]  /*1f60*/  IMAD.MOV.U32 R23, RZ, RZ, R25 ;  /* 0x000000ffff177224 */ /* 0x000fe400078e0019 */
[----:B------:R-:W-:Y:S01]  /*1f70*/  FADD.FTZ R3, R3, -R14 ;  /* 0x8000000e03037221 */ /* 0x000fe20000010000 */
[----:B------:R-:W0:Y:S01]  /*1f80*/  LDCU.64 UR12, c[0x0][0x380] ;  /* 0x00007000ff0c77ac */ /* 0x000e220008000a00 */
[-C--:B-1----:R-:W-:Y:S02]  /*1f90*/  FMUL.FTZ R5, R5, R12.reuse ;  /* 0x0000000c05057220 */ /* 0x082fe40000410000 */
[----:B------:R-:W-:Y:S02]  /*1fa0*/  FMUL.FTZ R12, R3, R12 ;  /* 0x0000000c030c7220 */ /* 0x000fe40000410000 */
[----:B-----5:R-:W-:-:S02]  /*1fb0*/  FFMA.FTZ R5, R6, R5, R8 ;  /* 0x0000000506057223 */ /* 0x020fc40000010008 */
[----:B------:R-:W-:-:S05]  /*1fc0*/  FFMA.FTZ R12, R7, R12, R9 ;  /* 0x0000000c070c7223 */ /* 0x000fca0000010009 */
[----:B------:R-:W-:Y:S01]  /*1fd0*/  F2FP.F16.F32.PACK_AB R5, R12, R5 ;  /* 0x000000050c05723e */ /* 0x000fe200000000ff */
[----:B--2---:R-:W-:Y:S02]  /*1fe0*/  IMAD R0, R15, UR10, RZ ;  /* 0x0000000a0f007c24 */ /* 0x004fe4000f8e02ff */
[----:B------:R-:W-:-:S04]  /*1ff0*/  IMAD.WIDE.U32 R22, R13, UR10, R22 ;  /* 0x0000000a0d167c25 */ /* 0x000fc8000f8e0016 */
[----:B------:R-:W-:Y:S01]  /*2000*/  IMAD R13, R13, UR11, R0 ;  /* 0x0000000b0d0d7c24 */ /* 0x000fe2000f8e0200 */
[----:B0-----:R-:W-:-:S04]  /*2010*/  LEA R2, P1, R22, UR12, 0x1 ;  /* 0x0000000c16027c11 */ /* 0x001fc8000f8208ff */
[----:B------:R-:W-:-:S04]  /*2020*/  IADD3 R13, PT, PT, R23, R13, RZ ;  /* 0x0000000d170d7210 */ /* 0x000fc80007ffe0ff */
[----:B------:R-:W-:-:S05]  /*2030*/  LEA.HI.X R3, R22, UR13, R13, 0x1, P1 ;  /* 0x0000000d16037c11 */ /* 0x000fca00088f0c0d */
[----:B------:R2:W-:Y:S01]  /*2040*/  STG.E desc[UR14][R2.64], R5 ;  /* 0x0000000502007986 */ /* 0x0005e2000c10190e */
[----:B------:R-:W-:Y:S05]  /*2050*/  BRA `(.L_x_1819) ;  /* 0x0000000400047947 */ /* 0x000fea0003800000 */
.L_x_1816:
[----:B------:R-:W-:Y:S04]  /*2060*/  BSSY.RECONVERGENT B1, `(.L_x_1820) ;  /* 0x000001f000017945 */ /* 0x000fe80003800200 */
[----:B------:R-:W-:Y:S05]  /*2070*/  @P1 BRA `(.L_x_1821) ;  /* 0x0000000000741947 */ /* 0x000fea0003800000 */
[--C-:B------:R-:W-:Y:S01]  /*2080*/  FADD.FTZ R5, R2, -R14.reuse ;  /* 0x8000000e02057221 */ /* 0x100fe20000010000 */
[----:B------:R-:W-:Y:S01]  /*2090*/  FADD.FTZ R17, R17, -R14 ;  /* 0x8000000e11117221 */ /* 0x000fe20000010000 */
[----:B------:R-:W2:Y:S01]  /*20a0*/  LDCU.64 UR10, c[0x0][0x3e0] ;  /* 0x00007c00ff0a77ac */ /* 0x000ea20008000a00 */
[----:B------:R-:W-:Y:S01]  /*20b0*/  SHF.R.S32.HI R26, RZ, 0x1f, R21 ;  /* 0x0000001fff1a7819 */ /* 0x000fe20000011415 */
[-C--:B-1----:R-:W-:Y:S01]  /*20c0*/  FMUL.FTZ R5, R5, R12.reuse ;  /* 0x0000000c05057220 */ /* 0x082fe20000410000 */
[----:B------:R-:W-:Y:S01]  /*20d0*/  FMUL.FTZ R2, R17, R12 ;  /* 0x0000000c11027220 */ /* 0x000fe20000410000 */
[----:B------:R-:W1:Y:S02]  /*20e0*/  LDCU.64 UR12, c[0x0][0x380] ;  /* 0x00007000ff0c77ac */ /* 0x000e640008000a00 */
[----:B-----5:R-:W-:Y:S01]  /*20f0*/  FFMA.FTZ R10, R6, R5, R8 ;  /* 0x00000005060a7223 */ /* 0x020fe20000010008 */
[----:B------:R-:W-:Y:S01]  /*2100*/  FFMA.FTZ R2, R7, R2, R9 ;  /* 0x0000000207027223 */ /* 0x000fe20000010009 */
[----:B------:R-:W-:-:S02]  /*2110*/  MOV R5, R25 ;  /* 0x0000001900057202 */ /* 0x000fc40000000f00 */
[----:B------:R-:W-:Y:S01]  /*2120*/  FMUL.FTZ R4, R10, -1.4426950216293334961 ;  /* 0xbfb8aa3b0a047820 */ /* 0x000fe20000410000 */
[----:B0-----:R-:W-:-:S05]  /*2130*/  FMUL.FTZ R15, R2, -1.4426950216293334961 ;  /* 0xbfb8aa3b020f7820 */ /* 0x001fca0000410000 */
[----:B------:R-:W0:Y:S01]  /*2140*/  MUFU.EX2 R4, R4 ;  /* 0x0000000400047308 */ /* 0x000e220000000800 */
[----:B--2---:R-:W-:-:S03]  /*2150*/  IMAD R26, R26, UR10, RZ ;  /* 0x0000000a1a1a7c24 */ /* 0x004fc6000f8e02ff */
[----:B------:R-:W2:Y:S01]  /*2160*/  MUFU.EX2 R15, R15 ;  /* 0x0000000f000f7308 */ /* 0x000ea20000000800 */
[----:B------:R-:W-:Y:S02]  /*2170*/  IMAD R27, R21, UR11, R26 ;  /* 0x0000000b151b7c24 */ /* 0x000fe4000f8e021a */
[----:B0-----:R-:W-:Y:S01]  /*2180*/  FADD.FTZ R11, R4, 1 ;  /* 0x3f800000040b7421 */ /* 0x001fe20000010000 */
[----:B------:R-:W-:Y:S01]  /*2190*/  MOV R4, R22 ;  /* 0x0000001600047202 */ /* 0x000fe20000000f00 */
[----:B--2---:R-:W-:-:S04]  /*21a0*/  FADD.FTZ R16, R15, 1 ;  /* 0x3f8000000f107421 */ /* 0x004fc80000010000 */
        /* <DEDUP_REMOVED lines=8> */
[----:B------:R-:W-:-:S05]  /*2230*/  F2FP.F16.F32.PACK_AB R15, R2, R15 ;  /* 0x0000000f020f723e */ /* 0x000fca00000000ff */
[----:B------:R2:W-:Y:S02]  /*2240*/  STG.E desc[UR14][R10.64], R15 ;  /* 0x0000000f0a007986 */ /* 0x0005e4000c10190e */
.L_x_1821:
[----:B------:R-:W-:Y:S05]  /*2250*/  BSYNC.RECONVERGENT B1 ;  /* 0x0000000000017941 */ /* 0x000fea0003800200 */
.L_x_1820:
[----:B------:R-:W3:Y:S01]  /*2260*/  LDCU.64 UR10, c[0x0][0x3e8] ;  /* 0x00007d00ff0a77ac */ /* 0x000ee20008000a00 */
[----:B------:R-:W-:Y:S02]  /*2270*/  SHF.R.S32.HI R2, RZ, 0x1f, R13 ;  /* 0x0000001fff027819 */ /* 0x000fe4000001140d */
[----:B---3--:R-:W-:-:S04]  /*2280*/  ISETP.GE.U32.AND P1, PT, R13, UR10, PT ;  /* 0x0000000a0d007c0c */ /* 0x008fc8000bf26070 */
[----:B------:R-:W-:-:S13]  /*2290*/  ISETP.GE.AND.EX P1, PT, R2, UR11, PT, P1 ;  /* 0x0000000b02007c0c */ /* 0x000fda000bf26310 */
[----:B------:R-:W-:Y:S05]  /*22a0*/  @P1 BRA `(.L_x_1819) ;  /* 0x0000000000701947 */ /* 0x000fea0003800000 */
[--C-:B------:R-:W-:Y:S01]  /*22b0*/  FADD.FTZ R5, R0, -R14.reuse ;  /* 0x8000000e00057221 */ /* 0x100fe20000010000 */
[----:B------:R-:W-:Y:S01]  /*22c0*/  FADD.FTZ R3, R3, -R14 ;  /* 0x8000000e03037221 */ /* 0x000fe20000010000 */
[----:B------:R-:W2:Y:S02]  /*22d0*/  LDCU.64 UR10, c[0x0][0x3e0] ;  /* 0x00007c00ff0a77ac */ /* 0x000ea40008000a00 */
[-C--:B-1----:R-:W-:Y:S01]  /*22e0*/  FMUL.FTZ R5, R5, R12.reuse ;  /* 0x0000000c05057220 */ /* 0x082fe20000410000 */
[----:B------:R-:W-:Y:S01]  /*22f0*/  FMUL.FTZ R12, R3, R12 ;  /* 0x0000000c030c7220 */ /* 0x000fe20000410000 */
[----:B------:R-:W1:Y:S01]  /*2300*/  LDCU.64 UR12, c[0x0][0x380] ;  /* 0x00007000ff0c77ac */ /* 0x000e620008000a00 */
[----:B------:R-:W-:Y:S01]  /*2310*/  MOV R3, R25 ;  /* 0x0000001900037202 */ /* 0x000fe20000000f00 */
[----:B-----5:R-:W-:Y:S01]  /*2320*/  FFMA.FTZ R6, R6, R5, R8 ;  /* 0x0000000506067223 */ /* 0x020fe20000010008 */
[----:B------:R-:W-:-:S03]  /*2330*/  FFMA.FTZ R9, R7, R12, R9 ;  /* 0x0000000c07097223 */ /* 0x000fc60000010009 */
[----:B------:R-:W-:Y:S01]  /*2340*/  FMUL.FTZ R0, R6, -1.4426950216293334961 ;  /* 0xbfb8aa3b06007820 */ /* 0x000fe20000410000 */
[----:B------:R-:W-:-:S05]  /*2350*/  FMUL.FTZ R7, R9, -1.4426950216293334961 ;  /* 0xbfb8aa3b09077820 */ /* 0x000fca0000410000 */
[----:B------:R-:W3:Y:S01]  /*2360*/  MUFU.EX2 R0, R0 ;  /* 0x0000000000007308 */ /* 0x000ee20000000800 */
[----:B--2---:R-:W-:Y:S01]  /*2370*/  IMAD R10, R2, UR10, RZ ;  /* 0x0000000a020a7c24 */ /* 0x004fe2000f8e02ff */
[----:B------:R-:W-:Y:S02]  /*2380*/  MOV R2, R22 ;  /* 0x0000001600027202 */ /* 0x000fe40000000f00 */
[----:B------:R-:W2:Y:S03]  /*2390*/  MUFU.EX2 R7, R7 ;  /* 0x0000000700077308 */ /* 0x000ea60000000800 */
[----:B------:R-:W-:-:S04]  /*23a0*/  IMAD.WIDE.U32 R2, R13, UR10, R2 ;  /* 0x0000000a0d027c25 */ /* 0x000fc8000f8e0002 */
[----:B------:R-:W-:Y:S02]  /*23b0*/  IMAD R13, R13, UR11, R10 ;  /* 0x0000000b0d0d7c24 */ /* 0x000fe4000f8e020a */
[----:B---3--:R-:W-:-:S03]  /*23c0*/  FADD.FTZ R4, R0, 1 ;  /* 0x3f80000000047421 */ /* 0x008fc60000010000 */
[----:B------:R-:W-:Y:S01]  /*23d0*/  IADD3 R13, PT, PT, R3, R13, RZ ;  /* 0x0000000d030d7210 */ /* 0x000fe20007ffe0ff */
[----:B--2---:R-:W-:Y:S01]  /*23e0*/  FADD.FTZ R8, R7, 1 ;  /* 0x3f80000007087421 */ /* 0x004fe20000010000 */
[----:B------:R1:W2:Y:S08]  /*23f0*/  MUFU.RCP R5, R4 ;  /* 0x0000000400057308 */ /* 0x0002b00000001000 */
[----:B------:R-:W3:Y:S01]  /*2400*/  MUFU.RCP R8, R8 ;  /* 0x0000000800087308 */ /* 0x000ee20000001000 */
[----:B-1----:R-:W-:Y:S01]  /*2410*/  LEA R4, P1, R2, UR12, 0x1 ;  /* 0x0000000c02047c11 */ /* 0x002fe2000f8208ff */
[----:B--2---:R-:W-:-:S03]  /*2420*/  FMUL.FTZ R6, R6, R5 ;  /* 0x0000000506067220 */ /* 0x004fc60000410000 */
[----:B------:R-:W-:Y:S01]  /*2430*/  LEA.HI.X R5, R2, UR13, R13, 0x1, P1 ;  /* 0x0000000d02057c11 */ /* 0x000fe200088f0c0d */
[----:B---3--:R-:W-:-:S05]  /*2440*/  FMUL.FTZ R7, R9, R8 ;  /* 0x0000000809077220 */ /* 0x008fca0000410000 */
[----:B------:R-:W-:-:S05]  /*2450*/  F2FP.F16.F32.PACK_AB R7, R7, R6 ;  /* 0x000000060707723e */ /* 0x000fca00000000ff */
[----:B------:R3:W-:Y:S02]  /*2460*/  STG.E desc[UR14][R4.64], R7 ;  /* 0x0000000704007986 */ /* 0x0007e4000c10190e */
.L_x_1819:
[----:B------:R-:W-:Y:S05]  /*2470*/  BSYNC.RECONVERGENT B0 ;  /* 0x0000000000007941 */ /* 0x000fea0003800200 */
.L_x_1815:
[----:B------:R-:W-:Y:S02]  /*2480*/  UIADD3 UR8, UPT, UPT, UR19, UR8, URZ ;  /* 0x0000000813087290 */ /* 0x000fe4000fffe0ff */
[----:B------:R-:W-:Y:S02]  /*2490*/  UIADD3 UR4, UPT, UPT, UR4, 0x1, URZ ;  /* 0x0000000104047890 */ /* 0x000fe4000fffe0ff */
[----:B------:R-:W-:-:S09]  /*24a0*/  UISETP.GE.AND UP1, UPT, UR8, UR7, UPT ;  /* 0x000000070800728c */ /* 0x000fd2000bf26270 */
[----:B------:R-:W-:Y:S05]  /*24b0*/  BRA.U !UP1, `(.L_x_1822) ;  /* 0xffffffdd09407547 */ /* 0x000fea000b83ffff */
[----:B------:R-:W-:Y:S05]  /*24c0*/  EXIT ;  /* 0x000000000000794d */ /* 0x000fea0003800000 */
.L_x_1823:
        /* <DEDUP_REMOVED lines=11> */
.L_x_2508:


//--------------------- .text._Z35group_norm_nhwc_fwd_one_pass_kernelI11Fp16IOFp32WLi256ELi12ELi384EEv26Group_norm_nhwc_fwd_params --------------------------
	.section	.text._Z35group_norm_nhwc_fwd_one_pass_kernelI11Fp16IOFp32WLi256ELi12ELi384EEv26Group_norm_nhwc_fwd_params,"ax",@progbits
	.align	128
        .global         _Z35group_norm_nhwc_fwd_one_pass_kernelI11Fp16IOFp32WLi256ELi12ELi384EEv26Group_norm_nhwc_fwd_params
        .type           _Z35group_norm_nhwc_fwd_one_pass_kernelI11Fp16IOFp32WLi256ELi12ELi384EEv26Group_norm_nhwc_fwd_params,@function
        .size           _Z35group_norm_nhwc_fwd_one_pass_kernelI11Fp16IOFp32WLi256ELi12ELi384EEv26Group_norm_nhwc_fwd_params,(.L_x_2509 - _Z35group_norm_nhwc_fwd_one_pass_kernelI11Fp16IOFp32WLi256ELi12ELi384EEv26Group_norm_nhwc_fwd_params)
        .other          _Z35group_norm_nhwc_fwd_one_pass_kernelI11Fp16IOFp32WLi256ELi12ELi384EEv26Group_norm_nhwc_fwd_params,@"STO_CUDA_ENTRY STV_DEFAULT"
_Z35group_norm_nhwc_fwd_one_pass_kernelI11Fp16IOFp32WLi256ELi12ELi384EEv26Group_norm_nhwc_fwd_params:
.text._Z35group_norm_nhwc_fwd_one_pass_kernelI11Fp16IOFp32WLi256ELi12ELi384EEv26Group_norm_nhwc_fwd_params:
        /* <DEDUP_REMOVED lines=25> */
.L_x_1851:
[----:B0-----:R-:W0:Y:S01]  /*0190*/  LDC R0, c[0x0][0x3f8] ;  /* 0x0000fe00ff007b82 */ /* 0x001e220000000800 */
[----:B------:R-:W-:Y:S01]  /*01a0*/  IABS R8, UR8 ;  /* 0x0000000800087c13 */ /* 0x000fe20008000000 */
[----:B-1----:R-:W1:Y:S01]  /*01b0*/  LDCU.64 UR10, c[0x0][0x3e8] ;  /* 0x00007d00ff0a77ac */ /* 0x002e620008000a00 */
[----:B------:R-:W-:Y:S02]  /*01c0*/  IADD3 R19, PT, PT, R23, 0x40, RZ ;  /* 0x0000004017137810 */ /* 0x000fe40007ffe0ff */
[----:B------:R-:W-:Y:S01]  /*01d0*/  SHF.R.S32.HI R17, RZ, 0x1f, R23 ;  /* 0x0000001fff117819 */ /* 0x000fe20000011417 */
[----:B--2---:R-:W2:Y:S01]  /*01e0*/  LDCU.64 UR12, c[0x0][0x3f0] ;  /* 0x00007e00ff0c77ac */ /* 0x004ea20008000a00 */
[----:B------:R-:W-:Y:S02]  /*01f0*/  SHF.R.S32.HI R15, RZ, 0x1f, R19 ;  /* 0x0000001fff0f7819 */ /* 0x000fe40000011413 */
[----:B0---45:R-:W-:Y:S02]  /*0200*/  IABS R5, R0 ;  /* 0x0000000000057213 */ /* 0x031fe40000000000 */
[----:B------:R-:W-:-:S02]  /*0210*/  ISETP.NE.AND P3, PT, R0, RZ, PT ;  /* 0x000000ff0000720c */ /* 0x000fc40003f65270 */
[----:B------:R-:W0:Y:S08]  /*0220*/  I2F.RP R4, R5 ;  /* 0x0000000500047306 */ /* 0x000e300000209400 */
[----:B0-----:R-:W0:Y:S02]  /*0230*/  MUFU.RCP R4, R4 ;  /* 0x0000000400047308 */ /* 0x001e240000001000 */
[----:B0-----:R-:W-:-:S06]  /*0240*/  IADD3 R2, PT, PT, R4, 0xffffffe, RZ ;  /* 0x0ffffffe04027810 */ /* 0x001fcc0007ffe0ff */
[----:B---3--:R0:W3:Y:S02]  /*0250*/  F2I.FTZ.U32.TRUNC.NTZ R3, R2 ;  /* 0x0000000200037305 */ /* 0x0080e4000021f000 */
[----:B0-----:R-:W-:Y:S01]  /*0260*/  HFMA2 R2, -RZ, RZ, 0, 0 ;  /* 0x00000000ff027431 */ /* 0x001fe200000001ff */
[----:B---3--:R-:W-:-:S05]  /*0270*/  IADD3 R6, PT, PT, RZ, -R3, RZ ;  /* 0x80000003ff067210 */ /* 0x008fca0007ffe0ff */
[----:B------:R-:W-:Y:S02]  /*0280*/  IMAD R7, R6, R5, RZ ;  /* 0x0000000506077224 */ /* 0x000fe400078e02ff */
[----:B------:R-:W0:Y:S02]  /*0290*/  S2R R6, SR_TID.X ;  /* 0x0000000000067919 */ /* 0x000e240000002100 */
[----:B------:R-:W-:Y:S01]  /*02a0*/  IMAD.HI.U32 R3, R3, R7, R2 ;  /* 0x0000000703037227 */ /* 0x000fe200078e0002 */
[----:B------:R-:W-:-:S05]  /*02b0*/  IADD3 R7, PT, PT, R23, 0xc0, RZ ;  /* 0x000000c017077810 */ /* 0x000fca0007ffe0ff */
[----:B------:R-:W-:-:S05]  /*02c0*/  IMAD.HI.U32 R13, R3, R8, RZ ;  /* 0x00000008030d7227 */ /* 0x000fca00078e00ff */
[----:B------:R-:W-:-:S05]  /*02d0*/  IADD3 R3, PT, PT, -R13, RZ, RZ ;  /* 0x000000ff0d037210 */ /* 0x000fca0007ffe1ff */
[----:B------:R-:W-:-:S05]  /*02e0*/  IMAD R2, R5, R3, R8 ;  /* 0x0000000305027224 */ /* 0x000fca00078e0208 */
[----:B------:R-:W-:Y:S02]  /*02f0*/  ISETP.GT.U32.AND P2, PT, R5, R2, PT ;  /* 0x000000020500720c */ /* 0x000fe40003f44070 */
[----:B0-----:R-:W-:-:S11]  /*0300*/  LOP3.LUT R3, R6, 0xffff, RZ, 0xc0, !PT ;  /* 0x0000ffff06037812 */ /* 0x001fd600078ec0ff */
[----:B------:R-:W-:Y:S01]  /*0310*/  @!P2 IMAD.IADD R2, R2, 0x1, -R5 ;  /* 0x000000010202a824 */ /* 0x000fe200078e0a05 */
[----:B------:R-:W-:Y:S01]  /*0320*/  @!P2 IADD3 R13, PT, PT, R13, 0x1, RZ ;  /* 0x000000010d0da810 */ /* 0x000fe20007ffe0ff */
[----:B------:R-:W-:Y:S01]  /*0330*/  IMAD R3, R3, 0x2aab, RZ ;  /* 0x00002aab03037824 */ /* 0x000fe200078e02ff */
[----:B-1----:R-:W-:Y:S02]  /*0340*/  ISETP.GE.U32.AND P2, PT, R19, UR10, PT ;  /* 0x0000000a13007c0c */ /* 0x002fe4000bf46070 */
[----:B------:R-:W-:Y:S02]  /*0350*/  ISETP.GE.U32.AND P1, PT, R2, R5, PT ;  /* 0x000000050200720c */ /* 0x000fe40003f26070 */
[----:B------:R-:W-:Y:S02]  /*0360*/  LOP3.LUT R2, R0, UR8, RZ, 0x3c, !PT ;  /* 0x0000000800027c12 */ /* 0x000fe4000f8e3cff */
[----:B------:R-:W-:Y:S02]  /*0370*/  SHF.R.U32.HI R3, RZ, 0x10, R3 ;  /* 0x00000010ff037819 */ /* 0x000fe40000011603 */
[----:B------:R-:W-:-:S02]  /*0380*/  ISETP.GE.AND P4, PT, R2, RZ, PT ;  /* 0x000000ff0200720c */ /* 0x000fc40003f86270 */
[----:B------:R-:W-:Y:S02]  /*0390*/  PRMT R2, R3, 0x9910, RZ ;  /* 0x0000991003027816 */ /* 0x000fe400000000ff */
[----:B------:R-:W-:-:S03]  /*03a0*/  ISETP.GE.AND.EX P2, PT, R15, UR11, PT, P2 ;  /* 0x0000000b0f007c0c */ /* 0x000fc6000bf46320 */
[----:B------:R-:W-:Y:S01]  /*03b0*/  IMAD R2, R2, 0x6, RZ ;  /* 0x0000000602027824 */ /* 0x000fe200078e02ff */
[----:B------:R-:W-:Y:S02]  /*03c0*/  @P1 IADD3 R13, PT, PT, R13, 0x1, RZ ;  /* 0x000000010d0d1810 */ /* 0x000fe40007ffe0ff */
[----:B------:R-:W-:Y:S02]  /*03d0*/  ISETP.GE.U32.AND P1, PT, R23, UR10, PT ;  /* 0x0000000a17007c0c */ /* 0x000fe4000bf26070 */
[----:B------:R-:W-:Y:S02]  /*03e0*/  IADD3 R2, PT, PT, RZ, -R2, RZ ;  /* 0x80000002ff027210 */ /* 0x000fe40007ffe0ff */
[----:B------:R-:W-:Y:S02]  /*03f0*/  @!P4 IADD3 R13, PT, PT, -R13, RZ, RZ ;  /* 0x000000ff0d0dc210 */ /* 0x000fe40007ffe1ff */
[----:B------:R-:W-:Y:S01]  /*0400*/  @!P3 LOP3.LUT R13, RZ, R0, RZ, 0x33, !PT ;  /* 0x00000000ff0db212 */ /* 0x000fe200078e33ff */
[----:B------:R-:W0:Y:S01]  /*0410*/  @!P2 LDC.64 R4, c[0x0][0x3e0] ;  /* 0x0000f800ff04ab82 */ /* 0x000e220000000a00 */
[----:B------:R-:W-:-:S02]  /*0420*/  PRMT R3, R2, 0x7710, RZ ;  /* 0x0000771002037816 */ /* 0x000fc400000000ff */
[----:B------:R-:W-:Y:S01]  /*0430*/  ISETP.GE.AND.EX P1, PT, R17, UR11, PT, P1 ;  /* 0x0000000b11007c0c */ /* 0x000fe2000bf26310 */
[----:B------:R-:W-:Y:S01]  /*0440*/  IMAD.MOV R21, RZ, RZ, -R13 ;  /* 0x000000ffff157224 */ /* 0x000fe200078e0a0d */
[----:B------:R-:W-:Y:S02]  /*0450*/  IADD3 R3, PT, PT, R3, R6, RZ ;  /* 0x0000000603037210 */ /* 0x000fe40007ffe0ff */
[----:B------:R-:W-:Y:S01]  /*0460*/  IADD3 R2, PT, PT, R23, 0x80, RZ ;  /* 0x0000008017027810 */ /* 0x000fe20007ffe0ff */
[----:B------:R-:W-:Y:S01]  /*0470*/  IMAD R21, R0, R21, UR8 ;  /* 0x0000000800157e24 */ /* 0x000fe2000f8e0215 */
[----:B------:R-:W-:Y:S01]  /*0480*/  SHF.L.U32 R3, R3, 0x1, RZ ;  /* 0x0000000103037819 */ /* 0x000fe200000006ff */
[----:B------:R-:W1:Y:S01]  /*0490*/  @!P2 LDC.64 R10, c[0x0][0x390] ;  /* 0x0000e400ff0aab82 */ /* 0x000e620000000a00 */
[----:B------:R-:W-:Y:S01]  /*04a0*/  ISETP.GE.U32.AND P3, PT, R2, UR10, PT ;  /* 0x0000000a02007c0c */ /* 0x000fe2000bf66070 */
[----:B------:R-:W-:Y:S01]  /*04b0*/  IMAD R21, R21, 0xc, RZ ;  /* 0x0000000c15157824 */ /* 0x000fe200078e02ff */
[----:B------:R-:W-:-:S02]  /*04c0*/  LOP3.LUT R26, R3, 0xffff, RZ, 0xc0, !PT ;  /* 0x0000ffff031a7812 */ /* 0x000fc400078ec0ff */
[----:B------:R-:W-:Y:S02]  /*04d0*/  SHF.R.S32.HI R3, RZ, 0x1f, R2 ;  /* 0x0000001fff037819 */ /* 0x000fe40000011402 */
[----:B------:R-:W-:Y:S01]  /*04e0*/  SHF.R.S32.HI R0, RZ, 0x1f, R13 ;  /* 0x0000001fff007819 */ /* 0x000fe2000001140d */
[----:B------:R-:W3:Y:S01]  /*04f0*/  @!P1 LDC.64 R8, c[0x0][0x3e0] ;  /* 0x0000f800ff089b82 */ /* 0x000ee20000000a00 */
[----:B------:R-:W-:Y:S02]  /*0500*/  IADD3 R26, P4, PT, R21, R26, RZ ;  /* 0x0000001a151a7210 */ /* 0x000fe40007f9e0ff */
[----:B------:R-:W-:Y:S01]  /*0510*/  ISETP.GE.AND.EX P3, PT, R3, UR11, PT, P3 ;  /* 0x0000000b03007c0c */ /* 0x000fe2000bf66330 */
[----:B--2---:R-:W-:Y:S01]  /*0520*/  IMAD R12, R0, UR12, RZ ;  /* 0x0000000c000c7c24 */ /* 0x004fe2000f8e02ff */
[----:B------:R-:W-:Y:S01]  /*0530*/  LEA.HI.X.SX32 R27, R21, RZ, 0x1, P4 ;  /* 0x000000ff151b7211 */ /* 0x000fe200020f0eff */
[----:B0-----:R-:W-:Y:S01]  /*0540*/  @!P2 IMAD R16, R15, R4, RZ ;  /* 0x000000040f10a224 */ /* 0x001fe200078e02ff */
[----:B------:R-:W-:Y:S01]  /*0550*/  ISETP.GE.U32.AND P4, PT, R7, UR10, PT ;  /* 0x0000000a07007c0c */ /* 0x000fe2000bf86070 */
[C---:B------:R-:W-:Y:S01]  /*0560*/  IMAD R25, R13.reuse, UR13, R12 ;  /* 0x0000000d0d197c24 */ /* 0x040fe2000f8e020c */
[----:B------:R-:W-:Y:S01]  /*0570*/  SHF.R.S32.HI R0, RZ, 0x1f, R7 ;  /* 0x0000001fff007819 */ /* 0x000fe20000011407 */
[----:B------:R-:W-:-:S02]  /*0580*/  IMAD.WIDE.U32 R26, R13, UR12, R26 ;  /* 0x0000000c0d1a7c25 */ /* 0x000fc4000f8e001a */
[----:B------:R-:W0:Y:S01]  /*0590*/  @!P1 LDC.64 R12, c[0x0][0x390] ;  /* 0x0000e400ff0c9b82 */ /* 0x000e220000000a00 */
[----:B------:R-:W-:Y:S01]  /*05a0*/  ISETP.GE.AND.EX P4, PT, R0, UR11, PT, P4 ;  /* 0x0000000b00007c0c */ /* 0x000fe2000bf86340 */
[----:B------:R-:W-:Y:S01]  /*05b0*/  @!P2 IMAD.MOV.U32 R24, RZ, RZ, R26 ;  /* 0x000000ffff18a224 */ /* 0x000fe200078e001a */
[----:B------:R-:W-:Y:S01]  /*05c0*/  IADD3 R25, PT, PT, R27, R25, RZ ;  /* 0x000000191b197210 */ /* 0x000fe20007ffe0ff */
[C---:B------:R-:W-:Y:S01]  /*05d0*/  @!P2 IMAD R16, R19.reuse, R5, R16 ;  /* 0x000000051310a224 */ /* 0x040fe200078e0210 */
[----:B------:R-:W-:Y:S02]  /*05e0*/  @!P1 MOV R28, R26 ;  /* 0x0000001a001c9202 */ /* 0x000fe40000000f00 */
[----:B------:R-:W-:Y:S01]  /*05f0*/  @!P1 MOV R29, R25 ;  /* 0x00000019001d9202 */ /* 0x000fe20000000f00 */
[----:B------:R-:W2:Y:S01]  /*0600*/  @!P3 LDC.64 R14, c[0x0][0x3e0] ;  /* 0x0000f800ff0ebb82 */ /* 0x000ea20000000a00 */
[----:B------:R-:W-:-:S04]  /*0610*/  @!P2 IMAD.WIDE.U32 R18, R19, R4, R24 ;  /* 0x000000041312a225 */ /* 0x000fc800078e0018 */
[-C--:B---3--:R-:W-:Y:S02]  /*0620*/  @!P1 IMAD R20, R17, R8.reuse, RZ ;  /* 0x0000000811149224 */ /* 0x088fe400078e02ff */
[----:B------:R-:W-:Y:S01]  /*0630*/  @!P1 IMAD.WIDE.U32 R28, R23, R8, R28 ;  /* 0x00000008171c9225 */ /* 0x000fe200078e001c */
[----:B------:R-:W-:Y:S01]  /*0640*/  @!P2 IADD3 R8, PT, PT, R19, R16, RZ ;  /* 0x000000101308a210 */ /* 0x000fe20007ffe0ff */
[----:B------:R-:W3:Y:S01]  /*0650*/  @!P4 LDC.64 R4, c[0x0][0x3e0] ;  /* 0x0000f800ff04cb82 */ /* 0x000ee20000000a00 */
[C---:B-1----:R-:W-:Y:S01]  /*0660*/  @!P2 LEA R16, P5, R18.reuse, R10, 0x1 ;  /* 0x0000000a1210a211 */ /* 0x042fe200078a08ff */
[----:B------:R-:W-:Y:S01]  /*0670*/  @!P1 IMAD R20, R23, R9, R20 ;  /* 0x0000000917149224 */ /* 0x000fe200078e0214 */
[----:B------:R-:W-:Y:S02]  /*0680*/  @!P3 MOV R19, R25 ;  /* 0x000000190013b202 */ /* 0x000fe40000000f00 */
[----:B------:R-:W-:Y:S01]  /*0690*/  @!P2 LEA.HI.X R17, R18, R11, R8, 0x1, P5 ;  /* 0x0000000b1211a211 */ /* 0x000fe200028f0c08 */
[----:B------:R-:W-:Y:S01]  /*06a0*/  @!P3 IMAD.MOV.U32 R18, RZ, RZ, R26 ;  /* 0x000000ffff12b224 */ /* 0x000fe200078e001a */
[----:B------:R-:W-:Y:S01]  /*06b0*/  @!P1 IADD3 R20, PT, PT, R29, R20, RZ ;  /* 0x000000141d149210 */ /* 0x000fe20007ffe0ff */
[----:B------:R-:W1:Y:S01]  /*06c0*/  @!P3 LDC.64 R8, c[0x0][0x390] ;  /* 0x0000e400ff08bb82 */ /* 0x000e620000000a00 */
[----:B0-----:R-:W-:-:S04]  /*06d0*/  @!P1 LEA R12, P5, R28, R12, 0x1 ;  /* 0x0000000c1c0c9211 */ /* 0x001fc800078a08ff */
[----:B------:R-:W-:Y:S01]  /*06e0*/  @!P1 LEA.HI.X R13, R28, R13, R20, 0x1, P5 ;  /* 0x0000000d1c0d9211 */ /* 0x000fe200028f0c14 */
[-C--:B--2---:R-:W-:Y:S02]  /*06f0*/  @!P3 IMAD R3, R3, R14.reuse, RZ ;  /* 0x0000000e0303b224 */ /* 0x084fe400078e02ff */
[----:B------:R-:W0:Y:S01]  /*0700*/  @!P4 LDC.64 R10, c[0x0][0x390] ;  /* 0x0000e400ff0acb82 */ /* 0x000e220000000a00 */
[----:B------:R-:W-:-:S04]  /*0710*/  @!P3 IMAD.WIDE.U32 R18, R2, R14, R18 ;  /* 0x0000000e0212b225 */ /* 0x000fc800078e0012 */
[----:B------:R-:W-:Y:S02]  /*0720*/  @!P3 IMAD R15, R2, R15, R3 ;  /* 0x0000000f020fb224 */ /* 0x000fe400078e0203 */
[----:B------:R-:W-:Y:S02]  /*0730*/  HFMA2 R2, -RZ, RZ, 0, 0 ;  /* 0x00000000ff027431 */ /* 0x000fe400000001ff */
[----:B------:R-:W-:Y:S02]  /*0740*/  HFMA2 R3, -RZ, RZ, 0, 0 ;  /* 0x00000000ff037431 */ /* 0x000fe400000001ff */
[----:B---3--:R-:W-:Y:S02]  /*0750*/  @!P4 IMAD R0, R0, R4, RZ ;  /* 0x000000040000c224 */ /* 0x008fe400078e02ff */
[----:B------:R2:W3:Y:S02]  /*0760*/  @!P1 LDG.E R2, desc[UR16][R12.64] ;  /* 0x000000100c029981 */ /* 0x0004e4000c1e1900 */
[----:B------:R-:W-:Y:S01]  /*0770*/  @!P4 IMAD R29, R7, R5, R0 ;  /* 0x00000005071dc224 */ /* 0x000fe200078e0200 */
[----:B------:R-:W-:Y:S01]  /*0780*/  @!P3 IADD3 R15, PT, PT, R19, R15, RZ ;  /* 0x0000000f130fb210 */ /* 0x000fe20007ffe0ff */
[----:B------:R-:W5:Y:S01]  /*0790*/  @!P2 LDG.E R3, desc[UR16][R16.64] ;  /* 0x000000101003a981 */ /* 0x000f62000c1e1900 */
[----:B-1----:R-:W-:-:S02]  /*07a0*/  @!P3 LEA R8, P2, R18, R8, 0x1 ;  /* 0x000000081208b211 */ /* 0x002fc400078408ff */
[----:B--2---:R-:W-:Y:S02]  /*07b0*/  @!P4 MOV R12, R26 ;  /* 0x0000001a000cc202 */ /* 0x004fe40000000f00 */
[----:B------:R-:W-:-:S03]  /*07c0*/  @!P4 MOV R13, R25 ;  /* 0x00000019000dc202 */ /* 0x000fc60000000f00 */
[----:B------:R-:W-:Y:S01]  /*07d0*/  @!P4 IMAD.WIDE.U32 R4, R7, R4, R12 ;  /* 0x000000040704c225 */ /* 0x000fe200078e000c */
[----:B------:R-:W-:-:S03]  /*07e0*/  @!P3 LEA.HI.X R9, R18, R9, R15, 0x1, P2 ;  /* 0x000000091209b211 */ /* 0x000fc600010f0c0f */
[----:B------:R-:W-:Y:S01]  /*07f0*/  IMAD.MOV.U32 R0, RZ, RZ, RZ ;  /* 0x000000ffff007224 */ /* 0x000fe200078e00ff */
[----:B------:R-:W-:Y:S02]  /*0800*/  @!P4 IADD3 R5, PT, PT, R5, R29, RZ ;  /* 0x0000001d0505c210 */ /* 0x000fe40007ffe0ff */
[----:B0-----:R-:W-:-:S03]  /*0810*/  @!P4 LEA R10, P2, R4, R10, 0x1 ;  /* 0x0000000a040ac211 */ /* 0x001fc600078408ff */
[----:B------:R-:W2:Y:S01]  /*0820*/  @!P3 LDG.E R0, desc[UR16][R8.64] ;  /* 0x000000100800b981 */ /* 0x000ea2000c1e1900 */
[----:B------:R-:W-:Y:S01]  /*0830*/  @!P4 LEA.HI.X R11, R4, R11, R5, 0x1, P2 ;  /* 0x0000000b040bc211 */ /* 0x000fe200010f0c05 */
[----:B------:R-:W-:-:S06]  /*0840*/  HFMA2 R4, -RZ, RZ, 0, 0 ;  /* 0x00000000ff047431 */ /* 0x000fcc00000001ff */
[----:B------:R0:W4:Y:S02]  /*0850*/  @!P4 LDG.E R4, desc[UR16][R10.64] ;  /* 0x000000100a04c981 */ /* 0x000124000c1e1900 */
[----:B0-----:R-:W0:Y:S02]  /*0860*/  S2R R11, SR_LANEID ;  /* 0x00000000000b7919 */ /* 0x001e240000000000 */
[C---:B0-----:R-:W-:Y:S02]  /*0870*/  ISETP.GT.AND P2, PT, R11.reuse, 0x1e, PT ;  /* 0x0000001e0b00780c */ /* 0x041fe40003f44270 */
[----:B------:R-:W-:Y:S01]  /*0880*/  ISETP.GT.AND P3, PT, R11, 0xf, PT ;  /* 0x0000000f0b00780c */ /* 0x000fe20003f64270 */
[----:B------:R-:W-:Y:S01]  /*0890*/  BSSY.RECONVERGENT B0, `(.L_x_1824) ;  /* 0x000003f000007945 */ /* 0x000fe20003800200 */
[--C-:B---3--:R-:W-:Y:S02]  /*08a0*/  HADD2.F32 R19, -RZ, R2.reuse.H1_H1 ;  /* 0x30000002ff137230 */ /* 0x108fe40000004100 */
[----:B------:R-:W-:-:S02]  /*08b0*/  HADD2.F32 R18, -RZ, R2.H0_H0 ;  /* 0x20000002ff127230 */ /* 0x000fc40000004100 */
[--C-:B-----5:R-:W-:Y:S02]  /*08c0*/  HADD2.F32 R17, -RZ, R3.reuse.H1_H1 ;  /* 0x30000003ff117230 */ /* 0x120fe40000004100 */
[----:B------:R-:W-:Y:S02]  /*08d0*/  HADD2.F32 R20, -RZ, R3.H0_H0 ;  /* 0x20000003ff147230 */ /* 0x000fe40000004100 */
[----:B------:R-:W-:Y:S01]  /*08e0*/  FMUL.FTZ R3, R19, R19 ;  /* 0x0000001313037220 */ /* 0x000fe20000410000 */
[C---:B------:R-:W-:Y:S01]  /*08f0*/  FADD.FTZ R2, R18.reuse, R19 ;  /* 0x0000001312027221 */ /* 0x040fe20000010000 */
[----:B------:R-:W-:Y:S02]  /*0900*/  FMUL.FTZ R5, R17, R17 ;  /* 0x0000001111057220 */ /* 0x000fe40000410000 */
[----:B------:R-:W-:Y:S01]  /*0910*/  FFMA.FTZ R3, R18, R18, R3 ;  /* 0x0000001212037223 */ /* 0x000fe20000010003 */
[C---:B------:R-:W-:Y:S01]  /*0920*/  FADD.FTZ R7, R20.reuse, R17 ;  /* 0x0000001114077221 */ /* 0x040fe20000010000 */
[----:B------:R-:W-:Y:S01]  /*0930*/  FADD.FTZ R2, RZ, R2 ;  /* 0x00000002ff027221 */ /* 0x000fe20000010000 */
[----:B------:R-:W-:Y:S01]  /*0940*/  FFMA.FTZ R8, R20, R20, R5 ;  /* 0x0000001414087223 */ /* 0x000fe20000010005 */
[----:B------:R-:W-:-:S02]  /*0950*/  FADD.FTZ R5, RZ, R3 ;  /* 0x00000003ff057221 */ /* 0x000fc40000010000 */
[----:B------:R-:W-:Y:S02]  /*0960*/  FADD.FTZ R7, R2, R7 ;  /* 0x0000000702077221 */ /* 0x000fe40000010000 */
[----:B------:R-:W-:Y:S01]  /*0970*/  FADD.FTZ R5, R5, R8 ;  /* 0x0000000805057221 */ /* 0x000fe20000010000 */
[--C-:B--2---:R-:W-:Y:S02]  /*0980*/  HADD2.F32 R16, -RZ, R0.reuse.H1_H1 ;  /* 0x30000000ff107230 */ /* 0x104fe40000004100 */
[----:B------:R-:W-:-:S03]  /*0990*/  HADD2.F32 R3, -RZ, R0.H0_H0 ;  /* 0x20000000ff037230 */ /* 0x000fc60000004100 */
[----:B------:R-:W-:Y:S01]  /*09a0*/  FMUL.FTZ R8, R16, R16 ;  /* 0x0000001010087220 */ /* 0x000fe20000410000 */
[--C-:B----4-:R-:W-:Y:S02]  /*09b0*/  HADD2.F32 R2, -RZ, R4.reuse.H1_H1 ;  /* 0x30000004ff027230 */ /* 0x110fe40000004100 */
[----:B------:R-:W-:Y:S02]  /*09c0*/  HADD2.F32 R0, -RZ, R4.H0_H0 ;  /* 0x20000004ff007230 */ /* 0x000fe40000004100 */
        /* <DEDUP_REMOVED lines=43> */
.L_x_1825:
[----:B------:R-:W-:Y:S05]  /*0c80*/  BSYNC.RECONVERGENT B0 ;  /* 0x0000000000007941 */ /* 0x000fea0003800200 */
.L_x_1824:
        /* <DEDUP_REMOVED lines=36> */
.L_x_1827:
[----:B------:R-:W-:Y:S05]  /*0ed0*/  BSYNC.RECONVERGENT B0 ;  /* 0x0000000000007941 */ /* 0x000fea0003800200 */
.L_x_1826:
        /* <DEDUP_REMOVED lines=21> */
[----:B------:R-:W-:Y:S01]  /*1030*/  ISETP.NE.AND P2, PT, R11, -0x1, PT ;  /* 0xffffffff0b00780c */ /* 0x000fe20003f45270 */
[----:B------:R-:W-:Y:S02]  /*1040*/  IMAD.U32 R6, RZ, RZ, UR10 ;  /* 0x0000000aff067e24 */ /* 0x000fe4000f8e00ff */
        /* <DEDUP_REMOVED lines=8> */
.L_x_1830:
[----:B---3--:R-:W3:Y:S04]  /*10d0*/  LDG.E.STRONG.GPU R6, desc[UR16][R8.64] ;  /* 0x0000001008067981 */ /* 0x008ee8000c1ef900 */
[----:B---3--:R-:W-:Y:S01]  /*10e0*/  CCTL.IVALL ;  /* 0x00000000ff00798f */ /* 0x008fe20002000000 */
[----:B------:R-:W-:Y:S05]  /*10f0*/  YIELD ;  /* 0x0000000000007946 */ /* 0x000fea0003800000 */
[----:B------:R-:W-:-:S13]  /*1100*/  ISETP.NE.AND P2, PT, R6, R11, PT ;  /* 0x0000000b0600720c */ /* 0x000fda0003f45270 */
[----:B------:R-:W-:Y:S05]  /*1110*/  @P2 BRA `(.L_x_1830) ;  /* 0xfffffffc00ec2947 */ /* 0x000fea000383ffff */
.L_x_1829:
        /* <DEDUP_REMOVED lines=15> */
.L_x_1832:
        /* <DEDUP_REMOVED lines=23> */
[----:B------:R-:W-:Y:S02]  /*1380*/  MOV R10, UR26 ;  /* 0x0000001a000a7c02 */ /* 0x000fe40008000f00 */
[----:B------:R-:W-:Y:S02]  /*1390*/  MOV R11, UR27 ;  /* 0x0000001b000b7c02 */ /* 0x000fe40008000f00 */
[----:B------:R-:W3:Y:S01]  /*13a0*/  @!P4 LDG.E.64 R8, desc[UR16][R8.64] ;  /* 0x000000100808c981 */ /* 0x000ee2000c1e1b00 */
[----:B--2---:R-:W-:Y:S01]  /*13b0*/  IMAD.U32 R12, RZ, RZ, UR24 ;  /* 0x00000018ff0c7e24 */ /* 0x004fe2000f8e00ff */
[----:B-1----:R-:W-:-:S02]  /*13c0*/  MOV R13, UR25 ;  /* 0x00000019000d7c02 */ /* 0x002fc40008000f00 */
[----:B------:R-:W2:Y:S04]  /*13d0*/  @!P6 LDG.E.64 R10, desc[UR16][R10.64] ;  /* 0x000000100a0ae981 */ /* 0x000ea8000c1e1b00 */
[----:B------:R-:W4:Y:S01]  /*13e0*/  @!P5 LDG.E.64 R12, desc[UR16][R12.64] ;  /* 0x000000100c0cd981 */ /* 0x000f22000c1e1b00 */
[----:B------:R-:W-:Y:S02]  /*13f0*/  UIADD3 UR24, UPT, UPT, UR5, 0x4, URZ ;  /* 0x0000000405187890 */ /* 0x000fe4000fffe0ff */
[----:B------:R-:W-:Y:S01]  /*1400*/  UIADD3 UR25, UPT, UPT, UR5, 0x6, URZ ;  /* 0x0000000605197890 */ /* 0x000fe2000fffe0ff */
[----:B0-----:R-:W-:-:S03]  /*1410*/  @!P2 FADD.FTZ R4, R4, R6 ;  /* 0x000000060404a221 */ /* 0x001fc60000010000 */
[----:B------:R-:W-:Y:S01]  /*1420*/  MOV R6, UR24 ;  /* 0x0000001800067c02 */ /* 0x000fe20008000f00 */
[----:B------:R-:W-:Y:S01]  /*1430*/  UIADD3 UR24, UPT, UPT, UR5, 0x5, URZ ;  /* 0x0000000505187890 */ /* 0x000fe2000fffe0ff */
[----:B------:R-:W-:Y:S01]  /*1440*/  @!P2 FADD.FTZ R5, R5, R7 ;  /* 0x000000070505a221 */ /* 0x000fe20000010000 */
[----:B------:R-:W-:Y:S02]  /*1450*/  MOV R7, UR25 ;  /* 0x0000001900077c02 */ /* 0x000fe40008000f00 */
[----:B------:R-:W-:Y:S02]  /*1460*/  ISETP.EQ.OR P2, PT, R6, UR15, P3 ;  /* 0x0000000f06007c0c */ /* 0x000fe40009f42670 */
[----:B------:R-:W-:Y:S01]  /*1470*/  MOV R6, UR24 ;  /* 0x0000001800067c02 */ /* 0x000fe20008000f00 */
[----:B------:R-:W-:Y:S01]  /*1480*/  UIADD3 UR24, UPT, UPT, UR5, 0x7, URZ ;  /* 0x0000000705187890 */ /* 0x000fe2000fffe0ff */
[----:B---3--:R-:W-:Y:S01]  /*1490*/  @!P4 FADD.FTZ R4, R4, R8 ;  /* 0x000000080404c221 */ /* 0x008fe20000010000 */
[----:B------:R-:W-:Y:S01]  /*14a0*/  @!P4 FADD.FTZ R5, R5, R9 ;  /* 0x000000090505c221 */ /* 0x000fe20000010000 */
[----:B------:R-:W-:-:S02]  /*14b0*/  ISETP.EQ.OR P4, PT, R6, UR15, P3 ;  /* 0x0000000f06007c0c */ /* 0x000fc40009f82670 */
[----:B--2---:R-:W-:Y:S01]  /*14c0*/  @!P6 FADD.FTZ R4, R4, R10 ;  /* 0x0000000a0404e221 */ /* 0x004fe20000010000 */
[----:B------:R-:W-:Y:S01]  /*14d0*/  @!P6 FADD.FTZ R5, R5, R11 ;  /* 0x0000000b0505e221 */ /* 0x000fe20000010000 */
[----:B------:R-:W-:-:S03]  /*14e0*/  ISETP.EQ.OR P6, PT, R7, UR15, P3 ;  /* 0x0000000f07007c0c */ /* 0x000fc60009fc2670 */
        /* <DEDUP_REMOVED lines=17> */
[----:B------:R-:W-:Y:S02]  /*1600*/  MOV R10, UR26 ;  /* 0x0000001a000a7c02 */ /* 0x000fe40008000f00 */
[----:B------:R-:W-:Y:S01]  /*1610*/  MOV R11, UR27 ;  /* 0x0000001b000b7c02 */ /* 0x000fe20008000f00 */
[----:B------:R-:W3:Y:S01]  /*1620*/  @!P4 LDG.E.64 R8, desc[UR16][R8.64] ;  /* 0x000000100808c981 */ /* 0x000ee2000c1e1b00 */
[----:B------:R-:W-:Y:S01]  /*1630*/  IMAD.U32 R12, RZ, RZ, UR24 ;  /* 0x00000018ff0c7e24 */ /* 0x000fe2000f8e00ff */
[----:B------:R-:W-:-:S03]  /*1640*/  MOV R13, UR25 ;  /* 0x00000019000d7c02 */ /* 0x000fc60008000f00 */
        /* <DEDUP_REMOVED lines=23> */
.L_x_1831:
[----:B------:R-:W-:-:S13]  /*17c0*/  LOP3.LUT P2, RZ, R22, 0x7, RZ, 0xc0, !PT ;  /* 0x0000000716ff7812 */ /* 0x000fda000784c0ff */
[----:B------:R-:W-:Y:S05]  /*17d0*/  @!P2 BRA `(.L_x_1828) ;  /* 0x000000040070a947 */ /* 0x000fea0003800000 */
[----:B---3--:R-:W-:-:S04]  /*17e0*/  LOP3.LUT R6, R22, 0x7, RZ, 0xc0, !PT ;  /* 0x0000000716067812 */ /* 0x008fc800078ec0ff */
[----:B------:R-:W-:-:S04]  /*17f0*/  IADD3 R6, PT, PT, R6, -0x1, RZ ;  /* 0xffffffff06067810 */ /* 0x000fc80007ffe0ff */
        /* <DEDUP_REMOVED lines=27> */
[----:B------:R-:W0:Y:S01]  /*19b0*/  @!P2 LDG.E.64 R6, desc[UR16][R6.64] ;  /* 0x000000100606a981 */ /* 0x000e22000c1e1b00 */
        /* <DEDUP_REMOVED lines=20> */
.L_x_1833:
[----:B------:R-:W-:-:S13]  /*1b00*/  LOP3.LUT P2, R6, R22, 0x3, RZ, 0xc0, !PT ;  /* 0x0000000316067812 */ /* 0x000fda000784c0ff */
        /* <DEDUP_REMOVED lines=15> */
[----:B------:R-:W-:-:S05]  /*1c00*/  IMAD.U32 R7, RZ, RZ, UR13 ;  /* 0x0000000dff077e24 */ /* 0x000fca000f8e00ff */
[----:B------:R-:W-:Y:S01]  /*1c10*/  MOV R8, UR10 ;  /* 0x0000000a00087c02 */ /* 0x000fe20008000f00 */
[----:B------:R-:W0:Y:S01]  /*1c20*/  @!P4 LDG.E.64 R6, desc[UR16][R6.64] ;  /* 0x000000100606c981 */ /* 0x000e22000c1e1b00 */
[----:B------:R-:W-:-:S06]  /*1c30*/  MOV R9, UR11 ;  /* 0x0000000b00097c02 */ /* 0x000fcc0008000f00 */
        /* <DEDUP_REMOVED lines=8> */
.L_x_1834:
        /* <DEDUP_REMOVED lines=13> */
.L_x_1835:
[----:B------:R-:W-:Y:S05]  /*1d90*/  BSYNC.RECONVERGENT B0 ;  /* 0x0000000000007941 */ /* 0x000fea0003800200 */
.L_x_1828:
        /* <DEDUP_REMOVED lines=20> */
[----:B-1----:R-:W-:Y:S01]  /*1ee0*/  @P0 IMAD.WIDE R12, R7, 0x8, R12 ;  /* 0x00000008070c0825 */ /* 0x002fe200078e020c */
[----:B------:R-:W-:-:S03]  /*1ef0*/  IADD3 R21, PT, PT, R21, R6, RZ ;  /* 0x0000000615157210 */ /* 0x000fc60007ffe0ff */
[----:B0-----:R-:W-:Y:S01]  /*1f00*/  @P0 FMUL.FTZ R6, R4, UR10 ;  /* 0x0000000a04060c20 */ /* 0x001fe20008410000 */
[----:B------:R-:W-:Y:S01]  /*1f10*/  @P0 FMUL.FTZ R7, R5, UR10 ;  /* 0x0000000a05070c20 */ /* 0x000fe20008410000 */
[----:B--2---:R-:W-:-:S04]  /*1f20*/  IMAD.WIDE R10, R21, 0x4, R10 ;  /* 0x00000004150a7825 */ /* 0x004fc800078e020a */
        /* <DEDUP_REMOVED lines=21> */
[C---:B------:R-:W-:Y:S01]  /*2080*/  VIADD R21, R23.reuse, 0x40 ;  /* 0x0000004017157836 */ /* 0x040fe20000000000 */
[C---:B0-----:R-:W-:Y:S02]  /*2090*/  IADD3 R14, PT, PT, R23.reuse, 0x80, RZ ;  /* 0x00000080170e7810 */ /* 0x041fe40007ffe0ff */
[C---:B------:R-:W-:Y:S02]  /*20a0*/  IADD3 R15, PT, PT, R23.reuse, 0xc0, RZ ;  /* 0x000000c0170f7810 */ /* 0x040fe40007ffe0ff */
[----:B--2---:R-:W-:-:S04]  /*20b0*/  ISETP.GE.U32.AND P1, PT, R23, UR12, PT ;  /* 0x0000000c17007c0c */ /* 0x004fc8000bf26070 */
[----:B------:R-:W-:-:S13]  /*20c0*/  ISETP.GE.AND.EX P1, PT, R28, UR13, PT, P1 ;  /* 0x0000000d1c007c0c */ /* 0x000fda000bf26310 */
[----:B------:R-:W-:Y:S05]  /*20d0*/  @P1 BRA `(.L_x_1839) ;  /* 0x0000000000481947 */ /* 0x000fea0003800000 */
[----:B------:R-:W0:Y:S01]  /*20e0*/  LDCU.64 UR18, c[0x0][0x3e0] ;  /* 0x00007c00ff1277ac */ /* 0x000e220008000a00 */
[--C-:B------:R-:W-:Y:S01]  /*20f0*/  FADD.FTZ R18, R18, -R8.reuse ;  /* 0x8000000812127221 */ /* 0x100fe20000010000 */
[----:B------:R-:W-:Y:S01]  /*2100*/  MOV R10, R26 ;  /* 0x0000001a000a7202 */ /* 0x000fe20000000f00 */
[----:B------:R-:W-:Y:S01]  /*2110*/  FADD.FTZ R12, R19, -R8 ;  /* 0x80000008130c7221 */ /* 0x000fe20000010000 */
[----:B------:R-:W2:Y:S01]  /*2120*/  LDCU.64 UR10, c[0x0][0x380] ;  /* 0x00007000ff0a77ac */ /* 0x000ea20008000a00 */
[----:B------:R-:W-:Y:S01]  /*2130*/  MOV R11, R25 ;  /* 0x00000019000b7202 */ /* 0x000fe20000000f00 */
[-C--:B-1----:R-:W-:Y:S01]  /*2140*/  FMUL.FTZ R19, R18, R9.reuse ;  /* 0x0000000912137220 */ /* 0x082fe20000410000 */
[----:B------:R-:W-:-:S03]  /*2150*/  FMUL.FTZ R12, R12, R9 ;  /* 0x000000090c0c7220 */ /* 0x000fc60000410000 */
[----:B-----5:R-:W-:Y:S01]  /*2160*/  FFMA.FTZ R18, R4, R19, R6 ;  /* 0x0000001304127223 */ /* 0x020fe20000010006 */
        /* <DEDUP_REMOVED lines=9> */
.L_x_1839:
[----:B------:R-:W-:Y:S05]  /*2200*/  BSYNC.RECONVERGENT B1 ;  /* 0x0000000000017941 */ /* 0x000fea0003800200 */
.L_x_1838:
[----:B------:R-:W-:Y:S01]  /*2210*/  ISETP.GE.U32.AND P1, PT, R21, UR12, PT ;  /* 0x0000000c15007c0c */ /* 0x000fe2000bf26070 */
[----:B------:R-:W-:Y:S01]  /*2220*/  BSSY.RECONVERGENT B1, `(.L_x_1840) ;  /* 0x000001c000017945 */ /* 0x000fe20003800200 */
[----:B------:R-:W-:Y:S02]  /*2230*/  SHF.R.S32.HI R10, RZ, 0x1f, R21 ;  /* 0x0000001fff0a7819 */ /* 0x000fe40000011415 */
        /* <DEDUP_REMOVED lines=8> */
[----:B------:R-:W2:Y:S01]  /*22c0*/  LDCU.64 UR10, c[0x0][0x3e0] ;  /* 0x00007c00ff0a77ac */ /* 0x000ea20008000a00 */
[--C-:B------:R-:W-:Y:S01]  /*22d0*/  FADD.FTZ R20, R20, -R8.reuse ;  /* 0x8000000814147221 */ /* 0x100fe20000010000 */
[----:B0-----:R-:W-:Y:S01]  /*22e0*/  FADD.FTZ R12, R17, -R8 ;  /* 0x80000008110c7221 */ /* 0x001fe20000010000 */
[----:B------:R-:W-:Y:S01]  /*22f0*/  IMAD.MOV.U32 R11, RZ, RZ, R25 ;  /* 0x000000ffff0b7224 */ /* 0x000fe200078e0019 */
[----:B------:R-:W0:Y:S01]  /*2300*/  LDCU.64 UR18, c[0x0][0x380] ;  /* 0x00007000ff1277ac */ /* 0x000e220008000a00 */
[-C--:B-1----:R-:W-:Y:S01]  /*2310*/  FMUL.FTZ R17, R20, R9.reuse ;  /* 0x0000000914117220 */ /* 0x082fe20000410000 */
[----:B------:R-:W-:-:S03]  /*2320*/  FMUL.FTZ R12, R12, R9 ;  /* 0x000000090c0c7220 */ /* 0x000fc60000410000 */
[----:B-----5:R-:W-:Y:S01]  /*2330*/  FFMA.FTZ R17, R4, R17, R6 ;  /* 0x0000001104117223 */ /* 0x020fe20000010006 */
[----:B------:R-:W-:Y:S01]  /*2340*/  FFMA.FTZ R20, R5, R12, R7 ;  /* 0x0000000c05147223 */ /* 0x000fe20000010007 */
[----:B--2---:R-:W-:-:S04]  /*2350*/  IMAD R10, R10, UR10, RZ ;  /* 0x0000000a0a0a7c24 */ /* 0x004fc8000f8e02ff */
[----:B------:R-:W-:Y:S01]  /*2360*/  IMAD R13, R21, UR11, R10 ;  /* 0x0000000b150d7c24 */ /* 0x000fe2000f8e020a */
[----:B------:R-:W-:-:S05]  /*2370*/  MOV R10, R26 ;  /* 0x0000001a000a7202 */ /* 0x000fca0000000f00 */
[----:B------:R-:W-:-:S05]  /*2380*/  IMAD.WIDE.U32 R10, R21, UR10, R10 ;  /* 0x0000000a150a7c25 */ /* 0x000fca000f8e000a */
[----:B------:R-:W-:Y:S02]  /*2390*/  IADD3 R13, PT, PT, R11, R13, RZ ;  /* 0x0000000d0b0d7210 */ /* 0x000fe40007ffe0ff */
[----:B0-----:R-:W-:Y:S02]  /*23a0*/  LEA R12, P1, R10, UR18, 0x1 ;  /* 0x000000120a0c7c11 */ /* 0x001fe4000f8208ff */
[----:B------:R-:W-:Y:S02]  /*23b0*/  F2FP.F16.F32.PACK_AB R11, R20, R17 ;  /* 0x00000011140b723e */ /* 0x000fe400000000ff */
[----:B------:R-:W-:-:S05]  /*23c0*/  LEA.HI.X R13, R10, UR19, R13, 0x1, P1 ;  /* 0x000000130a0d7c11 */ /* 0x000fca00088f0c0d */
[----:B------:R2:W-:Y:S04]  /*23d0*/  STG.E desc[UR16][R12.64], R11 ;  /* 0x0000000b0c007986 */ /* 0x0005e8000c101910 */
.L_x_1841:
[----:B------:R-:W-:Y:S05]  /*23e0*/  BSYNC.RECONVERGENT B1 ;  /* 0x0000000000017941 */ /* 0x000fea0003800200 */
.L_x_1840:
[----:B------:R-:W-:Y:S04]  /*23f0*/  BSSY.RECONVERGENT B1, `(.L_x_1842) ;  /* 0x0000014000017945 */ /* 0x000fe80003800200 */
[----:B------:R-:W-:Y:S05]  /*2400*/  @P2 BRA `(.L_x_1843) ;  /* 0x0000000000482947 */ /* 0x000fea0003800000 */
[----:B------:R-:W3:Y:S01]  /*2410*/  LDCU.64 UR10, c[0x0][0x3e0] ;  /* 0x00007c00ff0a77ac */ /* 0x000ee20008000a00 */
[----:B------:R-:W-:Y:S01]  /*2420*/  MOV R10, R26 ;  /* 0x0000001a000a7202 */ /* 0x000fe20000000f00 */
[--C-:B0-2---:R-:W-:Y:S01]  /*2430*/  FADD.FTZ R12, R3, -R8.reuse ;  /* 0x80000008030c7221 */ /* 0x105fe20000010000 */
[----:B------:R-:W-:Y:S01]  /*2440*/  MOV R11, R25 ;  /* 0x00000019000b7202 */ /* 0x000fe20000000f00 */
[----:B------:R-:W0:Y:S01]  /*2450*/  LDCU.64 UR18, c[0x0][0x380] ;  /* 0x00007000ff1277ac */ /* 0x000e220008000a00 */
[----:B------:R-:W-:Y:S01]  /*2460*/  FADD.FTZ R16, R16, -R8 ;  /* 0x8000000810107221 */ /* 0x000fe20000010000 */
[----:B-1----:R-:W-:-:S03]  /*2470*/  FMUL.FTZ R3, R12, R9 ;  /* 0x000000090c037220 */ /* 0x002fc60000410000 */
[----:B------:R-:W-:Y:S01]  /*2480*/  FMUL.FTZ R16, R16, R9 ;  /* 0x0000000910107220 */ /* 0x000fe20000410000 */
[----:B-----5:R-:W-:-:S03]  /*2490*/  FFMA.FTZ R3, R4, R3, R6 ;  /* 0x0000000304037223 */ /* 0x020fc60000010006 */
[----:B------:R-:W-:Y:S01]  /*24a0*/  FFMA.FTZ R16, R5, R16, R7 ;  /* 0x0000001005107223 */ /* 0x000fe20000010007 */
[----:B---3--:R-:W-:-:S04]  /*24b0*/  IMAD R19, R19, UR10, RZ ;  /* 0x0000000a13137c24 */ /* 0x008fc8000f8e02ff */
[----:B------:R-:W-:Y:S01]  /*24c0*/  F2FP.F16.F32.PACK_AB R3, R16, R3 ;  /* 0x000000031003723e */ /* 0x000fe200000000ff */
[----:B------:R-:W-:-:S04]  /*24d0*/  IMAD.WIDE.U32 R10, R14, UR10, R10 ;  /* 0x0000000a0e0a7c25 */ /* 0x000fc8000f8e000a */
[----:B------:R-:W-:Y:S01]  /*24e0*/  IMAD R19, R14, UR11, R19 ;  /* 0x0000000b0e137c24 */ /* 0x000fe2000f8e0213 */
[----:B0-----:R-:W-:-:S04]  /*24f0*/  LEA R12, P1, R10, UR18, 0x1 ;  /* 0x000000120a0c7c11 */ /* 0x001fc8000f8208ff */
[----:B------:R-:W-:-:S04]  /*2500*/  IADD3 R19, PT, PT, R11, R19, RZ ;  /* 0x000000130b137210 */ /* 0x000fc80007ffe0ff */
[----:B------:R-:W-:-:S05]  /*2510*/  LEA.HI.X R13, R10, UR19, R19, 0x1, P1 ;  /* 0x000000130a0d7c11 */ /* 0x000fca00088f0c13 */
[----:B------:R3:W-:Y:S02]  /*2520*/  STG.E desc[UR16][R12.64], R3 ;  /* 0x000000030c007986 */ /* 0x0007e4000c101910 */
.L_x_1843:
[----:B------:R-:W-:Y:S05]  /*2530*/  BSYNC.RECONVERGENT B1 ;  /* 0x0000000000017941 */ /* 0x000fea0003800200 */
.L_x_1842:
[----:B------:R-:W-:Y:S05]  /*2540*/  @P3 BRA `(.L_x_1844) ;  /* 0x0000000800643947 */ /* 0x000fea0003800000 */
[----:B------:R-:W4:Y:S01]  /*2550*/  LDCU.64 UR10, c[0x0][0x3e0] ;  /* 0x00007c00ff0a77ac */ /* 0x000f220008000a00 */
[----:B------:R-:W-:Y:S01]  /*2560*/  MOV R24, R26 ;  /* 0x0000001a00187202 */ /* 0x000fe20000000f00 */
[--C-:B------:R-:W-:Y:S01]  /*2570*/  FADD.FTZ R0, R0, -R8.reuse ;  /* 0x8000000800007221 */ /* 0x100fe20000010000 */
[----:B------:R-:W-:Y:S01]  /*2580*/  FADD.FTZ R2, R2, -R8 ;  /* 0x8000000802027221 */ /* 0x000fe20000010000 */
[----:B------:R-:W0:Y:S02]  /*2590*/  LDCU.64 UR12, c[0x0][0x380] ;  /* 0x00007000ff0c77ac */ /* 0x000e240008000a00 */
[-C--:B-1-3--:R-:W-:Y:S01]  /*25a0*/  FMUL.FTZ R3, R0, R9.reuse ;  /* 0x0000000900037220 */ /* 0x08afe20000410000 */
[----:B------:R-:W-:-:S03]  /*25b0*/  FMUL.FTZ R2, R2, R9 ;  /* 0x0000000902027220 */ /* 0x000fc60000410000 */
[----:B-----5:R-:W-:Y:S01]  /*25c0*/  FFMA.FTZ R4, R4, R3, R6 ;  /* 0x0000000304047223 */ /* 0x020fe20000010006 */
[----:B------:R-:W-:-:S05]  /*25d0*/  FFMA.FTZ R5, R5, R2, R7 ;  /* 0x0000000205057223 */ /* 0x000fca0000010007 */
[----:B------:R-:W-:Y:S01]  /*25e0*/  F2FP.F16.F32.PACK_AB R5, R5, R4 ;  /* 0x000000040505723e */ /* 0x000fe200000000ff */
[----:B----4-:R-:W-:Y:S02]  /*25f0*/  IMAD R18, R18, UR10, RZ ;  /* 0x0000000a12127c24 */ /* 0x010fe4000f8e02ff */
[----:B------:R-:W-:-:S04]  /*2600*/  IMAD.WIDE.U32 R24, R15, UR10, R24 ;  /* 0x0000000a0f187c25 */ /* 0x000fc8000f8e0018 */
[----:B------:R-:W-:Y:S01]  /*2610*/  IMAD R15, R15, UR11, R18 ;  /* 0x0000000b0f0f7c24 */ /* 0x000fe2000f8e0212 */
[----:B0-----:R-:W-:-:S04]  /*2620*/  LEA R2, P1, R24, UR12, 0x1 ;  /* 0x0000000c18027c11 */ /* 0x001fc8000f8208ff */
[----:B------:R-:W-:-:S04]  /*2630*/  IADD3 R15, PT, PT, R25, R15, RZ ;  /* 0x0000000f190f7210 */ /* 0x000fc80007ffe0ff */
[----:B------:R-:W-:-:S05]  /*2640*/  LEA.HI.X R3, R24, UR13, R15, 0x1, P1 ;  /* 0x0000000d18037c11 */ /* 0x000fca00088f0c0f */
[----:B------:R4:W-:Y:S01]  /*2650*/  STG.E desc[UR16][R2.64], R5 ;  /* 0x0000000502007986 */ /* 0x0009e2000c101910 */
[----:B------:R-:W-:Y:S05]  /*2660*/  BRA `(.L_x_1844) ;  /* 0x00000008001c7947 */ /* 0x000fea0003800000 */
.L_x_1837:
[----:B------:R-:W2:Y:S01]  /*2670*/  LDCU.64 UR18, c[0x0][0x3e8] ;  /* 0x00007d00ff1277ac */ /* 0x000ea20008000a00 */
[----:B------:R-:W-:Y:S01]  /*2680*/  BSSY.RECONVERGENT B1, `(.L_x_1845) ;  /* 0x0000022000017945 */ /* 0x000fe20003800200 */
[C---:B0-----:R-:W-:Y:S01]  /*2690*/  VIADD R14, R23.reuse, 0x40 ;  /* 0x00000040170e7836 */ /* 0x041fe20000000000 */
[C---:B------:R-:W-:Y:S02]  /*26a0*/  IADD3 R10, PT, PT, R23.reuse, 0x80, RZ ;  /* 0x00000080170a7810 */ /* 0x040fe40007ffe0ff */
[----:B------:R-:W-:Y:S01]  /*26b0*/  IADD3 R11, PT, PT, R23, 0xc0, RZ ;  /* 0x000000c0170b7810 */ /* 0x000fe20007ffe0ff */
[----:B------:R-:W-:Y:S06]  /*26c0*/  @P1 BRA `(.L_x_1846) ;  /* 0x0000000000741947 */ /* 0x000fec0003800000 */
[--C-:B------:R-:W-:Y:S01]  /*26d0*/  FADD.FTZ R18, R18, -R8.reuse ;  /* 0x8000000812127221 */ /* 0x100fe20000010000 */
[----:B------:R-:W-:Y:S01]  /*26e0*/  FADD.FTZ R12, R19, -R8 ;  /* 0x80000008130c7221 */ /* 0x000fe20000010000 */
[----:B------:R-:W0:Y:S02]  /*26f0*/  LDCU.64 UR10, c[0x0][0x3e0] ;  /* 0x00007c00ff0a77ac */ /* 0x000e240008000a00 */
        /* <DEDUP_REMOVED lines=10> */
[----:B------:R-:W-:-:S03]  /*27a0*/  SHF.R.S32.HI R18, RZ, 0x1f, R23 ;  /* 0x0000001fff127819 */ /* 0x000fc60000011417 */
[----:B------:R-:W3:Y:S01]  /*27b0*/  MUFU.RCP R28, R21 ;  /* 0x00000015001c7308 */ /* 0x000ee20000001000 */
[----:B----4-:R-:W-:Y:S01]  /*27c0*/  FADD.FTZ R29, R19, 1 ;  /* 0x3f800000131d7421 */ /* 0x010fe20000010000 */
[----:B------:R-:W-:-:S06]  /*27d0*/  MOV R19, R25 ;  /* 0x0000001900137202 */ /* 0x000fcc0000000f00 */
[----:B------:R-:W4:Y:S01]  /*27e0*/  MUFU.RCP R13, R29 ;  /* 0x0000001d000d7308 */ /* 0x000f220000001000 */
[----:B---3--:R-:W-:Y:S01]  /*27f0*/  FMUL.FTZ R15, R15, R28 ;  /* 0x0000001c0f0f7220 */ /* 0x008fe20000410000 */
[----:B0-----:R-:W-:Y:S01]  /*2800*/  IMAD R28, R18, UR10, RZ ;  /* 0x0000000a121c7c24 */ /* 0x001fe2000f8e02ff */
[----:B------:R-:W-:-:S03]  /*2810*/  MOV R18, R26 ;  /* 0x0000001a00127202 */ /* 0x000fc60000000f00 */
[C---:B------:R-:W-:Y:S02]  /*2820*/  IMAD R21, R23.reuse, UR11, R28 ;  /* 0x0000000b17157c24 */ /* 0x040fe4000f8e021c */
[----:B------:R-:W-:-:S04]  /*2830*/  IMAD.WIDE.U32 R18, R23, UR10, R18 ;  /* 0x0000000a17127c25 */ /* 0x000fc8000f8e0012 */
[----:B----4-:R-:W-:Y:S01]  /*2840*/  FMUL.FTZ R28, R12, R13 ;  /* 0x0000000d0c1c7220 */ /* 0x010fe20000410000 */
[----:B------:R-:W-:Y:S02]  /*2850*/  IADD3 R21, PT, PT, R19, R21, RZ ;  /* 0x0000001513157210 */ /* 0x000fe40007ffe0ff */
[----:B-1----:R-:W-:Y:S02]  /*2860*/  LEA R12, P1, R18, UR12, 0x1 ;  /* 0x0000000c120c7c11 */ /* 0x002fe4000f8208ff */
[----:B------:R-:W-:Y:S02]  /*2870*/  F2FP.F16.F32.PACK_AB R15, R28, R15 ;  /* 0x0000000f1c0f723e */ /* 0x000fe400000000ff */
[----:B------:R-:W-:-:S05]  /*2880*/  LEA.HI.X R13, R18, UR13, R21, 0x1, P1 ;  /* 0x0000000d120d7c11 */ /* 0x000fca00088f0c15 */
[----:B------:R0:W-:Y:S04]  /*2890*/  STG.E desc[UR16][R12.64], R15 ;  /* 0x0000000f0c007986 */ /* 0x0001e8000c101910 */
.L_x_1846:
[----:B--2---:R-:W-:Y:S05]  /*28a0*/  BSYNC.RECONVERGENT B1 ;  /* 0x0000000000017941 */ /* 0x004fea0003800200 */
.L_x_1845:
        /* <DEDUP_REMOVED lines=27> */
[----:B------:R-:W-:-:S03]  /*2a60*/  IMAD.MOV.U32 R13, RZ, RZ, R25 ;  /* 0x000000ffff0d7224 */ /* 0x000fc600078e0019 */
        /* <DEDUP_REMOVED lines=9> */
[----:B------:R-:W-:-:S05]  /*2b00*/  F2FP.F16.F32.PACK_AB R13, R14, R28 ;  /* 0x0000001c0e0d723e */ /* 0x000fca00000000ff */
[----:B------:R0:W-:Y:S02]  /*2b10*/  STG.E desc[UR16][R20.64], R13 ;  /* 0x0000000d14007986 */ /* 0x0001e4000c101910 */
.L_x_1848:
[----:B------:R-:W-:Y:S05]  /*2b20*/  BSYNC.RECONVERGENT B1 ;  /* 0x0000000000017941 */ /* 0x000fea0003800200 */
.L_x_1847:
        /* <DEDUP_REMOVED lines=18> */
[----:B------:R-:W-:Y:S01]  /*2c50*/  MOV R12, R26 ;  /* 0x0000001a000c7202 */ /* 0x000fe20000000f00 */
[----:B--2---:R-:W-:-:S04]  /*2c60*/  FADD.FTZ R19, R16, 1 ;  /* 0x3f80000010137421 */ /* 0x004fc80000010000 */
        /* <DEDUP_REMOVED lines=8> */
[----:B------:R-:W-:-:S05]  /*2cf0*/  F2FP.F16.F32.PACK_AB R3, R3, R10 ;  /* 0x0000000a0303723e */ /* 0x000fca00000000ff */
[----:B------:R2:W-:Y:S02]  /*2d00*/  STG.E desc[UR16][R14.64], R3 ;  /* 0x000000030e007986 */ /* 0x0005e4000c101910 */
.L_x_1850:
[----:B------:R-:W-:Y:S05]  /*2d10*/  BSYNC.RECONVERGENT B1 ;  /* 0x0000000000017941 */ /* 0x000fea0003800200 */
.L_x_1849:
        /* <DEDUP_REMOVED lines=26> */
[----:B------:R-:W-:-:S05]  /*2ec0*/  F2FP.F16.F32.PACK_AB R5, R5, R0 ;  /* 0x000000000505723e */ /* 0x000fca00000000ff */
[----:B------:R0:W-:Y:S02]  /*2ed0*/  STG.E desc[UR16][R2.64], R5 ;  /* 0x0000000502007986 */ /* 0x0001e4000c101910 */
.L_x_1844:
[----:B------:R-:W-:Y:S05]  /*2ee0*/  BSYNC.RECONVERGENT B0 ;  /* 0x0000000000007941 */ /* 0x000fea0003800200 */
.L_x_1836:
[----:B------:R-:W-:Y:S02]  /*2ef0*/  UIADD3 UR8, UPT, UPT, UR20, UR8, URZ ;  /* 0x0000000814087290 */ /* 0x000fe4000fffe0ff */
[----:B------:R-:W-:Y:S02]  /*2f00*/  UIADD3 UR4, UPT, UPT, UR4, 0x1, URZ ;  /* 0x0000000104047890 */ /* 0x000fe4000fffe0ff */
[----:B------:R-:W-:-:S09]  /*2f10*/  UISETP.GE.AND UP0, UPT, UR8, UR7, UPT ;  /* 0x000000070800728c */ /* 0x000fd2000bf06270 */
[----:B------:R-:W-:Y:S05]  /*2f20*/  BRA.U !UP0, `(.L_x_1851) ;  /* 0xffffffd108987547 */ /* 0x000fea000b83ffff */
[----:B------:R-:W-:Y:S05]  /*2f30*/  EXIT ;  /* 0x000000000000794d */ /* 0x000fea0003800000 */
.L_x_1852:
        /* <DEDUP_REMOVED lines=12> */
.L_x_2509:


//--------------------- .text._Z35group_norm_nhwc_fwd_one_pass_kernelI11Fp16IOFp32WLi512ELi12ELi384EEv26Group_norm_nhwc_fwd_params --------------------------
	.section	.text._Z35group_norm_nhwc_fwd_one_pass_kernelI11Fp16IOFp32WLi512ELi12ELi384EEv26Group_norm_nhwc_fwd_params,"ax",@progbits
	.align	128
        .global         _Z35group_norm_nhwc_fwd_one_pass_kernelI11Fp16IOFp32WLi512ELi12ELi384EEv26Group_norm_nhwc_fwd_params
        .type           _Z35group_norm_nhwc_fwd_one_pass_kernelI11Fp16IOFp32WLi512ELi12ELi384EEv26Group_norm_nhwc_fwd_params,@function
        .size           _Z35group_norm_nhwc_fwd_one_pass_kernelI11Fp16IOFp32WLi512ELi12ELi384EEv26Group_norm_nhwc_fwd_params,(.L_x_2510 - _Z35group_norm_nhwc_fwd_one_pass_kernelI11Fp16IOFp32WLi512ELi12ELi384EEv26Group_norm_nhwc_fwd_params)
        .other          _Z35group_norm_nhwc_fwd_one_pass_kernelI11Fp16IOFp32WLi512ELi12ELi384EEv26Group_norm_nhwc_fwd_params,@"STO_CUDA_ENTRY STV_DEFAULT"
_Z35group_norm_nhwc_fwd_one_pass_kernelI11Fp16IOFp32WLi512ELi12ELi384EEv26Group_norm_nhwc_fwd_params:
.text._Z35group_norm_nhwc_fwd_one_pass_kernelI11Fp16IOFp32WLi512ELi12ELi384EEv26Group_norm_nhwc_fwd_params:
        /* <DEDUP_REMOVED lines=36> */
.L_x_1896:
[----:B0-----:R-:W0:Y:S01]  /*0240*/  LDCU UR5, c[0x0][0x3f8] ;  /* 0x00007f00ff0577ac */ /* 0x001e220008000800 */
[----:B---3--:R-:W-:Y:S01]  /*0250*/  IABS R6, UR7 ;  /* 0x0000000700067c13 */ /* 0x008fe20008000000 */
[----:B------:R-:W-:Y:S01]  /*0260*/  HFMA2 R16, -RZ, RZ, 0, 0 ;  /* 0x00000000ff107431 */ /* 0x000fe200000001ff */
[C---:B------:R-:W-:Y:S01]  /*0270*/  IADD3 R19, PT, PT, R31.reuse, 0x40, RZ ;  /* 0x000000401f137810 */ /* 0x040fe20007ffe0ff */
[----:B------:R-:W1:Y:S01]  /*0280*/  LDCU.64 UR14, c[0x0][0x3f0] ;  /* 0x00007e00ff0e77ac */ /* 0x000e620008000a00 */
[C---:B--2---:R-:W-:Y:S02]  /*0290*/  IADD3 R17, PT, PT, R31.reuse, 0x80, RZ ;  /* 0x000000801f117810 */ /* 0x044fe40007ffe0ff */
[----:B------:R-:W-:Y:S02]  /*02a0*/  IADD3 R36, PT, PT, R31, 0x100, RZ ;  /* 0x000001001f247810 */ /* 0x000fe40007ffe0ff */
[----:B------:R-:W-:Y:S02]  /*02b0*/  SHF.R.S32.HI R21, RZ, 0x1f, R17 ;  /* 0x0000001fff157819 */ /* 0x000fe40000011411 */
[----:B------:R-:W-:-:S02]  /*02c0*/  SHF.R.S32.HI R15, RZ, 0x1f, R36 ;  /* 0x0000001fff0f7819 */ /* 0x000fc40000011424 */
[----:B------:R-:W-:Y:S02]  /*02d0*/  LOP3.LUT R34, R28, 0xffff, RZ, 0xc0, !PT ;  /* 0x0000ffff1c227812 */ /* 0x000fe400078ec0ff */
[----:B------:R-:W-:Y:S02]  /*02e0*/  IADD3 R12, PT, PT, R31, 0xc0, RZ ;  /* 0x000000c01f0c7810 */ /* 0x000fe40007ffe0ff */
[----:B0-----:R-:W-:Y:S01]  /*02f0*/  MOV R0, UR5 ;  /* 0x0000000500007c02 */ /* 0x001fe20008000f00 */
[----:B------:R-:W-:Y:S01]  /*0300*/  UISETP.NE.AND UP0, UPT, UR5, URZ, UPT ;  /* 0x000000ff0500728c */ /* 0x000fe2000bf05270 */
[----:B------:R-:W-:Y:S02]  /*0310*/  SHF.R.S32.HI R13, RZ, 0x1f, R12 ;  /* 0x0000001fff0d7819 */ /* 0x000fe4000001140c */
[----:B----4-:R-:W-:-:S04]  /*0320*/  IABS R5, R0 ;  /* 0x0000000000057213 */ /* 0x010fc80000000000 */
[----:B------:R-:W0:Y:S08]  /*0330*/  I2F.RP R0, R5 ;  /* 0x0000000500007306 */ /* 0x000e300000209400 */
[----:B0-----:R-:W0:Y:S02]  /*0340*/  MUFU.RCP R0, R0 ;  /* 0x0000000000007308 */ /* 0x001e240000001000 */
[----:B0-----:R-:W-:-:S06]  /*0350*/  IADD3 R2, PT, PT, R0, 0xffffffe, RZ ;  /* 0x0ffffffe00027810 */ /* 0x001fcc0007ffe0ff */
        /* <DEDUP_REMOVED lines=10> */
[----:B------:R-:W-:-:S11]  /*0400*/  SHF.R.S32.HI R7, RZ, 0x1f, R19 ;  /* 0x0000001fff077819 */ /* 0x000fd60000011413 */
[----:B------:R-:W-:Y:S02]  /*0410*/  UIMAD.WIDE.U32 UR8, UR8, UR10, URZ ;  /* 0x0000000a080872a5 */ /* 0x000fe4000f8e00ff */
[----:B------:R-:W-:-:S04]  /*0420*/  ULOP3.LUT UR8, UR7, UR5, URZ, 0x3c, !UPT ;  /* 0x0000000507087292 */ /* 0x000fc8000f8e3cff */
[----:B------:R-:W-:-:S05]  /*0430*/  IADD3 R0, PT, PT, RZ, -UR9, RZ ;  /* 0x80000009ff007c10 */ /* 0x000fca000fffe0ff */
        /* <DEDUP_REMOVED lines=10> */
[----:B------:R-:W-:-:S02]  /*04e0*/  ISETP.GE.U32.AND P3, PT, R36, UR10, PT ;  /* 0x0000000a24007c0c */ /* 0x000fc4000bf66070 */
[----:B------:R-:W-:Y:S02]  /*04f0*/  ISETP.GE.AND.EX P5, PT, R21, UR11, PT, P5 ;  /* 0x0000000b15007c0c */ /* 0x000fe4000bfa6350 */
[-C--:B------:R-:W-:Y:S02]  /*0500*/  @!P1 IADD3 R0, PT, PT, R0, -R5.reuse, RZ ;  /* 0x8000000500009210 */ /* 0x080fe40007ffe0ff */
[----:B------:R-:W-:Y:S02]  /*0510*/  ISETP.GE.AND.EX P3, PT, R15, UR11, PT, P3 ;  /* 0x0000000b0f007c0c */ /* 0x000fe4000bf66330 */
[----:B------:R-:W-:Y:S02]  /*0520*/  ISETP.GE.U32.AND P1, PT, R0, R5, PT ;  /* 0x000000050000720c */ /* 0x000fe40003f26070 */
[----:B-1----:R-:W-:Y:S01]  /*0530*/  MOV R5, UR14 ;  /* 0x0000000e00057c02 */ /* 0x002fe20008000f00 */
[----:B------:R-:W0:Y:S01]  /*0540*/  @!P4 LDC.64 R2, c[0x0][0x3e0] ;  /* 0x0000f800ff02cb82 */ /* 0x000e220000000a00 */
[----:B------:R-:W-:-:S04]  /*0550*/  ISETP.GE.U32.AND P2, PT, R31, UR10, PT ;  /* 0x0000000a1f007c0c */ /* 0x000fc8000bf46070 */
[----:B------:R-:W-:-:S03]  /*0560*/  ISETP.GE.AND.EX P2, PT, R27, UR11, PT, P2 ;  /* 0x0000000b1b007c0c */ /* 0x000fc6000bf46320 */
[----:B-----5:R-:W1:Y:S02]  /*0570*/  @!P4 LDC.64 R10, c[0x0][0x390] ;  /* 0x0000e400ff0acb82 */ /* 0x020e640000000a00 */
[----:B------:R-:W-:-:S05]  /*0580*/  VOTEU.ANY UP1, P1 ;  /* 0x0000000000ff7886 */ /* 0x000fca0000820100 */
[----:B------:R-:W-:Y:S01]  /*0590*/  @UP1 UIADD3 UR9, UPT, UPT, UR9, 0x1, URZ ;  /* 0x0000000109091890 */ /* 0x000fe2000fffe0ff */
[----:B------:R-:W2:Y:S03]  /*05a0*/  @!P5 LDC.64 R8, c[0x0][0x3e0] ;  /* 0x0000f800ff08db82 */ /* 0x000ea60000000a00 */
[----:B------:R-:W-:Y:S02]  /*05b0*/  @!UP2 UIADD3 UR9, UPT, UPT, -UR9, URZ, URZ ;  /* 0x000000ff0909a290 */ /* 0x000fe4000fffe1ff */
[----:B------:R-:W-:-:S04]  /*05c0*/  @!UP0 ULOP3.LUT UR9, URZ, UR5, URZ, 0x33, !UPT ;  /* 0x00000005ff098292 */ /* 0x000fc8000f8e33ff */
[----:B------:R-:W-:-:S04]  /*05d0*/  UIADD3 UR8, UPT, UPT, -UR9, URZ, URZ ;  /* 0x000000ff09087290 */ /* 0x000fc8000fffe1ff */
[----:B------:R-:W-:Y:S02]  /*05e0*/  UIMAD UR8, UR5, UR8, UR7 ;  /* 0x00000008050872a4 */ /* 0x000fe4000f8e0207 */
[----:B------:R-:W-:Y:S02]  /*05f0*/  USHF.R.S32.HI UR5, URZ, 0x1f, UR9 ;  /* 0x0000001fff057899 */ /* 0x000fe40008011409 */
[----:B------:R-:W-:Y:S02]  /*0600*/  UIMAD UR8, UR8, 0xc, URZ ;  /* 0x0000000c080878a4 */ /* 0x000fe4000f8e02ff */
[----:B------:R-:W-:-:S04]  /*0610*/  UIMAD UR5, UR5, UR14, URZ ;  /* 0x0000000e050572a4 */ /* 0x000fc8000f8e02ff */
[----:B------:R-:W-:Y:S01]  /*0620*/  IADD3 R34, P1, PT, R34, UR8, RZ ;  /* 0x0000000822227c10 */ /* 0x000fe2000ff3e0ff */
[----:B------:R-:W-:Y:S01]  /*0630*/  UIMAD UR5, UR9, UR15, UR5 ;  /* 0x0000000f090572a4 */ /* 0x000fe2000f8e0205 */
[----:B------:R-:W-:-:S04]  /*0640*/  MOV R0, UR8 ;  /* 0x0000000800007c02 */ /* 0x000fc80008000f00 */
[----:B------:R-:W-:Y:S01]  /*0650*/  LEA.HI.X.SX32 R35, R0, RZ, 0x1, P1 ;  /* 0x000000ff00237211 */ /* 0x000fe200008f0eff */
[----:B0-----:R-:W-:Y:S01]  /*0660*/  @!P4 IMAD R0, R7, R2, RZ ;  /* 0x000000020700c224 */ /* 0x001fe200078e02ff */
[----:B------:R-:W-:Y:S01]  /*0670*/  ISETP.GE.U32.AND P1, PT, R12, UR10, PT ;  /* 0x0000000a0c007c0c */ /* 0x000fe2000bf26070 */
[----:B------:R-:W0:Y:S01]  /*0680*/  @!P5 LDC.64 R6, c[0x0][0x390] ;  /* 0x0000e400ff06db82 */ /* 0x000e220000000a00 */
[----:B------:R-:W-:Y:S02]  /*0690*/  IMAD.WIDE.U32 R34, R5, UR9, R34 ;  /* 0x0000000905227c25 */ /* 0x000fe4000f8e0022 */
[----:B------:R-:W-:Y:S02]  /*06a0*/  ISETP.GE.AND.EX P1, PT, R13, UR11, PT, P1 ;  /* 0x0000000b0d007c0c */ /* 0x000fe4000bf26310 */
[----:B------:R-:W-:Y:S01]  /*06b0*/  @!P4 IMAD.MOV.U32 R32, RZ, RZ, R34 ;  /* 0x000000ffff20c224 */ /* 0x000fe200078e0022 */
[----:B------:R-:W-:Y:S02]  /*06c0*/  IADD3 R33, PT, PT, R35, UR5, RZ ;  /* 0x0000000523217c10 */ /* 0x000fe4000fffe0ff */
[----:B------:R-:W3:Y:S01]  /*06d0*/  @!P3 LDC.64 R4, c[0x0][0x3e0] ;  /* 0x0000f800ff04bb82 */ /* 0x000ee20000000a00 */
[C---:B------:R-:W-:Y:S01]  /*06e0*/  @!P4 IMAD R3, R19.reuse, R3, R0 ;  /* 0x000000031303c224 */ /* 0x040fe200078e0200 */
[----:B------:R-:W-:Y:S01]  /*06f0*/  @!P5 MOV R14, R34 ;  /* 0x00000022000ed202 */ /* 0x000fe20000000f00 */
[----:B------:R-:W-:-:S05]  /*0700*/  @!P4 IMAD.WIDE.U32 R18, R19, R2, R32 ;  /* 0x000000021312c225 */ /* 0x000fca00078e0020 */
[----:B------:R-:W-:Y:S02]  /*0710*/  @!P4 IADD3 R0, PT, PT, R19, R3, RZ ;  /* 0x000000031300c210 */ /* 0x000fe40007ffe0ff */
[C---:B-1----:R-:W-:Y:S01]  /*0720*/  @!P4 LEA R20, P6, R18.reuse, R10, 0x1 ;  /* 0x0000000a1214c211 */ /* 0x042fe200078c08ff */
[----:B--2---:R-:W-:Y:S01]  /*0730*/  @!P5 IMAD R10, R21, R8, RZ ;  /* 0x00000008150ad224 */ /* 0x004fe200078e02ff */
[----:B------:R-:W1:Y:S02]  /*0740*/  @!P3 LDC.64 R2, c[0x0][0x390] ;  /* 0x0000e400ff02bb82 */ /* 0x000e640000000a00 */
[----:B------:R-:W-:Y:S01]  /*0750*/  @!P4 LEA.HI.X R21, R18, R11, R0, 0x1, P6 ;  /* 0x0000000b1215c211 */ /* 0x000fe200030f0c00 */
[----:B------:R-:W-:-:S04]  /*0760*/  @!P5 IMAD R19, R17, R9, R10 ;  /* 0x000000091113d224 */ /* 0x000fc800078e020a */
[----:B------:R2:W4:Y:S01]  /*0770*/  @!P4 LDG.E R16, desc[UR12][R20.64] ;  /* 0x0000000c1410c981 */ /* 0x000522000c1e1900 */
[----:B------:R-:W5:Y:S01]  /*0780*/  @!P1 LDC.64 R10, c[0x0][0x3e0] ;  /* 0x0000f800ff0a9b82 */ /* 0x000f620000000a00 */
[----:B---3--:R-:W-:Y:S01]  /*0790*/  @!P3 IMAD R0, R15, R4, RZ ;  /* 0x000000040f00b224 */ /* 0x008fe200078e02ff */
[----:B------:R-:W-:-:S03]  /*07a0*/  @!P5 MOV R15, R33 ;  /* 0x00000021000fd202 */ /* 0x000fc60000000f00 */
[----:B------:R-:W-:Y:S01]  /*07b0*/  @!P5 IMAD.WIDE.U32 R8, R17, R8, R14 ;  /* 0x000000081108d225 */ /* 0x000fe200078e000e */
[----:B--2---:R-:W-:Y:S02]  /*07c0*/  @!P3 MOV R20, R34 ;  /* 0x000000220014b202 */ /* 0x004fe40000000f00 */
[----:B------:R-:W-:Y:S02]  /*07d0*/  @!P3 MOV R21, R33 ;  /* 0x000000210015b202 */ /* 0x000fe40000000f00 */
[----:B------:R-:W-:Y:S02]  /*07e0*/  @!P5 IADD3 R19, PT, PT, R9, R19, RZ ;  /* 0x000000130913d210 */ /* 0x000fe40007ffe0ff */
[----:B0-----:R-:W-:Y:S01]  /*07f0*/  @!P5 LEA R18, P4, R8, R6, 0x1 ;  /* 0x000000060812d211 */ /* 0x001fe200078808ff */
[C---:B------:R-:W-:Y:S02]  /*0800*/  @!P3 IMAD R15, R36.reuse, R5, R0 ;  /* 0x00000005240fb224 */ /* 0x040fe400078e0200 */
[----:B------:R-:W-:Y:S01]  /*0810*/  @!P3 IMAD.WIDE.U32 R36, R36, R4, R20 ;  /* 0x000000042424b225 */ /* 0x000fe200078e0014 */
[----:B------:R-:W-:Y:S01]  /*0820*/  @!P5 LEA.HI.X R19, R8, R7, R19, 0x1, P4 ;  /* 0x000000070813d211 */ /* 0x000fe200020f0c13 */
[----:B------:R-:W0:Y:S01]  /*0830*/  @!P2 LDC.64 R4, c[0x0][0x3e0] ;  /* 0x0000f800ff04ab82 */ /* 0x000e220000000a00 */
[----:B------:R-:W-:-:S02]  /*0840*/  IADD3 R0, PT, PT, R31, 0x140, RZ ;  /* 0x000001401f007810 */ /* 0x000fc40007ffe0ff */
[----:B------:R-:W-:-:S05]  /*0850*/  @!P3 IADD3 R6, PT, PT, R37, R15, RZ ;  /* 0x0000000f2506b210 */ /* 0x000fca0007ffe0ff */
[----:B------:R-:W2:Y:S01]  /*0860*/  @!P1 LDC.64 R8, c[0x0][0x390] ;  /* 0x0000e400ff089b82 */ /* 0x000ea20000000a00 */
[----:B------:R-:W-:Y:S01]  /*0870*/  ISETP.GE.U32.AND P4, PT, R0, UR10, PT ;  /* 0x0000000a00007c0c */ /* 0x000fe2000bf86070 */
[----:B------:R-:W-:Y:S01]  /*0880*/  HFMA2 R14, -RZ, RZ, 0, 0 ;  /* 0x00000000ff0e7431 */ /* 0x000fe200000001ff */
[----:B------:R-:W-:Y:S02]  /*0890*/  SHF.R.S32.HI R15, RZ, 0x1f, R0 ;  /* 0x0000001fff0f7819 */ /* 0x000fe40000011400 */
[C---:B-1----:R-:W-:Y:S02]  /*08a0*/  @!P3 LEA R20, P6, R36.reuse, R2, 0x1 ;  /* 0x000000022414b211 */ /* 0x042fe400078c08ff */
[----:B------:R-:W-:Y:S01]  /*08b0*/  ISETP.GE.AND.EX P4, PT, R15, UR11, PT, P4 ;  /* 0x0000000b0f007c0c */ /* 0x000fe2000bf86340 */
[----:B------:R1:W3:Y:S01]  /*08c0*/  @!P5 LDG.E R14, desc[UR12][R18.64] ;  /* 0x0000000c120ed981 */ /* 0x0002e2000c1e1900 */
[----:B-----5:R-:W-:Y:S01]  /*08d0*/  @!P1 IMAD R13, R13, R10, RZ ;  /* 0x0000000a0d0d9224 */ /* 0x020fe200078e02ff */
[----:B------:R-:W-:-:S02]  /*08e0*/  @!P3 LEA.HI.X R21, R36, R3, R6, 0x1, P6 ;  /* 0x000000032415b211 */ /* 0x000fc400030f0c06 */
[----:B------:R-:W5:Y:S01]  /*08f0*/  @!P2 LDC.64 R2, c[0x0][0x390] ;  /* 0x0000e400ff02ab82 */ /* 0x000f620000000a00 */
[----:B------:R-:W-:Y:S01]  /*0900*/  MOV R6, RZ ;  /* 0x000000ff00067202 */ /* 0x000fe20000000f00 */
[----:B------:R-:W-:Y:S01]  /*0910*/  @!P1 IMAD R17, R12, R11, R13 ;  /* 0x0000000b0c119224 */ /* 0x000fe200078e020d */
[----:B-1----:R-:W-:-:S04]  /*0920*/  @!P1 MOV R18, R34 ;  /* 0x0000002200129202 */ /* 0x002fc80000000f00 */
[----:B------:R1:W3:Y:S01]  /*0930*/  @!P3 LDG.E R6, desc[UR12][R20.64] ;  /* 0x0000000c1406b981 */ /* 0x0002e2000c1e1900 */
[----:B------:R-:W-:Y:S02]  /*0940*/  @!P1 MOV R19, R33 ;  /* 0x0000002100139202 */ /* 0x000fe40000000f00 */
[----:B------:R-:W-:Y:S01]  /*0950*/  SHF.R.S32.HI R7, RZ, 0x1f, R30 ;  /* 0x0000001fff077819 */ /* 0x000fe2000001141e */
[----:B------:R-:W-:Y:S01]  /*0960*/  @!P1 IMAD.WIDE.U32 R10, R12, R10, R18 ;  /* 0x0000000a0c0a9225 */ /* 0x000fe200078e0012 */
[----:B------:R-:W-:Y:S01]  /*0970*/  ISETP.GE.U32.AND P5, PT, R30, UR10, PT ;  /* 0x0000000a1e007c0c */ /* 0x000fe2000bfa6070 */
[----:B------:R-:W5:Y:S03]  /*0980*/  @!P4 LDC.64 R12, c[0x0][0x3e0] ;  /* 0x0000f800ff0ccb82 */ /* 0x000f660000000a00 */
[----:B------:R-:W-:Y:S02]  /*0990*/  @!P1 IADD3 R11, PT, PT, R11, R17, RZ ;  /* 0x000000110b0b9210 */ /* 0x000fe40007ffe0ff */
[----:B--2---:R-:W-:-:S02]  /*09a0*/  @!P1 LEA R18, P3, R10, R8, 0x1 ;  /* 0x000000080a129211 */ /* 0x004fc400078608ff */
[----:B------:R-:W-:Y:S02]  /*09b0*/  ISETP.GE.AND.EX P5, PT, R7, UR11, PT, P5 ;  /* 0x0000000b07007c0c */ /* 0x000fe4000bfa6350 */
[----:B------:R-:W-:Y:S01]  /*09c0*/  @!P1 LEA.HI.X R19, R10, R9, R11, 0x1, P3 ;  /* 0x000000090a139211 */ /* 0x000fe200018f0c0b */
[----:B0-----:R-:W-:Y:S01]  /*09d0*/  @!P2 IMAD R36, R27, R4, RZ ;  /* 0x000000041b24a224 */ /* 0x001fe200078e02ff */
[----:B------:R-:W-:Y:S01]  /*09e0*/  ISETP.GE.U32.AND P3, PT, R29, UR10, PT ;  /* 0x0000000a1d007c0c */ /* 0x000fe2000bf66070 */
[----:B------:R-:W0:Y:S01]  /*09f0*/  @!P4 LDC.64 R10, c[0x0][0x390] ;  /* 0x0000e400ff0acb82 */ /* 0x000e220000000a00 */
[----:B-1----:R-:W-:Y:S02]  /*0a00*/  @!P2 MOV R20, R34 ;  /* 0x000000220014a202 */ /* 0x002fe40000000f00 */
[----:B------:R-:W-:Y:S01]  /*0a10*/  @!P2 MOV R21, R33 ;  /* 0x000000210015a202 */ /* 0x000fe20000000f00 */
[----:B------:R-:W-:Y:S01]  /*0a20*/  @!P2 IMAD R17, R31, R5, R36 ;  /* 0x000000051f11a224 */ /* 0x000fe200078e0224 */
[----:B------:R-:W-:Y:S01]  /*0a30*/  ISETP.GE.AND.EX P3, PT, R25, UR11, PT, P3 ;  /* 0x0000000b19007c0c */ /* 0x000fe2000bf66330 */
[----:B------:R-:W-:-:S02]  /*0a40*/  @!P2 IMAD.WIDE.U32 R4, R31, R4, R20 ;  /* 0x000000041f04a225 */ /* 0x000fc400078e0014 */
[----:B------:R-:W1:Y:S03]  /*0a50*/  @!P5 LDC.64 R8, c[0x0][0x3e0] ;  /* 0x0000f800ff08db82 */ /* 0x000e660000000a00 */
[----:B------:R-:W-:Y:S02]  /*0a60*/  @!P2 IADD3 R5, PT, PT, R5, R17, RZ ;  /* 0x000000110505a210 */ /* 0x000fe40007ffe0ff */
[C---:B-----5:R-:W-:Y:S01]  /*0a70*/  @!P2 LEA R36, P6, R4.reuse, R2, 0x1 ;  /* 0x000000020424a211 */ /* 0x060fe200078c08ff */
[----:B------:R-:W-:Y:S01]  /*0a80*/  IMAD.MOV.U32 R23, RZ, RZ, RZ ;  /* 0x000000ffff177224 */ /* 0x000fe200078e00ff */
[----:B------:R-:W-:Y:S02]  /*0a90*/  @!P4 MOV R20, R34 ;  /* 0x000000220014c202 */ /* 0x000fe40000000f00 */
[----:B------:R-:W-:Y:S01]  /*0aa0*/  @!P2 LEA.HI.X R37, R4, R3, R5, 0x1, P6 ;  /* 0x000000030425a211 */ /* 0x000fe200030f0c05 */
[----:B------:R-:W-:Y:S01]  /*0ab0*/  @!P4 IMAD R15, R15, R12, RZ ;  /* 0x0000000c0f0fc224 */ /* 0x000fe200078e02ff */
[----:B------:R-:W2:Y:S01]  /*0ac0*/  @!P3 LDC.64 R2, c[0x0][0x3e0] ;  /* 0x0000f800ff02bb82 */ /* 0x000ea20000000a00 */
[----:B------:R-:W-:-:S02]  /*0ad0*/  @!P4 MOV R21, R33 ;  /* 0x000000210015c202 */ /* 0x000fc40000000f00 */
[----:B------:R-:W5:Y:S01]  /*0ae0*/  @!P2 LDG.E R23, desc[UR12][R36.64] ;  /* 0x0000000c2417a981 */ /* 0x000f62000c1e1900 */
[----:B------:R-:W-:-:S04]  /*0af0*/  @!P4 IMAD R15, R0, R13, R15 ;  /* 0x0000000d000fc224 */ /* 0x000fc800078e020f */
[----:B------:R-:W2:Y:S01]  /*0b00*/  @!P5 LDC.64 R4, c[0x0][0x390] ;  /* 0x0000e400ff04db82 */ /* 0x000ea20000000a00 */
[----:B------:R-:W-:-:S04]  /*0b10*/  @!P4 IMAD.WIDE.U32 R20, R0, R12, R20 ;  /* 0x0000000c0014c225 */ /* 0x000fc800078e0014 */
[----:B------:R-:W-:-:S06]  /*0b20*/  HFMA2 R0, -RZ, RZ, 0, 0 ;  /* 0x00000000ff007431 */ /* 0x000fcc00000001ff */
[----:B------:R0:W5:Y:S01]  /*0b30*/  @!P1 LDG.E R0, desc[UR12][R18.64] ;  /* 0x0000000c12009981 */ /* 0x000162000c1e1900 */
[----:B------:R-:W2:Y:S01]  /*0b40*/  @!P3 LDC.64 R12, c[0x0][0x390] ;  /* 0x0000e400ff0cbb82 */ /* 0x000ea20000000a00 */
[----:B------:R-:W-:Y:S01]  /*0b50*/  @!P4 IADD3 R15, PT, PT, R21, R15, RZ ;  /* 0x0000000f150fc210 */ /* 0x000fe20007ffe0ff */
[----:B-1----:R-:W-:Y:S01]  /*0b60*/  @!P5 IMAD R7, R7, R8, RZ ;  /* 0x000000080707d224 */ /* 0x002fe200078e02ff */
[----:B0-----:R-:W-:Y:S02]  /*0b70*/  @!P4 LEA R10, P2, R20, R10, 0x1 ;  /* 0x0000000a140ac211 */ /* 0x001fe400078408ff */
[----:B------:R-:W-:Y:S02]  /*0b80*/  @!P5 MOV R18, R34 ;  /* 0x000000220012d202 */ /* 0x000fe40000000f00 */
[----:B------:R-:W-:Y:S01]  /*0b90*/  @!P5 MOV R19, R33 ;  /* 0x000000210013d202 */ /* 0x000fe20000000f00 */
[----:B------:R-:W-:Y:S01]  /*0ba0*/  @!P5 IMAD R9, R30, R9, R7 ;  /* 0x000000091e09d224 */ /* 0x000fe200078e0207 */
[----:B------:R-:W-:Y:S01]  /*0bb0*/  @!P4 LEA.HI.X R11, R20, R11, R15, 0x1, P2 ;  /* 0x0000000b140bc211 */ /* 0x000fe200010f0c0f */
[----:B------:R-:W-:-:S04]  /*0bc0*/  @!P5 IMAD.WIDE.U32 R36, R30, R8, R18 ;  /* 0x000000081e24d225 */ /* 0x000fc800078e0012 */
[----:B------:R-:W-:Y:S02]  /*0bd0*/  HFMA2 R8, -RZ, RZ, 0, 0 ;  /* 0x00000000ff087431 */ /* 0x000fe400000001ff */
[----:B--2---:R-:W-:Y:S01]  /*0be0*/  @!P3 IMAD R20, R25, R2, RZ ;  /* 0x000000021914b224 */ /* 0x004fe200078e02ff */
[----:B------:R-:W-:-:S03]  /*0bf0*/  @!P5 IADD3 R9, PT, PT, R37, R9, RZ ;  /* 0x000000092509d210 */ /* 0x000fc60007ffe0ff */
[----:B------:R0:W2:Y:S01]  /*0c00*/  @!P4 LDG.E R8, desc[UR12][R10.64] ;  /* 0x0000000c0a08c981 */ /* 0x0000a2000c1e1900 */
[C---:B------:R-:W-:Y:S01]  /*0c10*/  @!P5 LEA R4, P2, R36.reuse, R4, 0x1 ;  /* 0x000000042404d211 */ /* 0x040fe200078408ff */
[----:B------:R-:W-:Y:S01]  /*0c20*/  @!P3 IMAD R7, R29, R3, R20 ;  /* 0x000000031d07b224 */ /* 0x000fe200078e0214 */
[----:B------:R-:W-:Y:S02]  /*0c30*/  MOV R3, RZ ;  /* 0x000000ff00037202 */ /* 0x000fe40000000f00 */
[----:B------:R-:W-:Y:S02]  /*0c40*/  @!P5 LEA.HI.X R5, R36, R5, R9, 0x1, P2 ;  /* 0x000000052405d211 */ /* 0x000fe400010f0c09 */
[----:B0-----:R-:W-:-:S03]  /*0c50*/  @!P3 MOV R10, R34 ;  /* 0x00000022000ab202 */ /* 0x001fc60000000f00 */
[----:B------:R0:W2:Y:S01]  /*0c60*/  @!P5 LDG.E R3, desc[UR12][R4.64] ;  /* 0x0000000c0403d981 */ /* 0x0000a2000c1e1900 */
[----:B------:R-:W-:-:S03]  /*0c70*/  @!P3 MOV R11, R33 ;  /* 0x00000021000bb202 */ /* 0x000fc60000000f00 */
[----:B------:R-:W-:-:S04]  /*0c80*/  @!P3 IMAD.WIDE.U32 R18, R29, R2, R10 ;  /* 0x000000021d12b225 */ /* 0x000fc800078e000a */
[----:B------:R-:W-:Y:S01]  /*0c90*/  HFMA2 R9, -RZ, RZ, 0, 0 ;  /* 0x00000000ff097431 */ /* 0x000fe200000001ff */
[----:B------:R-:W-:Y:S02]  /*0ca0*/  @!P3 IADD3 R2, PT, PT, R19, R7, RZ ;  /* 0x000000071302b210 */ /* 0x000fe40007ffe0ff */
[----:B------:R-:W-:-:S04]  /*0cb0*/  @!P3 LEA R12, P2, R18, R12, 0x1 ;  /* 0x0000000c120cb211 */ /* 0x000fc800078408ff */
[----:B------:R-:W-:-:S05]  /*0cc0*/  @!P3 LEA.HI.X R13, R18, R13, R2, 0x1, P2 ;  /* 0x0000000d120db211 */ /* 0x000fca00010f0c02 */
[----:B------:R1:W2:Y:S01]  /*0cd0*/  @!P3 LDG.E R9, desc[UR12][R12.64] ;  /* 0x0000000c0c09b981 */ /* 0x0002a2000c1e1900 */
[----:B------:R-:W-:Y:S01]  /*0ce0*/  ISETP.GT.AND P2, PT, R24, 0x1e, PT ;  /* 0x0000001e1800780c */ /* 0x000fe20003f44270 */
[--C-:B----4-:R-:W-:Y:S02]  /*0cf0*/  HADD2.F32 R19, -RZ, R16.reuse.H0_H0 ;  /* 0x20000010ff137230 */ /* 0x110fe40000004100 */
[----:B------:R-:W-:-:S05]  /*0d00*/  HADD2.F32 R16, -RZ, R16.H1_H1 ;  /* 0x30000010ff107230 */ /* 0x000fca0000004100 */
[----:B------:R-:W-:Y:S01]  /*0d10*/  FMUL.FTZ R10, R16, R16 ;  /* 0x00000010100a7220 */ /* 0x000fe20000410000 */
[----:B0-----:R-:W-:-:S03]  /*0d20*/  FADD.FTZ R5, R19, R16 ;  /* 0x0000001013057221 */ /* 0x001fc60000010000 */
[----:B------:R-:W-:Y:S01]  /*0d30*/  FFMA.FTZ R7, R19, R19, R10 ;  /* 0x0000001313077223 */ /* 0x000fe2000001000a */
[--C-:B---3--:R-:W-:Y:S02]  /*0d40*/  HADD2.F32 R17, -RZ, R14.reuse.H0_H0 ;  /* 0x2000000eff117230 */ /* 0x108fe40000004100 */
[----:B------:R-:W-:-:S05]  /*0d50*/  HADD2.F32 R14, -RZ, R14.H1_H1 ;  /* 0x3000000eff0e7230 */ /* 0x000fca0000004100 */
[----:B------:R-:W-:Y:S01]  /*0d60*/  FMUL.FTZ R10, R14, R14 ;  /* 0x0000000e0e0a7220 */ /* 0x000fe20000410000 */
[--C-:B-1----:R-:W-:Y:S02]  /*0d70*/  HADD2.F32 R13, -RZ, R6.reuse.H1_H1 ;  /* 0x30000006ff0d7230 */ /* 0x102fe40000004100 */
[----:B------:R-:W-:-:S03]  /*0d80*/  HADD2.F32 R6, -RZ, R6.H0_H0 ;  /* 0x20000006ff067230 */ /* 0x000fc60000004100 */
[----:B------:R-:W-:-:S04]  /*0d90*/  FMUL.FTZ R11, R13, R13 ;  /* 0x0000000d0d0b7220 */ /* 0x000fc80000410000 */
[----:B------:R-:W-:Y:S01]  /*0da0*/  FFMA.FTZ R11, R6, R6, R11 ;  /* 0x00000006060b7223 */ /* 0x000fe2000001000b */
[--C-:B-----5:R-:W-:Y:S02]  /*0db0*/  HADD2.F32 R18, -RZ, R23.reuse.H1_H1 ;  /* 0x30000017ff127230 */ /* 0x120fe40000004100 */
[----:B------:R-:W-:-:S03]  /*0dc0*/  HADD2.F32 R23, -RZ, R23.H0_H0 ;  /* 0x20000017ff177230 */ /* 0x000fc60000004100 */
[----:B------:R-:W-:Y:S02]  /*0dd0*/  FMUL.FTZ R4, R18, R18 ;  /* 0x0000001212047220 */ /* 0x000fe40000410000 */
[C---:B------:R-:W-:Y:S02]  /*0de0*/  FADD.FTZ R2, R23.reuse, R18 ;  /* 0x0000001217027221 */ /* 0x040fe40000010000 */
[----:B------:R-:W-:Y:S02]  /*0df0*/  FFMA.FTZ R4, R23, R23, R4 ;  /* 0x0000001717047223 */ /* 0x000fe40000010004 */
[----:B------:R-:W-:Y:S02]  /*0e00*/  FADD.FTZ R2, RZ, R2 ;  /* 0x00000002ff027221 */ /* 0x000fe40000010000 */
[----:B------:R-:W-:Y:S01]  /*0e10*/  FADD.FTZ R4, RZ, R4 ;  /* 0x00000004ff047221 */ /* 0x000fe20000010000 */
[--C-:B------:R-:W-:Y:S02]  /*0e20*/  HADD2.F32 R15, -RZ, R0.reuse.H1_H1 ;  /* 0x30000000ff0f7230 */ /* 0x100fe40000004100 */
[----:B------:R-:W-:Y:S01]  /*0e30*/  FADD.FTZ R2, R2, R5 ;  /* 0x0000000502027221 */ /* 0x000fe20000010000 */
[----:B------:R-:W-:Y:S01]  /*0e40*/  FFMA.FTZ R5, R17, R17, R10 ;  /* 0x0000001111057223 */ /* 0x000fe2000001000a */
[----:B------:R-:W-:Y:S01]  /*0e50*/  FADD.FTZ R4, R4, R7 ;  /* 0x0000000704047221 */ /* 0x000fe20000010000 */
[----:B------:R-:W-:-:S02]  /*0e60*/  HADD2.F32 R12, -RZ, R0.H0_H0 ;  /* 0x20000000ff0c7230 */ /* 0x000fc40000004100 */
[----:B------:R-:W-:Y:S01]  /*0e70*/  FMUL.FTZ R7, R15, R15 ;  /* 0x0000000f0f077220 */ /* 0x000fe20000410000 */
[----:B------:R-:W-:Y:S01]  /*0e80*/  FADD.FTZ R4, R4, R5 ;  /* 0x0000000504047221 */ /* 0x000fe20000010000 */
[----:B------:R-:W-:Y:S02]  /*0e90*/  FADD.FTZ R5, R17, R14 ;  /* 0x0000000e11057221 */ /* 0x000fe40000010000 */
[----:B------:R-:W-:Y:S02]  /*0ea0*/  FFMA.FTZ R7, R12, R12, R7 ;  /* 0x0000000c0c077223 */ /* 0x000fe40000010007 */
[----:B------:R-:W-:Y:S02]  /*0eb0*/  FADD.FTZ R2, R2, R5 ;  /* 0x0000000502027221 */ /* 0x000fe40000010000 */
[----:B------:R-:W-:Y:S01]  /*0ec0*/  FADD.FTZ R4, R4, R7 ;  /* 0x0000000704047221 */ /* 0x000fe20000010000 */
[----:B------:R-:W-:-:S03]  /*0ed0*/  FADD.FTZ R5, R12, R15 ;  /* 0x0000000f0c057221 */ /* 0x000fc60000010000 */
[----:B------:R-:W-:Y:S01]  /*0ee0*/  FADD.FTZ R0, R4, R11 ;  /* 0x0000000b04007221 */ /* 0x000fe20000010000 */
[----:B------:R-:W-:Y:S01]  /*0ef0*/  FADD.FTZ R2, R2, R5 ;  /* 0x0000000502027221 */ /* 0x000fe20000010000 */
[----:B------:R-:W-:Y:S01]  /*0f00*/  FADD.FTZ R11, R6, R13 ;  /* 0x0000000d060b7221 */ /* 0x000fe20000010000 */
[--C-:B--2---:R-:W-:Y:S02]  /*0f10*/  HADD2.F32 R7, -RZ, R8.reuse.H1_H1 ;  /* 0x30000008ff077230 */ /* 0x104fe40000004100 */
[----:B------:R-:W-:-:S03]  /*0f20*/  HADD2.F32 R4, -RZ, R8.H0_H0 ;  /* 0x20000008ff047230 */ /* 0x000fc60000004100 */
[----:B------:R-:W-:Y:S01]  /*0f30*/  FMUL.FTZ R21, R7, R7 ;  /* 0x0000000707157220 */ /* 0x000fe20000410000 */
[----:B------:R-:W-:Y:S01]  /*0f40*/  FADD.FTZ R11, R2, R11 ;  /* 0x0000000b020b7221 */ /* 0x000fe20000010000 */
[--C-:B------:R-:W-:Y:S02]  /*0f50*/  HADD2.F32 R5, -RZ, R3.reuse.H1_H1 ;  /* 0x30000003ff057230 */ /* 0x100fe40000004100 */
[----:B------:R-:W-:Y:S01]  /*0f60*/  FFMA.FTZ R21, R4, R4, R21 ;  /* 0x0000000404157223 */ /* 0x000fe20000010015 */
[----:B------:R-:W-:Y:S02]  /*0f70*/  HADD2.F32 R2, -RZ, R3.H0_H0 ;  /* 0x20000003ff027230 */ /* 0x000fe40000004100 */
[----:B------:R-:W-:Y:S01]  /*0f80*/  FMUL.FTZ R3, R5, R5 ;  /* 0x0000000505037220 */ /* 0x000fe20000410000 */
[----:B------:R-:W-:Y:S01]  /*0f90*/  FADD.FTZ R8, R0, R21 ;  /* 0x0000001500087221 */ /* 0x000fe20000010000 */
[----:B------:R-:W-:Y:S02]  /*0fa0*/  FADD.FTZ R0, R4, R7 ;  /* 0x0000000704007221 */ /* 0x000fe40000010000 */
[----:B------:R-:W-:-:S02]  /*0fb0*/  FFMA.FTZ R21, R2, R2, R3 ;  /* 0x0000000202157223 */ /* 0x000fc40000010003 */
[----:B------:R-:W-:Y:S01]  /*0fc0*/  FADD.FTZ R11, R11, R0 ;  /* 0x000000000b0b7221 */ /* 0x000fe20000010000 */
[----:B------:R-:W-:Y:S01]  /*0fd0*/  FADD.FTZ R10, R2, R5 ;  /* 0x00000005020a7221 */ /* 0x000fe20000010000 */
[----:B------:R-:W-:Y:S01]  /*0fe0*/  FADD.FTZ R8, R8, R21 ;  /* 0x0000001508087221 */ /* 0x000fe20000010000 */
[--C-:B------:R-:W-:Y:S02]  /*0ff0*/  HADD2.F32 R3, -RZ, R9.reuse.H1_H1 ;  /* 0x30000009ff037230 */ /* 0x100fe40000004100 */
[----:B------:R-:W-:-:S03]  /*1000*/  HADD2.F32 R0, -RZ, R9.H0_H0 ;  /* 0x20000009ff007230 */ /* 0x000fc60000004100 */
[----:B------:R-:W-:Y:S01]  /*1010*/  FMUL.FTZ R21, R3, R3 ;  /* 0x0000000303157220 */ /* 0x000fe20000410000 */
[----:B------:R-:W-:Y:S01]  /*1020*/  FADD.FTZ R10, R11, R10 ;  /* 0x0000000a0b0a7221 */ /* 0x000fe20000010000 */
[C---:B------:R-:W-:Y:S02]  /*1030*/  FADD.FTZ R9, R0.reuse, R3 ;  /* 0x0000000300097221 */ /* 0x040fe40000010000 */
[----:B------:R-:W-:Y:S02]  /*1040*/  FFMA.FTZ R21, R0, R0, R21 ;  /* 0x0000000000157223 */ /* 0x000fe40000010015 */
[----:B------:R-:W-:Y:S02]  /*1050*/  FADD.FTZ R9, R10, R9 ;  /* 0x000000090a097221 */ /* 0x000fe40000010000 */
[----:B------:R-:W-:-:S03]  /*1060*/  FADD.FTZ R8, R8, R21 ;  /* 0x0000001508087221 */ /* 0x000fc60000010000 */
        /* <DEDUP_REMOVED lines=36> */
.L_x_1854:
[----:B------:R-:W-:Y:S05]  /*12b0*/  BSYNC.RECONVERGENT B0 ;  /* 0x0000000000007941 */ /* 0x000fea0003800200 */
.L_x_1853:
        /* <DEDUP_REMOVED lines=36> */
.L_x_1856:
[----:B------:R-:W-:Y:S05]  /*1500*/  BSYNC.RECONVERGENT B0 ;  /* 0x0000000000007941 */ /* 0x000fea0003800200 */
.L_x_1855:
        /* <DEDUP_REMOVED lines=31> */
.L_x_1859:
[----:B---3--:R-:W2:Y:S04]  /*1700*/  LDG.E.STRONG.GPU R8, desc[UR12][R20.64] ;  /* 0x0000000c14087981 */ /* 0x008ea8000c1ef900 */
[----:B--2---:R-:W-:Y:S01]  /*1710*/  CCTL.IVALL ;  /* 0x00000000ff00798f */ /* 0x004fe20002000000 */
[----:B------:R-:W-:Y:S05]  /*1720*/  YIELD ;  /* 0x0000000000007946 */ /* 0x000fea0003800000 */
[----:B------:R-:W-:-:S13]  /*1730*/  ISETP.NE.AND P2, PT, R8, R37, PT ;  /* 0x000000250800720c */ /* 0x000fda0003f45270 */
[----:B------:R-:W-:Y:S05]  /*1740*/  @P2 BRA `(.L_x_1859) ;  /* 0xfffffffc00ec2947 */ /* 0x000fea000383ffff */
.L_x_1858:
        /* <DEDUP_REMOVED lines=15> */
.L_x_1861:
        /* <DEDUP_REMOVED lines=51> */
[----:B------:R-:W-:Y:S01]  /*1b70*/  MOV R8, UR24 ;  /* 0x0000001800087c02 */ /* 0x000fe20008000f00 */
[----:B------:R-:W-:-:S06]  /*1b80*/  IMAD.U32 R9, RZ, RZ, UR25 ;  /* 0x00000019ff097e24 */ /* 0x000fcc000f8e00ff */
        /* <DEDUP_REMOVED lines=38> */
.L_x_1860:
        /* <DEDUP_REMOVED lines=42> */
[----:B------:R-:W-:Y:S01]  /*2090*/  IMAD.U32 R8, RZ, RZ, UR10 ;  /* 0x0000000aff087e24 */ /* 0x000fe2000f8e00ff */
        /* <DEDUP_REMOVED lines=9> */
.L_x_1862:
        /* <DEDUP_REMOVED lines=28> */
.L_x_1863:
[----:B------:R-:W-:Y:S01]  /*22f0*/  MOV R8, UR5 ;  /* 0x0000000500087c02 */ /* 0x000fe20008000f00 */
[----:B------:R-:W-:Y:S03]  /*2300*/  BSSY.RECONVERGENT B0, `(.L_x_1857) ;  /* 0x000000c000007945 */ /* 0x000fe60003800200 */
[----:B------:R-:W-:Y:S02]  /*2310*/  ISETP.EQ.OR P2, PT, R8, UR16, P3 ;  /* 0x0000001008007c0c */ /* 0x000fe40009f42670 */
[----:B------:R-:W-:-:S04]  /*2320*/  LOP3.LUT R8, R22, 0x1, RZ, 0xc0, !PT ;  /* 0x0000000116087812 */ /* 0x000fc800078ec0ff */
[----:B------:R-:W-:-:S13]  /*2330*/  ISETP.NE.U32.OR P2, PT, R8, 0x1, P2 ;  /* 0x000000010800780c */ /* 0x000fda0001745470 */
        /* <DEDUP_REMOVED lines=8> */
.L_x_1864:
[----:B------:R-:W-:Y:S05]  /*23c0*/  BSYNC.RECONVERGENT B0 ;  /* 0x0000000000007941 */ /* 0x000fea0003800200 */
.L_x_1857:
        /* <DEDUP_REMOVED lines=51> */
[----:B------:R-:W-:Y:S02]  /*2700*/  IMAD.MOV.U32 R21, RZ, RZ, R33 ;  /* 0x000000ffff157224 */ /* 0x000fe400078e0021 */
[----:B-----5:R-:W-:Y:S01]  /*2710*/  FFMA.FTZ R23, R8, R23, R10 ;  /* 0x0000001708177223 */ /* 0x020fe2000001000a */
[----:B------:R-:W-:-:S05]  /*2720*/  FFMA.FTZ R18, R9, R18, R11 ;  /* 0x0000001209127223 */ /* 0x000fca000001000b */
        /* <DEDUP_REMOVED lines=8> */
.L_x_1868:
[----:B------:R-:W-:Y:S05]  /*27b0*/  BSYNC.RECONVERGENT B1 ;  /* 0x0000000000017941 */ /* 0x000fea0003800200 */
.L_x_1867:
        /* <DEDUP_REMOVED lines=17> */
[----:B------:R-:W-:Y:S01]  /*28d0*/  F2FP.F16.F32.PACK_AB R19, R16, R19 ;  /* 0x000000131013723e */ /* 0x000fe200000000ff */
[----:B------:R-:W-:-:S04]  /*28e0*/  IMAD.WIDE.U32 R20, R37, UR10, R20 ;  /* 0x0000000a25147c25 */ /* 0x000fc8000f8e0014 */
[----:B------:R-:W-:Y:S01]  /*28f0*/  IMAD R23, R37, UR11, R18 ;  /* 0x0000000b25177c24 */ /* 0x000fe2000f8e0212 */
[----:B-1----:R-:W-:-:S04]  /*2900*/  LEA R36, P1, R20, UR18, 0x1 ;  /* 0x0000001214247c11 */ /* 0x002fc8000f8208ff */
[----:B------:R-:W-:-:S04]  /*2910*/  IADD3 R23, PT, PT, R21, R23, RZ ;  /* 0x0000001715177210 */ /* 0x000fc80007ffe0ff */
[----:B------:R-:W-:-:S05]  /*2920*/  LEA.HI.X R37, R20, UR19, R23, 0x1, P1 ;  /* 0x0000001314257c11 */ /* 0x000fca00088f0c17 */
[----:B------:R0:W-:Y:S02]  /*2930*/  STG.E desc[UR12][R36.64], R19 ;  /* 0x0000001324007986 */ /* 0x0001e4000c10190c */
.L_x_1870:
[----:B------:R-:W-:Y:S05]  /*2940*/  BSYNC.RECONVERGENT B1 ;  /* 0x0000000000017941 */ /* 0x000fea0003800200 */
.L_x_1869:
        /* <DEDUP_REMOVED lines=11> */
[----:B------:R-:W1:Y:S03]  /*2a00*/  LDCU.64 UR18, c[0x0][0x380] ;  /* 0x00007000ff1277ac */ /* 0x000e660008000a00 */
[----:B------:R-:W-:-:S04]  /*2a10*/  FMUL.FTZ R14, R14, UR8 ;  /* 0x000000080e0e7c20 */ /* 0x000fc80008410000 */
[----:B-----5:R-:W-:Y:S01]  /*2a20*/  FFMA.FTZ R14, R9, R14, R11 ;  /* 0x0000000e090e7223 */ /* 0x020fe2000001000b */
[----:B0-----:R-:W-:-:S04]  /*2a30*/  IMAD R16, R16, UR10, RZ ;  /* 0x0000000a10107c24 */ /* 0x001fc8000f8e02ff */
[----:B------:R-:W-:Y:S01]  /*2a40*/  IMAD R21, R23, UR11, R16 ;  /* 0x0000000b17157c24 */ /* 0x000fe2000f8e0210 */
[----:B------:R-:W-:-:S05]  /*2a50*/  MOV R16, R34 ;  /* 0x0000002200107202 */ /* 0x000fca0000000f00 */
[----:B------:R-:W-:-:S04]  /*2a60*/  IMAD.WIDE.U32 R16, R23, UR10, R16 ;  /* 0x0000000a17107c25 */ /* 0x000fc8000f8e0010 */
[----:B------:R-:W-:-:S04]  /*2a70*/  FMUL.FTZ R23, R18, UR8 ;  /* 0x0000000812177c20 */ /* 0x000fc80008410000 */
[----:B------:R-:W-:Y:S01]  /*2a80*/  FFMA.FTZ R23, R8, R23, R10 ;  /* 0x0000001708177223 */ /* 0x000fe2000001000a */
[----:B------:R-:W-:Y:S02]  /*2a90*/  IADD3 R21, PT, PT, R17, R21, RZ ;  /* 0x0000001511157210 */ /* 0x000fe40007ffe0ff */
[----:B-1----:R-:W-:Y:S02]  /*2aa0*/  LEA R20, P1, R16, UR18, 0x1 ;  /* 0x0000001210147c11 */ /* 0x002fe4000f8208ff */
[----:B------:R-:W-:Y:S02]  /*2ab0*/  F2FP.F16.F32.PACK_AB R17, R14, R23 ;  /* 0x000000170e11723e */ /* 0x000fe400000000ff */
[----:B------:R-:W-:-:S05]  /*2ac0*/  LEA.HI.X R21, R16, UR19, R21, 0x1, P1 ;  /* 0x0000001310157c11 */ /* 0x000fca00088f0c15 */
[----:B------:R0:W-:Y:S04]  /*2ad0*/  STG.E desc[UR12][R20.64], R17 ;  /* 0x0000001114007986 */ /* 0x0001e8000c10190c */
.L_x_1872:
[----:B------:R-:W-:Y:S05]  /*2ae0*/  BSYNC.RECONVERGENT B1 ;  /* 0x0000000000017941 */ /* 0x000fea0003800200 */
.L_x_1871:
        /* <DEDUP_REMOVED lines=25> */
[----:B------:R-:W-:-:S05]  /*2c80*/  IMAD R36, R19, UR11, R36 ;  /* 0x0000000b13247c24 */ /* 0x000fca000f8e0224 */
[----:B------:R-:W-:Y:S02]  /*2c90*/  IADD3 R17, PT, PT, R17, R36, RZ ;  /* 0x0000002411117210 */ /* 0x000fe40007ffe0ff */
[----:B-1----:R-:W-:-:S04]  /*2ca0*/  LEA R36, P3, R16, UR18, 0x1 ;  /* 0x0000001210247c11 */ /* 0x002fc8000f8608ff */
[----:B------:R-:W-:Y:S01]  /*2cb0*/  LEA.HI.X R37, R16, UR19, R17, 0x1, P3 ;  /* 0x0000001310257c11 */ /* 0x000fe200098f0c11 */
[----:B------:R-:W-:Y:S01]  /*2cc0*/  FADD.FTZ R16, R15, -UR5 ;  /* 0x800000050f107e21 */ /* 0x000fe20008010000 */
[----:B------:R-:W-:-:S03]  /*2cd0*/  FMUL.FTZ R15, R12, UR8 ;  /* 0x000000080c0f7c20 */ /* 0x000fc60008410000 */
[----:B------:R-:W-:Y:S01]  /*2ce0*/  FMUL.FTZ R16, R16, UR8 ;  /* 0x0000000810107c20 */ /* 0x000fe20008410000 */
[----:B-----5:R-:W-:-:S03]  /*2cf0*/  FFMA.FTZ R15, R8, R15, R10 ;  /* 0x0000000f080f7223 */ /* 0x020fc6000001000a */
[----:B------:R-:W-:-:S05]  /*2d00*/  FFMA.FTZ R16, R9, R16, R11 ;  /* 0x0000001009107223 */ /* 0x000fca000001000b */
[----:B------:R-:W-:-:S05]  /*2d10*/  F2FP.F16.F32.PACK_AB R15, R16, R15 ;  /* 0x0000000f100f723e */ /* 0x000fca00000000ff */
[----:B------:R0:W-:Y:S02]  /*2d20*/  STG.E desc[UR12][R36.64], R15 ;  /* 0x0000000f24007986 */ /* 0x0001e4000c10190c */
.L_x_1874:
[----:B------:R-:W-:Y:S05]  /*2d30*/  BSYNC.RECONVERGENT B1 ;  /* 0x0000000000017941 */ /* 0x000fea0003800200 */
.L_x_1873:
        /* <DEDUP_REMOVED lines=17> */
[----:B------:R-:W-:Y:S02]  /*2e50*/  F2FP.F16.F32.PACK_AB R13, R17, R6 ;  /* 0x00000006110d723e */ /* 0x000fe400000000ff */
[----:B------:R-:W-:-:S05]  /*2e60*/  LEA.HI.X R15, R12, UR19, R19, 0x1, P1 ;  /* 0x000000130c0f7c11 */ /* 0x000fca00088f0c13 */
[----:B------:R1:W-:Y:S02]  /*2e70*/  STG.E desc[UR12][R14.64], R13 ;  /* 0x0000000d0e007986 */ /* 0x0003e4000c10190c */
.L_x_1876:
[----:B------:R-:W-:Y:S05]  /*2e80*/  BSYNC.RECONVERGENT B1 ;  /* 0x0000000000017941 */ /* 0x000fea0003800200 */
.L_x_1875:
[----:B------:R-:W-:Y:S04]  /*2e90*/  BSSY.RECONVERGENT B1, `(.L_x_1877) ;  /* 0x0000014000017945 */ /* 0x000fe80003800200 */
[----:B------:R-:W-:Y:S05]  /*2ea0*/  @P4 BRA `(.L_x_1878) ;  /* 0x0000000000484947 */ /* 0x000fea0003800000 */
[----:B------:R-:W2:Y:S01]  /*2eb0*/  LDCU.64 UR10, c[0x0][0x3e0] ;  /* 0x00007c00ff0a77ac */ /* 0x000ea20008000a00 */
[----:B------:R-:W-:Y:S01]  /*2ec0*/  FADD.FTZ R12, R7, -UR5 ;  /* 0x80000005070c7e21 */ /* 0x000fe20008010000 */
[----:B------:R-:W-:Y:S01]  /*2ed0*/  MOV R7, R33 ;  /* 0x0000002100077202 */ /* 0x000fe20000000f00 */
[----:B------:R-:W-:Y:S01]  /*2ee0*/  FADD.FTZ R4, R4, -UR5 ;  /* 0x8000000504047e21 */ /* 0x000fe20008010000 */
[----:B------:R-:W3:Y:S01]  /*2ef0*/  LDCU.64 UR18, c[0x0][0x380] ;  /* 0x00007000ff1277ac */ /* 0x000ee20008000a00 */
[----:B------:R-:W-:Y:S02]  /*2f00*/  IMAD.MOV.U32 R6, RZ, RZ, R34 ;  /* 0x000000ffff067224 */ /* 0x000fe400078e0022 */
        /* <DEDUP_REMOVED lines=9> */
[----:B------:R-:W-:Y:S02]  /*2fa0*/  F2FP.F16.F32.PACK_AB R7, R15, R4 ;  /* 0x000000040f07723e */ /* 0x000fe400000000ff */
[----:B------:R-:W-:-:S05]  /*2fb0*/  LEA.HI.X R13, R6, UR19, R21, 0x1, P1 ;  /* 0x00000013060d7c11 */ /* 0x000fca00088f0c15 */
[----:B------:R2:W-:Y:S02]  /*2fc0*/  STG.E desc[UR12][R12.64], R7 ;  /* 0x000000070c007986 */ /* 0x0005e4000c10190c */
.L_x_1878:
[----:B------:R-:W-:Y:S05]  /*2fd0*/  BSYNC.RECONVERGENT B1 ;  /* 0x0000000000017941 */ /* 0x000fea0003800200 */
.L_x_1877:
        /* <DEDUP_REMOVED lines=17> */
[----:B------:R-:W-:Y:S02]  /*30f0*/  F2FP.F16.F32.PACK_AB R5, R13, R2 ;  /* 0x000000020d05723e */ /* 0x000fe400000000ff */
[----:B------:R-:W-:-:S05]  /*3100*/  LEA.HI.X R7, R4, UR19, R23, 0x1, P1 ;  /* 0x0000001304077c11 */ /* 0x000fca00088f0c17 */
[----:B------:R3:W-:Y:S02]  /*3110*/  STG.E desc[UR12][R6.64], R5 ;  /* 0x0000000506007986 */ /* 0x0007e4000c10190c */
.L_x_1880:
[----:B------:R-:W-:Y:S05]  /*3120*/  BSYNC.RECONVERGENT B1 ;  /* 0x0000000000017941 */ /* 0x000fea0003800200 */
.L_x_1879:
        /* <DEDUP_REMOVED lines=16> */
[----:B------:R-:W-:Y:S02]  /*3230*/  F2FP.F16.F32.PACK_AB R3, R9, R8 ;  /* 0x000000080903723e */ /* 0x000fe400000000ff */
[----:B------:R-:W-:-:S05]  /*3240*/  LEA.HI.X R5, R2, UR15, R7, 0x1, P1 ;  /* 0x0000000f02057c11 */ /* 0x000fca00088f0c07 */
[----:B------:R4:W-:Y:S01]  /*3250*/  STG.E desc[UR12][R4.64], R3 ;  /* 0x0000000304007986 */ /* 0x0009e2000c10190c */
[----:B------:R-:W-:Y:S05]  /*3260*/  BRA `(.L_x_1881) ;  /* 0x0000001000407947 */ /* 0x000fea0003800000 */
.L_x_1866:
        /* <DEDUP_REMOVED lines=23> */
[----:B------:R-:W-:-:S03]  /*33e0*/  MOV R37, R33 ;  /* 0x0000002100257202 */ /* 0x000fc60000000f00 */
[----:B0-----:R-:W-:-:S04]  /*33f0*/  IMAD.WIDE.U32 R36, R31, UR14, R36 ;  /* 0x0000000e1f247c25 */ /* 0x001fc8000f8e0024 */
[----:B---3--:R-:W-:Y:S01]  /*3400*/  FMUL.FTZ R23, R20, R23 ;  /* 0x0000001714177220 */ /* 0x008fe20000410000 */
[----:B-1----:R-:W-:-:S04]  /*3410*/  LEA R20, P2, R36, UR18, 0x1 ;  /* 0x0000001224147c11 */ /* 0x002fc8000f8408ff */
[----:B------:R-:W-:Y:S01]  /*3420*/  F2FP.F16.F32.PACK_AB R23, R18, R23 ;  /* 0x000000171217723e */ /* 0x000fe200000000ff */
[----:B------:R-:W-:-:S04]  /*3430*/  IMAD R18, R27, UR14, RZ ;  /* 0x0000000e1b127c24 */ /* 0x000fc8000f8e02ff */
[----:B------:R-:W-:-:S05]  /*3440*/  IMAD R21, R31, UR15, R18 ;  /* 0x0000000f1f157c24 */ /* 0x000fca000f8e0212 */
[----:B------:R-:W-:-:S04]  /*3450*/  IADD3 R21, PT, PT, R37, R21, RZ ;  /* 0x0000001525157210 */ /* 0x000fc80007ffe0ff */
[----:B------:R-:W-:-:S05]  /*3460*/  LEA.HI.X R21, R36, UR19, R21, 0x1, P2 ;  /* 0x0000001324157c11 */ /* 0x000fca00090f0c15 */
[----:B------:R0:W-:Y:S02]  /*3470*/  STG.E desc[UR12][R20.64], R23 ;  /* 0x0000001714007986 */ /* 0x0001e4000c10190c */
.L_x_1883:
[----:B------:R-:W-:Y:S05]  /*3480*/  BSYNC.RECONVERGENT B1 ;  /* 0x0000000000017941 */ /* 0x000fea0003800200 */
.L_x_1882:
        /* <DEDUP_REMOVED lines=28> */
[----:B------:R-:W-:Y:S01]  /*3650*/  F2FP.F16.F32.PACK_AB R23, R23, R16 ;  /* 0x000000101717723e */ /* 0x000fe200000000ff */
[----:B------:R-:W-:-:S05]  /*3660*/  IMAD.WIDE.U32 R18, R21, UR14, R18 ;  /* 0x0000000e15127c25 */ /* 0x000fca000f8e0012 */
[----:B------:R-:W-:Y:S02]  /*3670*/  IADD3 R19, PT, PT, R19, R20, RZ ;  /* 0x0000001413137210 */ /* 0x000fe40007ffe0ff */
[----:B-1----:R-:W-:-:S04]  /*3680*/  LEA R20, P2, R18, UR18, 0x1 ;  /* 0x0000001212147c11 */ /* 0x002fc8000f8408ff */
[----:B------:R-:W-:-:S05]  /*3690*/  LEA.HI.X R21, R18, UR19, R19, 0x1, P2 ;  /* 0x0000001312157c11 */ /* 0x000fca00090f0c13 */
[----:B------:R0:W-:Y:S04]  /*36a0*/  STG.E desc[UR12][R20.64], R23 ;  /* 0x0000001714007986 */ /* 0x0001e8000c10190c */
.L_x_1885:
[----:B------:R-:W-:Y:S05]  /*36b0*/  BSYNC.RECONVERGENT B1 ;  /* 0x0000000000017941 */ /* 0x000fea0003800200 */
.L_x_1884:
[C---:B------:R-:W-:Y:S01]  /*36c0*/  IADD3 R19, PT, PT, R31.reuse, 0x80, RZ ;  /* 0x000000801f137810 */ /* 0x040fe20007ffe0ff */
        /* <DEDUP_REMOVED lines=8> */
[----:B------:R-:W1:Y:S02]  /*3750*/  LDCU.64 UR14, c[0x0][0x3e0] ;  /* 0x00007c00ff0e77ac */ /* 0x000e640008000a00 */
[----:B------:R-:W-:Y:S01]  /*3760*/  FMUL.FTZ R14, R14, UR8 ;  /* 0x000000080e0e7c20 */ /* 0x000fe20008410000 */
[----:B------:R-:W-:Y:S01]  /*3770*/  FMUL.FTZ R17, R17, UR8 ;  /* 0x0000000811117c20 */ /* 0x000fe20008410000 */
[----:B------:R-:W2:Y:S02]  /*3780*/  LDCU.64 UR18, c[0x0][0x380] ;  /* 0x00007000ff1277ac */ /* 0x000ea40008000a00 */
[----:B0----5:R-:W-:Y:S01]  /*3790*/  FFMA.FTZ R21, R9, R14, R11 ;  /* 0x0000000e09157223 */ /* 0x021fe2000001000b */
[----:B------:R-:W-:-:S03]  /*37a0*/  FFMA.FTZ R23, R8, R17, R10 ;  /* 0x0000001108177223 */ /* 0x000fc6000001000a */
[----:B------:R-:W-:Y:S01]  /*37b0*/  FMUL.FTZ R14, R21, -1.4426950216293334961 ;  /* 0xbfb8aa3b150e7820 */ /* 0x000fe20000410000 */
[----:B------:R-:W-:-:S05]  /*37c0*/  FMUL.FTZ R17, R23, -1.4426950216293334961 ;  /* 0xbfb8aa3b17117820 */ /* 0x000fca0000410000 */
[----:B------:R-:W0:Y:S01]  /*37d0*/  MUFU.EX2 R14, R14 ;  /* 0x0000000e000e7308 */ /* 0x000e220000000800 */
[----:B-1----:R-:W-:Y:S01]  /*37e0*/  IMAD R20, R16, UR14, RZ ;  /* 0x0000000e10147c24 */ /* 0x002fe2000f8e02ff */
[----:B------:R-:W-:Y:S02]  /*37f0*/  MOV R16, R34 ;  /* 0x0000002200107202 */ /* 0x000fe40000000f00 */
[----:B------:R-:W1:Y:S01]  /*3800*/  MUFU.EX2 R17, R17 ;  /* 0x0000001100117308 */ /* 0x000e620000000800 */
[----:B------:R-:W-:Y:S02]  /*3810*/  IMAD R20, R19, UR15, R20 ;  /* 0x0000000f13147c24 */ /* 0x000fe4000f8e0214 */
[----:B0-----:R-:W-:Y:S01]  /*3820*/  FADD.FTZ R14, R14, 1 ;  /* 0x3f8000000e0e7421 */ /* 0x001fe20000010000 */
[----:B-1----:R-:W-:Y:S01]  /*3830*/  FADD.FTZ R37, R17, 1 ;  /* 0x3f80000011257421 */ /* 0x002fe20000010000 */
[----:B------:R-:W-:-:S04]  /*3840*/  IMAD.MOV.U32 R17, RZ, RZ, R33 ;  /* 0x000000ffff117224 */ /* 0x000fc800078e0021 */
[----:B------:R-:W0:Y:S01]  /*3850*/  MUFU.RCP R14, R14 ;  /* 0x0000000e000e7308 */ /* 0x000e220000001000 */
[----:B------:R-:W-:-:S07]  /*3860*/  IMAD.WIDE.U32 R16, R19, UR14, R16 ;  /* 0x0000000e13107c25 */ /* 0x000fce000f8e0010 */
[----:B------:R-:W1:Y:S01]  /*3870*/  MUFU.RCP R36, R37 ;  /* 0x0000002500247308 */ /* 0x000e620000001000 */
[----:B------:R-:W-:Y:S02]  /*3880*/  IADD3 R17, PT, PT, R17, R20, RZ ;  /* 0x0000001411117210 */ /* 0x000fe40007ffe0ff */
[----:B--2---:R-:W-:Y:S01]  /*3890*/  LEA R20, P2, R16, UR18, 0x1 ;  /* 0x0000001210147c11 */ /* 0x004fe2000f8408ff */
[----:B0-----:R-:W-:-:S03]  /*38a0*/  FMUL.FTZ R19, R21, R14 ;  /* 0x0000000e15137220 */ /* 0x001fc60000410000 */
[----:B------:R-:W-:Y:S01]  /*38b0*/  LEA.HI.X R21, R16, UR19, R17, 0x1, P2 ;  /* 0x0000001310157c11 */ /* 0x000fe200090f0c11 */
[----:B-1----:R-:W-:-:S05]  /*38c0*/  FMUL.FTZ R36, R23, R36 ;  /* 0x0000002417247220 */ /* 0x002fca0000410000 */
[----:B------:R-:W-:-:S05]  /*38d0*/  F2FP.F16.F32.PACK_AB R19, R19, R36 ;  /* 0x000000241313723e */ /* 0x000fca00000000ff */
[----:B------:R1:W-:Y:S02]  /*38e0*/  STG.E desc[UR12][R20.64], R19 ;  /* 0x0000001314007986 */ /* 0x0003e4000c10190c */
.L_x_1887:
[----:B------:R-:W-:Y:S05]  /*38f0*/  BSYNC.RECONVERGENT B1 ;  /* 0x0000000000017941 */ /* 0x000fea0003800200 */
.L_x_1886:
        /* <DEDUP_REMOVED lines=38> */
[----:B------:R-:W-:Y:S01]  /*3b60*/  F2FP.F16.F32.PACK_AB R37, R37, R12 ;  /* 0x0000000c2525723e */ /* 0x000fe200000000ff */
[----:B------:R-:W-:-:S05]  /*3b70*/  IMAD.WIDE.U32 R16, R14, UR14, R16 ;  /* 0x0000000e0e107c25 */ /* 0x000fca000f8e0010 */
[----:B------:R-:W-:Y:S02]  /*3b80*/  IADD3 R15, PT, PT, R17, R15, RZ ;  /* 0x0000000f110f7210 */ /* 0x000fe40007ffe0ff */
[----:B-1----:R-:W-:-:S04]  /*3b90*/  LEA R14, P1, R16, UR18, 0x1 ;  /* 0x00000012100e7c11 */ /* 0x002fc8000f8208ff */
[----:B------:R-:W-:-:S05]  /*3ba0*/  LEA.HI.X R15, R16, UR19, R15, 0x1, P1 ;  /* 0x00000013100f7c11 */ /* 0x000fca00088f0c0f */
[----:B------:R0:W-:Y:S04]  /*3bb0*/  STG.E desc[UR12][R14.64], R37 ;  /* 0x000000250e007986 */ /* 0x0001e8000c10190c */
.L_x_1889:
[----:B------:R-:W-:Y:S05]  /*3bc0*/  BSYNC.RECONVERGENT B1 ;  /* 0x0000000000017941 */ /* 0x000fea0003800200 */
.L_x_1888:
        /* <DEDUP_REMOVED lines=30> */
.L_x_1891:
[----:B------:R-:W-:Y:S05]  /*3db0*/  BSYNC.RECONVERGENT B1 ;  /* 0x0000000000017941 */ /* 0x000fea0003800200 */
.L_x_1890:
        /* <DEDUP_REMOVED lines=22> */
[----:B------:R-:W1:Y:S02]  /*3f20*/  MUFU.RCP R15, R15 ;  /* 0x0000000f000f7308 */ /* 0x000e640000001000 */
[----:B------:R-:W-:Y:S01]  /*3f30*/  IADD3 R19, PT, PT, R7, R19, RZ ;  /* 0x0000001307137210 */ /* 0x000fe20007ffe0ff */
[----:B0-----:R-:W-:Y:S01]  /*3f40*/  FMUL.FTZ R14, R12, R13 ;  /* 0x0000000d0c0e7220 */ /* 0x001fe20000410000 */
[----:B---3--:R-:W-:-:S04]  /*3f50*/  LEA R12, P1, R6, UR18, 0x1 ;  /* 0x00000012060c7c11 */ /* 0x008fc8000f8208ff */
[----:B------:R-:W-:Y:S01]  /*3f60*/  LEA.HI.X R13, R6, UR19, R19, 0x1, P1 ;  /* 0x00000013060d7c11 */ /* 0x000fe200088f0c13 */
[----:B-1----:R-:W-:-:S05]  /*3f70*/  FMUL.FTZ R17, R4, R15 ;  /* 0x0000000f04117220 */ /* 0x002fca0000410000 */
[----:B------:R-:W-:-:S05]  /*3f80*/  F2FP.F16.F32.PACK_AB R17, R17, R14 ;  /* 0x0000000e1111723e */ /* 0x000fca00000000ff */
[----:B------:R2:W-:Y:S02]  /*3f90*/  STG.E desc[UR12][R12.64], R17 ;  /* 0x000000110c007986 */ /* 0x0005e4000c10190c */
.L_x_1893:
[----:B------:R-:W-:Y:S05]  /*3fa0*/  BSYNC.RECONVERGENT B1 ;  /* 0x0000000000017941 */ /* 0x000fea0003800200 */
.L_x_1892:
        /* <DEDUP_REMOVED lines=28> */
[----:B------:R-:W-:-:S05]  /*4170*/  F2FP.F16.F32.PACK_AB R15, R15, R2 ;  /* 0x000000020f0f723e */ /* 0x000fca00000000ff */
[----:B------:R3:W-:Y:S02]  /*4180*/  STG.E desc[UR12][R6.64], R15 ;  /* 0x0000000f06007986 */ /* 0x0007e4000c10190c */
.L_x_1895:
[----:B------:R-:W-:Y:S05]  /*4190*/  BSYNC.RECONVERGENT B1 ;  /* 0x0000000000017941 */ /* 0x000fea0003800200 */
.L_x_1894:
        /* <DEDUP_REMOVED lines=27> */
[----:B------:R-:W-:-:S05]  /*4350*/  F2FP.F16.F32.PACK_AB R7, R7, R0 ;  /* 0x000000000707723e */ /* 0x000fca00000000ff */
[----:B------:R0:W-:Y:S02]  /*4360*/  STG.E desc[UR12][R4.64], R7 ;  /* 0x0000000704007986 */ /* 0x0001e4000c10190c */
.L_x_1881:
[----:B------:R-:W-:Y:S05]  /*4370*/  BSYNC.RECONVERGENT B0 ;  /* 0x0000000000007941 */ /* 0x000fea0003800200 */
.L_x_1865:
        /* <DEDUP_REMOVED lines=8> */
.L_x_1897:
        /* <DEDUP_REMOVED lines=16> */
.L_x_2510:


//--------------------- .text._Z35group_norm_nhwc_fwd_one_pass_kernelI11Fp16IOBf16WLi64ELi12ELi384EEv26Group_norm_nhwc_fwd_params --------------------------
	.section	.text._Z35group_norm_nhwc_fwd_one_pass_kernelI11Fp16IOBf16WLi64ELi12ELi384EEv26Group_norm_nhwc_fwd_params,"ax",@progbits
	.align	128
        .global         _Z35group_norm_nhwc_fwd_one_pass_kernelI11Fp16IOBf16WLi64ELi12ELi384EEv26Group_norm_nhwc_fwd_params
        .type           _Z35group_norm_nhwc_fwd_one_pass_kernelI11Fp16IOBf16WLi64ELi12ELi384EEv26Group_norm_nhwc_fwd_params,@function
        .size           _Z35group_norm_nhwc_fwd_one_pass_kernelI11Fp16IOBf16WLi64ELi12ELi384EEv26Group_norm_nhwc_fwd_params,(.L_x_2511 - _Z35group_norm_nhwc_fwd_one_pass_kernelI11Fp16IOBf16WLi64ELi12ELi384EEv26Group_norm_nhwc_fwd_params)
        .other          _Z35group_norm_nhwc_fwd_one_pass_kernelI11Fp16IOBf16WLi64ELi12ELi384EEv26Group_norm_nhwc_fwd_params,@"STO_CUDA_ENTRY STV_DEFAULT"
_Z35group_norm_nhwc_fwd_one_pass_kernelI11Fp16IOBf16WLi64ELi12ELi384EEv26Group_norm_nhwc_fwd_params:
.text._Z35group_norm_nhwc_fwd_one_pass_kernelI11Fp16IOBf16WLi64ELi12ELi384EEv26Group_norm_nhwc_fwd_params:
        /* <DEDUP_REMOVED lines=35> */
.L_x_1913:
        /* <DEDUP_REMOVED lines=96> */
.L_x_1899:
[----:B------:R-:W-:Y:S05]  /*0830*/  BSYNC.RECONVERGENT B0 ;  /* 0x0000000000007941 */ /* 0x000fea0003800200 */
.L_x_1898:
        /* <DEDUP_REMOVED lines=36> */
.L_x_1901:
[----:B------:R-:W-:Y:S05]  /*0a80*/  BSYNC.RECONVERGENT B0 ;  /* 0x0000000000007941 */ /* 0x000fea0003800200 */
.L_x_1900:
        /* <DEDUP_REMOVED lines=33> */
.L_x_1904:
[----:B------:R-:W2:Y:S04]  /*0ca0*/  LDG.E.STRONG.GPU R8, desc[UR14][R6.64] ;  /* 0x0000000e06087981 */ /* 0x000ea8000c1ef900 */
[----:B--2---:R-:W-:Y:S01]  /*0cb0*/  CCTL.IVALL ;  /* 0x00000000ff00798f */ /* 0x004fe20002000000 */
[----:B------:R-:W-:Y:S05]  /*0cc0*/  YIELD ;  /* 0x0000000000007946 */ /* 0x000fea0003800000 */
[----:B------:R-:W-:-:S13]  /*0cd0*/  ISETP.NE.AND P3, PT, R8, R11, PT ;  /* 0x0000000b0800720c */ /* 0x000fda0003f65270 */
[----:B------:R-:W-:Y:S05]  /*0ce0*/  @P3 BRA `(.L_x_1904) ;  /* 0xfffffffc00ec3947 */ /* 0x000fea000383ffff */
.L_x_1903:
        /* <DEDUP_REMOVED lines=14> */
.L_x_1906:
        /* <DEDUP_REMOVED lines=91> */
.L_x_1905:
        /* <DEDUP_REMOVED lines=54> */
.L_x_1907:
        /* <DEDUP_REMOVED lines=27> */
.L_x_1908:
        /* <DEDUP_REMOVED lines=13> */
.L_x_1909:
[----:B------:R-:W-:Y:S05]  /*1960*/  BSYNC.RECONVERGENT B0 ;  /* 0x0000000000007941 */ /* 0x000fea0003800200 */
.L_x_1902:
        /* <DEDUP_REMOVED lines=52> */
.L_x_1910:
        /* <DEDUP_REMOVED lines=14> */
.L_x_1912:
[----:B------:R-:W-:Y:S05]  /*1d90*/  BSYNC.RECONVERGENT B0 ;  /* 0x0000000000007941 */ /* 0x000fea0003800200 */
.L_x_1911:
[----:B------:R-:W-:Y:S02]  /*1da0*/  UIADD3 UR8, UPT, UPT, UR20, UR8, URZ ;  /* 0x0000000814087290 */ /* 0x000fe4000fffe0ff */
[----:B------:R-:W-:Y:S02]  /*1db0*/  UIADD3 UR4, UPT, UPT, UR4, 0x1, URZ ;  /* 0x0000000104047890 */ /* 0x000fe4000fffe0ff */
[----:B------:R-:W-:-:S09]  /*1dc0*/  UISETP.GE.AND UP0, UPT, UR8, UR7, UPT ;  /* 0x000000070800728c */ /* 0x000fd2000bf06270 */
[----:B------:R-:W-:Y:S05]  /*1dd0*/  BRA.U !UP0, `(.L_x_1913) ;  /* 0xffffffe508147547 */ /* 0x000fea000b83ffff */
[----:B------:R-:W-:Y:S05]  /*1de0*/  EXIT ;  /* 0x000000000000794d */ /* 0x000fea0003800000 */
.L_x_1914:
        /* <DEDUP_REMOVED lines=9> */
.L_x_2511:


//--------------------- .text._Z35group_norm_nhwc_fwd_one_pass_kernelI11Fp16IOBf16WLi128ELi12ELi384EEv26Group_norm_nhwc_fwd_params --------------------------
	.section	.text._Z35group_norm_nhwc_fwd_one_pass_kernelI11Fp16IOBf16WLi128ELi12ELi384EEv26Group_norm_nhwc_fwd_params,"ax",@progbits
	.align	128
        .global         _Z35group_norm_nhwc_fwd_one_pass_kernelI11Fp16IOBf16WLi128ELi12ELi384EEv26Group_norm_nhwc_fwd_params
        .type           _Z35group_norm_nhwc_fwd_one_pass_kernelI11Fp16IOBf16WLi128ELi12ELi384EEv26Group_norm_nhwc_fwd_params,@function
        .size           _Z35group_norm_nhwc_fwd_one_pass_kernelI11Fp16IOBf16WLi128ELi12ELi384EEv26Group_norm_nhwc_fwd_params,(.L_x_2512 - _Z35group_norm_nhwc_fwd_one_pass_kernelI11Fp16IOBf16WLi128ELi12ELi384EEv26Group_norm_nhwc_fwd_params)
        .other          _Z35group_norm_nhwc_fwd_one_pass_kernelI11Fp16IOBf16WLi128ELi12ELi384EEv26Group_norm_nhwc_fwd_params,@"STO_CUDA_ENTRY STV_DEFAULT"
_Z35group_norm_nhwc_fwd_one_pass_kernelI11Fp16IOBf16WLi128ELi12ELi384EEv26Group_norm_nhwc_fwd_params:
.text._Z35group_norm_nhwc_fwd_one_pass_kernelI11Fp16IOBf16WLi128ELi12ELi384EEv26Group_norm_nhwc_fwd_params:
        /* <DEDUP_REMOVED lines=28> */
.L_x_1934:
        /* <DEDUP_REMOVED lines=127> */
.L_x_1916:
[----:B------:R-:W-:Y:S05]  /*09b0*/  BSYNC.RECONVERGENT B0 ;  /* 0x0000000000007941 */ /* 0x000fea0003800200 */
.L_x_1915:
        /* <DEDUP_REMOVED lines=36> */
.L_x_1918:
[----:B------:R-:W-:Y:S05]  /*0c00*/  BSYNC.RECONVERGENT B0 ;  /* 0x0000000000007941 */ /* 0x000fea0003800200 */
.L_x_1917:
        /* <DEDUP_REMOVED lines=33> */
.L_x_1921:
[----:B------:R-:W2:Y:S04]  /*0e20*/  LDG.E.STRONG.GPU R8, desc[UR14][R6.64] ;  /* 0x0000000e06087981 */ /* 0x000ea8000c1ef900 */
[----:B--2---:R-:W-:Y:S01]  /*0e30*/  CCTL.IVALL ;  /* 0x00000000ff00798f */ /* 0x004fe20002000000 */
[----:B------:R-:W-:Y:S05]  /*0e40*/  YIELD ;  /* 0x0000000000007946 */ /* 0x000fea0003800000 */
[----:B------:R-:W-:-:S13]  /*0e50*/  ISETP.NE.AND P4, PT, R8, R11, PT ;  /* 0x0000000b0800720c */ /* 0x000fda0003f85270 */
[----:B------:R-:W-:Y:S05]  /*0e60*/  @P4 BRA `(.L_x_1921) ;  /* 0xfffffffc00ec4947 */ /* 0x000fea000383ffff */
.L_x_1920:
        /* <DEDUP_REMOVED lines=14> */
.L_x_1923:
        /* <DEDUP_REMOVED lines=91> */
.L_x_1922:
        /* <DEDUP_REMOVED lines=53> */
.L_x_1924:
        /* <DEDUP_REMOVED lines=27> */
.L_x_1925:
        /* <DEDUP_REMOVED lines=13> */
.L_x_1926:
[----:B------:R-:W-:Y:S05]  /*1ad0*/  BSYNC.RECONVERGENT B0 ;  /* 0x0000000000007941 */ /* 0x000fea0003800200 */
.L_x_1919:
[----:B---3--:R-:W-:Y:S01]  /*1ae0*/  LOP3.LUT R6, R20, 0xffff, RZ, 0xc0, !PT ;  /* 0x0000ffff14067812 */ /* 0x008fe200078ec0ff */
[----:B------:R-:W3:Y:S01]  /*1af0*/  S2UR UR9, SR_CgaCtaId ;  /* 0x00000000000979c3 */ /* 0x000ee20000008800 */
[----:B------:R-:W4:Y:S01]  /*1b00*/  LDCU UR10, c[0x0][0x414] ;  /* 0x00008280ff0a77ac */ /* 0x000f220008000800 */
[----:B------:R-:W-:Y:S02]  /*1b10*/  MOV R15, UR8 ;  /* 0x00000008000f7c02 */ /* 0x000fe40008000f00 */
[----:B------:R-:W-:Y:S01]  /*1b20*/  IMAD R6, R6, 0x2aab, RZ ;  /* 0x00002aab06067824 */ /* 0x000fe200078e02ff */
[----:B------:R-:W-:-:S03]  /*1b30*/  UMOV UR5, 0x400 ;  /* 0x0000040000057882 */ /* 0x000fc60000000000 */
[----:B------:R-:W5:Y:S01]  /*1b40*/  @P0 LDC.64 R10, c[0x0][0x388] ;  /* 0x0000e200ff0a0b82 */ /* 0x000f620000000a00 */
        /* <DEDUP_REMOVED lines=9> */
[----:B------:R0:W-:Y:S03]  /*1be0*/  @!P3 STS.64 [UR5+0x78], R4 ;  /* 0x00007804ff00b988 */ /* 0x0001e60008000a05 */
[----:B------:R-:W-:-:S05]  /*1bf0*/  IMAD.SHL.U32 R13, R13, 0x2, RZ ;  /* 0x000000020d0d7824 */ /* 0x000fca00078e00ff */
[----:B------:R-:W-:-:S04]  /*1c00*/  LOP3.LUT R13, R13, 0xffff, RZ, 0xc0, !PT ;  /* 0x0000ffff0d0d7812 */ /* 0x000fc800078ec0ff */
[----:B------:R-:W-:Y:S01]  /*1c10*/  IADD3 R27, PT, PT, R16, R13, RZ ;  /* 0x0000000d101b7210 */ /* 0x000fe20007ffe0ff */
[----:B-----5:R-:W-:-:S04]  /*1c20*/  @P0 IMAD.WIDE R12, R15, 0x8, R10 ;  /* 0x000000080f0c0825 */ /* 0x020fc800078e020a */
[----:B----4-:R-:W-:Y:S01]  /*1c30*/  @P0 FMUL.FTZ R10, R4, UR10 ;  /* 0x0000000a040a0c20 */ /* 0x010fe20008410000 */
[----:B------:R-:W-:Y:S01]  /*1c40*/  @P0 FMUL.FTZ R11, R5, UR10 ;  /* 0x0000000a050b0c20 */ /* 0x000fe20008410000 */
[----:B--2---:R-:W-:-:S04]  /*1c50*/  IMAD.WIDE R14, R27, 0x2, R6 ;  /* 0x000000021b0e7825 */ /* 0x004fc800078e0206 */
        /* <DEDUP_REMOVED lines=47> */
[----:B------:R-:W-:Y:S02]  /*1f50*/  F2FP.F16.F32.PACK_AB R9, R17, R2 ;  /* 0x000000021109723e */ /* 0x000fe400000000ff */
[----:B------:R-:W-:-:S05]  /*1f60*/  LEA.HI.X R11, R8, UR11, R27, 0x1, P1 ;  /* 0x0000000b080b7c11 */ /* 0x000fca00088f0c1b */
[----:B------:R0:W-:Y:S02]  /*1f70*/  STG.E desc[UR14][R10.64], R9 ;  /* 0x000000090a007986 */ /* 0x0001e4000c10190e */
.L_x_1930:
[----:B------:R-:W-:Y:S05]  /*1f80*/  BSYNC.RECONVERGENT B1 ;  /* 0x0000000000017941 */ /* 0x000fea0003800200 */
.L_x_1929:
        /* <DEDUP_REMOVED lines=15> */
[----:B------:R-:W-:Y:S02]  /*2080*/  F2FP.F16.F32.PACK_AB R5, R12, R5 ;  /* 0x000000050c05723e */ /* 0x000fe400000000ff */
[----:B------:R-:W-:-:S05]  /*2090*/  LEA.HI.X R3, R22, UR13, R11, 0x1, P1 ;  /* 0x0000000d16037c11 */ /* 0x000fca00088f0c0b */
[----:B------:R1:W-:Y:S01]  /*20a0*/  STG.E desc[UR14][R2.64], R5 ;  /* 0x0000000502007986 */ /* 0x0003e2000c10190e */
[----:B------:R-:W-:Y:S05]  /*20b0*/  BRA `(.L_x_1931) ;  /* 0x0000000400047947 */ /* 0x000fea0003800000 */
.L_x_1928:
        /* <DEDUP_REMOVED lines=31> */
.L_x_1933:
[----:B------:R-:W-:Y:S05]  /*22b0*/  BSYNC.RECONVERGENT B1 ;  /* 0x0000000000017941 */ /* 0x000fea0003800200 */
.L_x_1932:
        /* <DEDUP_REMOVED lines=33> */
.L_x_1931:
[----:B------:R-:W-:Y:S05]  /*24d0*/  BSYNC.RECONVERGENT B0 ;  /* 0x0000000000007941 */ /* 0x000fea0003800200 */
.L_x_1927:
[----:B------:R-:W-:Y:S02]  /*24e0*/  UIADD3 UR8, UPT, UPT, UR19, UR8, URZ ;  /* 0x0000000813087290 */ /* 0x000fe4000fffe0ff */
[----:B------:R-:W-:Y:S02]  /*24f0*/  UIADD3 UR4, UPT, UPT, UR4, 0x1, URZ ;  /* 0x0000000104047890 */ /* 0x000fe4000fffe0ff */
[----:B------:R-:W-:-:S09]  /*2500*/  UISETP.GE.AND UP1, UPT, UR8, UR7, UPT ;  /* 0x000000070800728c */ /* 0x000fd2000bf26270 */
[----:B------:R-:W-:Y:S05]  /*2510*/  BRA.U !UP1, `(.L_x_1934) ;  /* 0xffffffdd09287547 */ /* 0x000fea000b83ffff */
[----:B------:R-:W-:Y:S05]  /*2520*/  EXIT ;  /* 0x000000000000794d */ /* 0x000fea0003800000 */
.L_x_1935:
        /* <DEDUP_REMOVED lines=13> */
.L_x_2512:


//--------------------- .text._Z35group_norm_nhwc_fwd_one_pass_kernelI11Fp16IOBf16WLi256ELi12ELi384EEv26Group_norm_nhwc_fwd_params --------------------------
	.section	.text._Z35group_norm_nhwc_fwd_one_pass_kernelI11Fp16IOBf16WLi256ELi12ELi384EEv26Group_norm_nhwc_fwd_params,"ax",@progbits
	.align	128
        .global         _Z35group_norm_nhwc_fwd_one_pass_kernelI11Fp16IOBf16WLi256ELi12ELi384EEv26Group_norm_nhwc_fwd_params
        .type           _Z35group_norm_nhwc_fwd_one_pass_kernelI11Fp16IOBf16WLi256ELi12ELi384EEv26Group_norm_nhwc_fwd_params,@function
        .size           _Z35group_norm_nhwc_fwd_one_pass_kernelI11Fp16IOBf16WLi256ELi12ELi384EEv26Group_norm_nhwc_fwd_params,(.L_x_2513 - _Z35group_norm_nhwc_fwd_one_pass_kernelI11Fp16IOBf16WLi256ELi12ELi384EEv26Group_norm_nhwc_fwd_params)
        .other          _Z35group_norm_nhwc_fwd_one_pass_kernelI11Fp16IOBf16WLi256ELi12ELi384EEv26Group_norm_nhwc_fwd_params,@"STO_CUDA_ENTRY STV_DEFAULT"
_Z35group_norm_nhwc_fwd_one_pass_kernelI11Fp16IOBf16WLi256ELi12ELi384EEv26Group_norm_nhwc_fwd_params:
.text._Z35group_norm_nhwc_fwd_one_pass_kernelI11Fp16IOBf16WLi256ELi12ELi384EEv26Group_norm_nhwc_fwd_params:
        /* <DEDUP_REMOVED lines=25> */
.L_x_1963:
[----:B0-----:R-:W0:Y:S01]  /*0190*/  LDC R0, c[0x0][0x3f8] ;  /* 0x0000fe00ff007b82 */ /* 0x001e220000000800 */
[----:B------:R-:W-:Y:S01]  /*01a0*/  IABS R8, UR8 ;  /* 0x0000000800087c13 */ /* 0x000fe20008000000 */
[----:B-1----:R-:W1:Y:S01]  /*01b0*/  LDCU.64 UR10, c[0x0][0x3e8] ;  /* 0x00007d00ff0a77ac */ /* 0x002e620008000a00 */
[----:B------:R-:W-:Y:S02]  /*01c0*/  IADD3 R19, PT, PT, R23, 0x40, RZ ;  /* 0x0000004017137810 */ /* 0x000fe40007ffe0ff */
[----:B------:R-:W-:Y:S01]  /*01d0*/  SHF.R.S32.HI R17, RZ, 0x1f, R23 ;  /* 0x0000001fff117819 */ /* 0x000fe20000011417 */
[----:B--2---:R-:W2:Y:S01]  /*01e0*/  LDCU.64 UR12, c[0x0][0x3f0] ;  /* 0x00007e00ff0c77ac */ /* 0x004ea20008000a00 */
[----:B------:R-:W-:Y:S02]  /*01f0*/  SHF.R.S32.HI R15, RZ, 0x1f, R19 ;  /* 0x0000001fff0f7819 */ /* 0x000fe40000011413 */
[----:B0--34-:R-:W-:Y:S02]  /*0200*/  IABS R5, R0 ;  /* 0x0000000000057213 */ /* 0x019fe40000000000 */
[----:B------:R-:W-:-:S02]  /*0210*/  ISETP.NE.AND P3, PT, R0, RZ, PT ;  /* 0x000000ff0000720c */ /* 0x000fc40003f65270 */
[----:B------:R-:W0:Y:S08]  /*0220*/  I2F.RP R4, R5 ;  /* 0x0000000500047306 */ /* 0x000e300000209400 */
[----:B0-----:R-:W0:Y:S02]  /*0230*/  MUFU.RCP R4, R4 ;  /* 0x0000000400047308 */ /* 0x001e240000001000 */
[----:B0-----:R-:W-:-:S06]  /*0240*/  IADD3 R2, PT, PT, R4, 0xffffffe, RZ ;  /* 0x0ffffffe04027810 */ /* 0x001fcc0007ffe0ff */
[----:B------:R0:W3:Y:S02]  /*0250*/  F2I.FTZ.U32.TRUNC.NTZ R3, R2 ;  /* 0x0000000200037305 */ /* 0x0000e4000021f000 */
        /* <DEDUP_REMOVED lines=162> */
.L_x_1937:
[----:B------:R-:W-:Y:S05]  /*0c80*/  BSYNC.RECONVERGENT B0 ;  /* 0x0000000000007941 */ /* 0x000fea0003800200 */
.L_x_1936:
        /* <DEDUP_REMOVED lines=36> */
.L_x_1939:
[----:B------:R-:W-:Y:S05]  /*0ed0*/  BSYNC.RECONVERGENT B0 ;  /* 0x0000000000007941 */ /* 0x000fea0003800200 */
.L_x_1938:
        /* <DEDUP_REMOVED lines=31> */
.L_x_1942:
[----:B---3--:R-:W3:Y:S04]  /*10d0*/  LDG.E.STRONG.GPU R6, desc[UR16][R8.64] ;  /* 0x0000001008067981 */ /* 0x008ee8000c1ef900 */
[----:B---3--:R-:W-:Y:S01]  /*10e0*/  CCTL.IVALL ;  /* 0x00000000ff00798f */ /* 0x008fe20002000000 */
[----:B------:R-:W-:Y:S05]  /*10f0*/  YIELD ;  /* 0x0000000000007946 */ /* 0x000fea0003800000 */
[----:B------:R-:W-:-:S13]  /*1100*/  ISETP.NE.AND P2, PT, R6, R11, PT ;  /* 0x0000000b0600720c */ /* 0x000fda0003f45270 */
[----:B------:R-:W-:Y:S05]  /*1110*/  @P2 BRA `(.L_x_1942) ;  /* 0xfffffffc00ec2947 */ /* 0x000fea000383ffff */
.L_x_1941:
        /* <DEDUP_REMOVED lines=15> */
.L_x_1944:
        /* <DEDUP_REMOVED lines=91> */
.L_x_1943:
        /* <DEDUP_REMOVED lines=52> */
.L_x_1945:
        /* <DEDUP_REMOVED lines=18> */
[----:B------:R-:W0:Y:S01]  /*1c20*/  @!P4 LDG.E.64 R6, desc[UR16][R6.64] ;  /* 0x000000100606c981 */ /* 0x000e22000c1e1b00 */
[----:B------:R-:W-:-:S06]  /*1c30*/  MOV R9, UR11 ;  /* 0x0000000b00097c02 */ /* 0x000fcc0008000f00 */
[----:B------:R-:W3:Y:S01]  /*1c40*/  @!P2 LDG.E.64 R8, desc[UR16][R8.64] ;  /* 0x000000100808a981 */ /* 0x000ee2000c1e1b00 */
[----:B------:R-:W-:-:S05]  /*1c50*/  MOV R10, UR5 ;  /* 0x00000005000a7c02 */ /* 0x000fca0008000f00 */
[----:B------:R-:W-:-:S05]  /*1c60*/  VIADD R10, R10, 0x2 ;  /* 0x000000020a0a7836 */ /* 0x000fca0000000000 */
[----:B------:R-:W-:Y:S01]  /*1c70*/  R2UR UR5, R10 ;  /* 0x000000000a0572ca */ /* 0x000fe200000e0000 */
[----:B0-----:R-:W-:Y:S01]  /*1c80*/  @!P4 FADD.FTZ R4, R4, R6 ;  /* 0x000000060404c221 */ /* 0x001fe20000010000 */
[----:B------:R-:W-:-:S03]  /*1c90*/  @!P4 FADD.FTZ R5, R5, R7 ;  /* 0x000000070505c221 */ /* 0x000fc60000010000 */
[----:B---3--:R-:W-:Y:S01]  /*1ca0*/  @!P2 FADD.FTZ R4, R4, R8 ;  /* 0x000000080404a221 */ /* 0x008fe20000010000 */
[----:B------:R-:W-:-:S09]  /*1cb0*/  @!P2 FADD.FTZ R5, R5, R9 ;  /* 0x000000090505a221 */ /* 0x000fd20000010000 */
.L_x_1946:
        /* <DEDUP_REMOVED lines=13> */
.L_x_1947:
[----:B------:R-:W-:Y:S05]  /*1d90*/  BSYNC.RECONVERGENT B0 ;  /* 0x0000000000007941 */ /* 0x000fea0003800200 */
.L_x_1940:
        /* <DEDUP_REMOVED lines=16> */
[----:B------:R-:W-:-:S05]  /*1ea0*/  IADD3 R13, PT, PT, R13, R12, RZ ;  /* 0x0000000c0d0d7210 */ /* 0x000fca0007ffe0ff */
[----:B------:R-:W-:Y:S01]  /*1eb0*/  IMAD.SHL.U32 R12, R13, 0x2, RZ ;  /* 0x000000020d0c7824 */ /* 0x000fe200078e00ff */
[----:B------:R-:W-:-:S04]  /*1ec0*/  MOV R13, UR8 ;  /* 0x00000008000d7c02 */ /* 0x000fc80008000f00 */
        /* <DEDUP_REMOVED lines=40> */
[--C-:B------:R-:W-:Y:S01]  /*2150*/  FADD.FTZ R18, R18, -R4.reuse ;  /* 0x8000000412127221 */ /* 0x100fe20000010000 */
[----:B------:R-:W-:Y:S01]  /*2160*/  MOV R10, R26 ;  /* 0x0000001a000a7202 */ /* 0x000fe20000000f00 */
[----:B------:R-:W-:Y:S01]  /*2170*/  FADD.FTZ R12, R19, -R4 ;  /* 0x80000004130c7221 */ /* 0x000fe20000010000 */
[----:B------:R-:W1:Y:S01]  /*2180*/  LDCU.64 UR10, c[0x0][0x380] ;  /* 0x00007000ff0a77ac */ /* 0x000e620008000a00 */
[----:B------:R-:W-:Y:S02]  /*2190*/  IMAD.MOV.U32 R11, RZ, RZ, R25 ;  /* 0x000000ffff0b7224 */ /* 0x000fe400078e0019 */
[-C--:B------:R-:W-:Y:S01]  /*21a0*/  FMUL.FTZ R19, R18, R5.reuse ;  /* 0x0000000512137220 */ /* 0x080fe20000410000 */
[----:B------:R-:W-:-:S03]  /*21b0*/  FMUL.FTZ R12, R12, R5 ;  /* 0x000000050c0c7220 */ /* 0x000fc60000410000 */
[----:B------:R-:W-:Y:S01]  /*21c0*/  FFMA.FTZ R18, R6, R19, R8 ;  /* 0x0000001306127223 */ /* 0x000fe20000010008 */
[----:B------:R-:W-:Y:S01]  /*21d0*/  FFMA.FTZ R19, R7, R12, R9 ;  /* 0x0000000c07137223 */ /* 0x000fe20000010009 */
        /* <DEDUP_REMOVED lines=8> */
.L_x_1951:
[----:B------:R-:W-:Y:S05]  /*2260*/  BSYNC.RECONVERGENT B1 ;  /* 0x0000000000017941 */ /* 0x000fea0003800200 */
.L_x_1950:
        /* <DEDUP_REMOVED lines=11> */
[----:B------:R-:W1:Y:S01]  /*2320*/  LDCU.64 UR10, c[0x0][0x3e0] ;  /* 0x00007c00ff0a77ac */ /* 0x000e620008000a00 */
[----:B0-----:R-:W-:Y:S01]  /*2330*/  MOV R11, R25 ;  /* 0x00000019000b7202 */ /* 0x001fe20000000f00 */
[--C-:B------:R-:W-:Y:S01]  /*2340*/  FADD.FTZ R20, R20, -R4.reuse ;  /* 0x8000000414147221 */ /* 0x100fe20000010000 */
[----:B------:R-:W-:Y:S01]  /*2350*/  FADD.FTZ R12, R17, -R4 ;  /* 0x80000004110c7221 */ /* 0x000fe20000010000 */
[----:B------:R-:W0:Y:S02]  /*2360*/  LDCU.64 UR18, c[0x0][0x380] ;  /* 0x00007000ff1277ac */ /* 0x000e240008000a00 */
[-C--:B------:R-:W-:Y:S01]  /*2370*/  FMUL.FTZ R17, R20, R5.reuse ;  /* 0x0000000514117220 */ /* 0x080fe20000410000 */
[----:B------:R-:W-:-:S03]  /*2380*/  FMUL.FTZ R12, R12, R5 ;  /* 0x000000050c0c7220 */ /* 0x000fc60000410000 */
[----:B------:R-:W-:Y:S01]  /*2390*/  FFMA.FTZ R17, R6, R17, R8 ;  /* 0x0000001106117223 */ /* 0x000fe20000010008 */
[----:B------:R-:W-:Y:S01]  /*23a0*/  FFMA.FTZ R20, R7, R12, R9 ;  /* 0x0000000c07147223 */ /* 0x000fe20000010009 */
[----:B-1----:R-:W-:-:S04]  /*23b0*/  IMAD R10, R10, UR10, RZ ;  /* 0x0000000a0a0a7c24 */ /* 0x002fc8000f8e02ff */
        /* <DEDUP_REMOVED lines=8> */
.L_x_1953:
[----:B------:R-:W-:Y:S05]  /*2440*/  BSYNC.RECONVERGENT B1 ;  /* 0x0000000000017941 */ /* 0x000fea0003800200 */
.L_x_1952:
[----:B------:R-:W-:Y:S04]  /*2450*/  BSSY.RECONVERGENT B1, `(.L_x_1954) ;  /* 0x0000014000017945 */ /* 0x000fe80003800200 */
[----:B------:R-:W-:Y:S05]  /*2460*/  @P2 BRA `(.L_x_1955) ;  /* 0x0000000000482947 */ /* 0x000fea0003800000 */
[----:B------:R-:W2:Y:S01]  /*2470*/  LDCU.64 UR10, c[0x0][0x3e0] ;  /* 0x00007c00ff0a77ac */ /* 0x000ea20008000a00 */
[----:B------:R-:W-:Y:S01]  /*2480*/  MOV R10, R26 ;  /* 0x0000001a000a7202 */ /* 0x000fe20000000f00 */
[--C-:B01----:R-:W-:Y:S01]  /*2490*/  FADD.FTZ R12, R3, -R4.reuse ;  /* 0x80000004030c7221 */ /* 0x103fe20000010000 */
[----:B------:R-:W-:Y:S01]  /*24a0*/  FADD.FTZ R16, R16, -R4 ;  /* 0x8000000410107221 */ /* 0x000fe20000010000 */
[----:B------:R-:W0:Y:S01]  /*24b0*/  LDCU.64 UR18, c[0x0][0x380] ;  /* 0x00007000ff1277ac */ /* 0x000e220008000a00 */
[----:B------:R-:W-:Y:S02]  /*24c0*/  IMAD.MOV.U32 R11, RZ, RZ, R25 ;  /* 0x000000ffff0b7224 */ /* 0x000fe400078e0019 */
[-C--:B------:R-:W-:Y:S01]  /*24d0*/  FMUL.FTZ R3, R12, R5.reuse ;  /* 0x000000050c037220 */ /* 0x080fe20000410000 */
[----:B------:R-:W-:-:S03]  /*24e0*/  FMUL.FTZ R16, R16, R5 ;  /* 0x0000000510107220 */ /* 0x000fc60000410000 */
[----:B------:R-:W-:Y:S01]  /*24f0*/  FFMA.FTZ R3, R6, R3, R8 ;  /* 0x0000000306037223 */ /* 0x000fe20000010008 */
        /* <DEDUP_REMOVED lines=8> */
[----:B------:R2:W-:Y:S02]  /*2580*/  STG.E desc[UR16][R12.64], R3 ;  /* 0x000000030c007986 */ /* 0x0005e4000c101910 */
.L_x_1955:
[----:B------:R-:W-:Y:S05]  /*2590*/  BSYNC.RECONVERGENT B1 ;  /* 0x0000000000017941 */ /* 0x000fea0003800200 */
.L_x_1954:
[----:B------:R-:W-:Y:S05]  /*25a0*/  @P3 BRA `(.L_x_1956) ;  /* 0x0000000800643947 */ /* 0x000fea0003800000 */
[----:B------:R-:W3:Y:S01]  /*25b0*/  LDCU.64 UR10, c[0x0][0x3e0] ;  /* 0x00007c00ff0a77ac */ /* 0x000ee20008000a00 */
[----:B------:R-:W-:Y:S01]  /*25c0*/  MOV R24, R26 ;  /* 0x0000001a00187202 */ /* 0x000fe20000000f00 */
[--C-:B------:R-:W-:Y:S01]  /*25d0*/  FADD.FTZ R0, R0, -R4.reuse ;  /* 0x8000000400007221 */ /* 0x100fe20000010000 */
[----:B------:R-:W-:Y:S01]  /*25e0*/  FADD.FTZ R2, R2, -R4 ;  /* 0x8000000402027221 */ /* 0x000fe20000010000 */
[----:B------:R-:W4:Y:S02]  /*25f0*/  LDCU.64 UR12, c[0x0][0x380] ;  /* 0x00007000ff0c77ac */ /* 0x000f240008000a00 */
[-C--:B--2---:R-:W-:Y:S01]  /*2600*/  FMUL.FTZ R3, R0, R5.reuse ;  /* 0x0000000500037220 */ /* 0x084fe20000410000 */
[----:B------:R-:W-:-:S03]  /*2610*/  FMUL.FTZ R2, R2, R5 ;  /* 0x0000000502027220 */ /* 0x000fc60000410000 */
[----:B------:R-:W-:Y:S01]  /*2620*/  FFMA.FTZ R5, R6, R3, R8 ;  /* 0x0000000306057223 */ /* 0x000fe20000010008 */
[----:B------:R-:W-:-:S05]  /*2630*/  FFMA.FTZ R0, R7, R2, R9 ;  /* 0x0000000207007223 */ /* 0x000fca0000010009 */
[----:B------:R-:W-:Y:S01]  /*2640*/  F2FP.F16.F32.PACK_AB R5, R0, R5 ;  /* 0x000000050005723e */ /* 0x000fe200000000ff */
[----:B---3--:R-:W-:Y:S02]  /*2650*/  IMAD R18, R18, UR10, RZ ;  /* 0x0000000a12127c24 */ /* 0x008fe4000f8e02ff */
[----:B------:R-:W-:-:S04]  /*2660*/  IMAD.WIDE.U32 R24, R15, UR10, R24 ;  /* 0x0000000a0f187c25 */ /* 0x000fc8000f8e0018 */
[----:B------:R-:W-:Y:S01]  /*2670*/  IMAD R15, R15, UR11, R18 ;  /* 0x0000000b0f0f7c24 */ /* 0x000fe2000f8e0212 */
[----:B----4-:R-:W-:-:S04]  /*2680*/  LEA R2, P1, R24, UR12, 0x1 ;  /* 0x0000000c18027c11 */ /* 0x010fc8000f8208ff */
[----:B------:R-:W-:-:S04]  /*2690*/  IADD3 R15, PT, PT, R25, R15, RZ ;  /* 0x0000000f190f7210 */ /* 0x000fc80007ffe0ff */
[----:B------:R-:W-:-:S05]  /*26a0*/  LEA.HI.X R3, R24, UR13, R15, 0x1, P1 ;  /* 0x0000000d18037c11 */ /* 0x000fca00088f0c0f */
[----:B------:R3:W-:Y:S01]  /*26b0*/  STG.E desc[UR16][R2.64], R5 ;  /* 0x0000000502007986 */ /* 0x0007e2000c101910 */
[----:B------:R-:W-:Y:S05]  /*26c0*/  BRA `(.L_x_1956) ;  /* 0x00000008001c7947 */ /* 0x000fea0003800000 */
.L_x_1949:
[----:B------:R-:W0:Y:S01]  /*26d0*/  LDCU.64 UR18, c[0x0][0x3e8] ;  /* 0x00007d00ff1277ac */ /* 0x000e220008000a00 */
[----:B------:R-:W-:Y:S01]  /*26e0*/  BSSY.RECONVERGENT B1, `(.L_x_1957) ;  /* 0x0000022000017945 */ /* 0x000fe20003800200 */
[C---:B------:R-:W-:Y:S01]  /*26f0*/  IADD3 R14, PT, PT, R23.reuse, 0x40, RZ ;  /* 0x00000040170e7810 */ /* 0x040fe20007ffe0ff */
[C---:B------:R-:W-:Y:S01]  /*2700*/  VIADD R13, R23.reuse, 0xc0 ;  /* 0x000000c0170d7836 */ /* 0x040fe20000000000 */
[----:B------:R-:W-:Y:S01]  /*2710*/  IADD3 R12, PT, PT, R23, 0x80, RZ ;  /* 0x00000080170c7810 */ /* 0x000fe20007ffe0ff */
[----:B------:R-:W-:Y:S06]  /*2720*/  @P1 BRA `(.L_x_1958) ;  /* 0x0000000000741947 */ /* 0x000fec0003800000 */
[--C-:B------:R-:W-:Y:S01]  /*2730*/  FADD.FTZ R18, R18, -R4.reuse ;  /* 0x8000000412127221 */ /* 0x100fe20000010000 */
[----:B------:R-:W-:Y:S01]  /*2740*/  FADD.FTZ R10, R19, -R4 ;  /* 0x80000004130a7221 */ /* 0x000fe20000010000 */
[----:B------:R-:W1:Y:S02]  /*2750*/  LDCU.64 UR10, c[0x0][0x3e0] ;  /* 0x00007c00ff0a77ac */ /* 0x000e640008000a00 */
        /* <DEDUP_REMOVED lines=16> */
[----:B-1----:R-:W-:Y:S01]  /*2860*/  IMAD R28, R18, UR10, RZ ;  /* 0x0000000a121c7c24 */ /* 0x002fe2000f8e02ff */
[----:B------:R-:W-:-:S03]  /*2870*/  MOV R18, R26 ;  /* 0x0000001a00127202 */ /* 0x000fc60000000f00 */
[C---:B------:R-:W-:Y:S02]  /*2880*/  IMAD R21, R23.reuse, UR11, R28 ;  /* 0x0000000b17157c24 */ /* 0x040fe4000f8e021c */
[----:B------:R-:W-:-:S04]  /*2890*/  IMAD.WIDE.U32 R18, R23, UR10, R18 ;  /* 0x0000000a17127c25 */ /* 0x000fc8000f8e0012 */
[----:B----4-:R-:W-:Y:S01]  /*28a0*/  FMUL.FTZ R28, R10, R11 ;  /* 0x0000000b0a1c7220 */ /* 0x010fe20000410000 */
[----:B------:R-:W-:Y:S02]  /*28b0*/  IADD3 R21, PT, PT, R19, R21, RZ ;  /* 0x0000001513157210 */ /* 0x000fe40007ffe0ff */
[----:B--2---:R-:W-:Y:S02]  /*28c0*/  LEA R10, P1, R18, UR12, 0x1 ;  /* 0x0000000c120a7c11 */ /* 0x004fe4000f8208ff */
[----:B------:R-:W-:Y:S02]  /*28d0*/  F2FP.F16.F32.PACK_AB R15, R28, R15 ;  /* 0x0000000f1c0f723e */ /* 0x000fe400000000ff */
[----:B------:R-:W-:-:S05]  /*28e0*/  LEA.HI.X R11, R18, UR13, R21, 0x1, P1 ;  /* 0x0000000d120b7c11 */ /* 0x000fca00088f0c15 */
[----:B------:R1:W-:Y:S04]  /*28f0*/  STG.E desc[UR16][R10.64], R15 ;  /* 0x0000000f0a007986 */ /* 0x0003e8000c101910 */
.L_x_1958:
[----:B0-----:R-:W-:Y:S05]  /*2900*/  BSYNC.RECONVERGENT B1 ;  /* 0x0000000000017941 */ /* 0x001fea0003800200 */
.L_x_1957:
        /* <DEDUP_REMOVED lines=30> */
[----:B------:R-:W-:-:S04]  /*2af0*/  IMAD.WIDE.U32 R10, R14, UR10, R10 ;  /* 0x0000000a0e0a7c25 */ /* 0x000fc8000f8e000a */
[----:B------:R-:W-:Y:S02]  /*2b00*/  IMAD.IADD R19, R11, 0x1, R19 ;  /* 0x000000010b137824 */ /* 0x000fe400078e0213 */
[----:B------:R-:W0:Y:S01]  /*2b10*/  MUFU.RCP R17, R17 ;  /* 0x0000001100117308 */ /* 0x000e220000001000 */
[----:B--2---:R-:W-:Y:S01]  /*2b20*/  FMUL.FTZ R28, R21, R28 ;  /* 0x0000001c151c7220 */ /* 0x004fe20000410000 */
[----:B0-----:R-:W-:Y:S01]  /*2b30*/  FMUL.FTZ R14, R20, R17 ;  /* 0x00000011140e7220 */ /* 0x001fe20000410000 */
[----:B-1----:R-:W-:-:S04]  /*2b40*/  LEA R20, P1, R10, UR12, 0x1 ;  /* 0x0000000c0a147c11 */ /* 0x002fc8000f8208ff */
[----:B------:R-:W-:Y:S02]  /*2b50*/  LEA.HI.X R21, R10, UR13, R19, 0x1, P1 ;  /* 0x0000000d0a157c11 */ /* 0x000fe400088f0c13 */
[----:B------:R-:W-:-:S05]  /*2b60*/  F2FP.F16.F32.PACK_AB R11, R14, R28 ;  /* 0x0000001c0e0b723e */ /* 0x000fca00000000ff */
[----:B------:R0:W-:Y:S02]  /*2b70*/  STG.E desc[UR16][R20.64], R11 ;  /* 0x0000000b14007986 */ /* 0x0001e4000c101910 */
.L_x_1960:
[----:B------:R-:W-:Y:S05]  /*2b80*/  BSYNC.RECONVERGENT B1 ;  /* 0x0000000000017941 */ /* 0x000fea0003800200 */
.L_x_1959:
        /* <DEDUP_REMOVED lines=30> */
.L_x_1962:
[----:B------:R-:W-:Y:S05]  /*2d70*/  BSYNC.RECONVERGENT B1 ;  /* 0x0000000000017941 */ /* 0x000fea0003800200 */
.L_x_1961:
        /* <DEDUP_REMOVED lines=28> */
.L_x_1956:
[----:B------:R-:W-:Y:S05]  /*2f40*/  BSYNC.RECONVERGENT B0 ;  /* 0x0000000000007941 */ /* 0x000fea0003800200 */
.L_x_1948:
[----:B------:R-:W-:Y:S02]  /*2f50*/  UIADD3 UR8, UPT, UPT, UR20, UR8, URZ ;  /* 0x0000000814087290 */ /* 0x000fe4000fffe0ff */
[----:B------:R-:W-:Y:S02]  /*2f60*/  UIADD3 UR4, UPT, UPT, UR4, 0x1, URZ ;  /* 0x0000000104047890 */ /* 0x000fe4000fffe0ff */
[----:B------:R-:W-:-:S09]  /*2f70*/  UISETP.GE.AND UP0, UPT, UR8, UR7, UPT ;  /* 0x000000070800728c */ /* 0x000fd2000bf06270 */
[----:B------:R-:W-:Y:S05]  /*2f80*/  BRA.U !UP0, `(.L_x_1963) ;  /* 0xffffffd108807547 */ /* 0x000fea000b83ffff */
[----:B------:R-:W-:Y:S05]  /*2f90*/  EXIT ;  /* 0x000000000000794d */ /* 0x000fea0003800000 */
.L_x_1964:
        /* <DEDUP_REMOVED lines=14> */
.L_x_2513:


//--------------------- .text._Z35group_norm_nhwc_fwd_one_pass_kernelI11Fp16IOBf16WLi512ELi12ELi384EEv26Group_norm_nhwc_fwd_params --------------------------
	.section	.text._Z35group_norm_nhwc_fwd_one_pass_kernelI11Fp16IOBf16WLi512ELi12ELi384EEv26Group_norm_nhwc_fwd_params,"ax",@progbits
	.align	128
        .global         _Z35group_norm_nhwc_fwd_one_pass_kernelI11Fp16IOBf16WLi512ELi12ELi384EEv26Group_norm_nhwc_fwd_params
        .type           _Z35group_norm_nhwc_fwd_one_pass_kernelI11Fp16IOBf16WLi512ELi12ELi384EEv26Group_norm_nhwc_fwd_params,@function
        .size           _Z35group_norm_nhwc_fwd_one_pass_kernelI11Fp16IOBf16WLi512ELi12ELi384EEv26Group_norm_nhwc_fwd_params,(.L_x_2514 - _Z35group_norm_nhwc_fwd_one_pass_kernelI11Fp16IOBf16WLi512ELi12ELi384EEv26Group_norm_nhwc_fwd_params)
        .other          _Z35group_norm_nhwc_fwd_one_pass_kernelI11Fp16IOBf16WLi512ELi12ELi384EEv26Group_norm_nhwc_fwd_params,@"STO_CUDA_ENTRY STV_DEFAULT"
_Z35group_norm_nhwc_fwd_one_pass_kernelI11Fp16IOBf16WLi512ELi12ELi384EEv26Group_norm_nhwc_fwd_params:
.text._Z35group_norm_nhwc_fwd_one_pass_kernelI11Fp16IOBf16WLi512ELi12ELi384EEv26Group_norm_nhwc_fwd_params:
        /* <DEDUP_REMOVED lines=36> */
.L_x_2008:
[----:B0-----:R-:W0:Y:S01]  /*0240*/  LDCU UR5, c[0x0][0x3f8] ;  /* 0x00007f00ff0577ac */ /* 0x001e220008000800 */
[----:B---3--:R-:W-:Y:S01]  /*0250*/  IABS R6, UR7 ;  /* 0x0000000700067c13 */ /* 0x008fe20008000000 */
[----:B------:R-:W-:Y:S01]  /*0260*/  HFMA2 R16, -RZ, RZ, 0, 0 ;  /* 0x00000000ff107431 */ /* 0x000fe200000001ff */
[C---:B-1----:R-:W-:Y:S01]  /*0270*/  IADD3 R13, PT, PT, R31.reuse, 0x40, RZ ;  /* 0x000000401f0d7810 */ /* 0x042fe20007ffe0ff */
[----:B------:R-:W1:Y:S01]  /*0280*/  LDCU.64 UR14, c[0x0][0x3e8] ;  /* 0x00007d00ff0e77ac */ /* 0x000e620008000a00 */
[----:B------:R-:W-:Y:S02]  /*0290*/  IADD3 R21, PT, PT, R31, 0x80, RZ ;  /* 0x000000801f157810 */ /* 0x000fe40007ffe0ff */
[----:B------:R-:W-:Y:S02]  /*02a0*/  SHF.R.S32.HI R17, RZ, 0x1f, R13 ;  /* 0x0000001fff117819 */ /* 0x000fe4000001140d */
[----:B------:R-:W-:Y:S02]  /*02b0*/  SHF.R.S32.HI R19, RZ, 0x1f, R21 ;  /* 0x0000001fff137819 */ /* 0x000fe40000011415 */
[----:B------:R-:W-:-:S02]  /*02c0*/  LOP3.LUT R34, R28, 0xffff, RZ, 0xc0, !PT ;  /* 0x0000ffff1c227812 */ /* 0x000fc400078ec0ff */
[----:B------:R-:W-:Y:S02]  /*02d0*/  IADD3 R36, PT, PT, R31, 0xc0, RZ ;  /* 0x000000c01f247810 */ /* 0x000fe40007ffe0ff */
[----:B------:R-:W-:Y:S02]  /*02e0*/  MOV R14, RZ ;  /* 0x000000ff000e7202 */ /* 0x000fe40000000f00 */
[----:B--2---:R-:W-:Y:S02]  /*02f0*/  SHF.R.S32.HI R9, RZ, 0x1f, R36 ;  /* 0x0000001fff097819 */ /* 0x004fe40000011424 */
[----:B0-----:R-:W-:Y:S02]  /*0300*/  MOV R0, UR5 ;  /* 0x0000000500007c02 */ /* 0x001fe40008000f00 */
[----:B-1----:R-:W-:Y:S02]  /*0310*/  ISETP.GE.U32.AND P4, PT, R13, UR14, PT ;  /* 0x0000000e0d007c0c */ /* 0x002fe4000bf86070 */
[----:B----4-:R-:W-:-:S02]  /*0320*/  IABS R5, R0 ;  /* 0x0000000000057213 */ /* 0x010fc40000000000 */
        /* <DEDUP_REMOVED lines=23> */
[----:B------:R-:W-:Y:S01]  /*04a0*/  IMAD R0, R5, R0, UR10 ;  /* 0x0000000a05007e24 */ /* 0x000fe2000f8e0200 */
[----:B------:R-:W2:Y:S01]  /*04b0*/  LDCU.64 UR10, c[0x0][0x3f0] ;  /* 0x00007e00ff0a77ac */ /* 0x000ea20008000a00 */
[----:B0-----:R-:W-:-:S03]  /*04c0*/  @!P4 IMAD R8, R17, R6, RZ ;  /* 0x000000061108c224 */ /* 0x001fc600078e02ff */
[----:B------:R-:W-:Y:S01]  /*04d0*/  ISETP.GT.U32.AND P1, PT, R5, R0, PT ;  /* 0x000000000500720c */ /* 0x000fe20003f24070 */
[----:B------:R-:W-:Y:S02]  /*04e0*/  @!P4 IMAD R17, R13, R7, R8 ;  /* 0x000000070d11c224 */ /* 0x000fe400078e0208 */
[----:B-1----:R-:W-:-:S04]  /*04f0*/  @!P5 IMAD R8, R19, R10, RZ ;  /* 0x0000000a1308d224 */ /* 0x002fc800078e02ff */
[----:B------:R-:W-:-:S06]  /*0500*/  @!P5 IMAD R23, R21, R11, R8 ;  /* 0x0000000b1517d224 */ /* 0x000fcc00078e0208 */
[----:B------:R-:W-:Y:S01]  /*0510*/  VOTEU.ANY UP0, P1 ;  /* 0x0000000000ff7886 */ /* 0x000fe20000800100 */
[----:B------:R-:W-:Y:S02]  /*0520*/  PLOP3.LUT P1, PT, PT, PT, UP0, 0x80, 0x8 ;  /* 0x000000000008781c */ /* 0x000fe40003f2f008 */
[----:B--2---:R-:W-:Y:S02]  /*0530*/  MOV R3, UR10 ;  /* 0x0000000a00037c02 */ /* 0x004fe40008000f00 */
[----:B------:R-:W-:Y:S02]  /*0540*/  @!UP0 UIADD3 UR9, UPT, UPT, UR9, 0x1, URZ ;  /* 0x0000000109098890 */ /* 0x000fe4000fffe0ff */
[----:B------:R-:W-:-:S07]  /*0550*/  UISETP.GE.AND UP0, UPT, UR8, URZ, UPT ;  /* 0x000000ff0800728c */ /* 0x000fce000bf06270 */
[----:B------:R-:W-:-:S04]  /*0560*/  @!P1 IADD3 R0, PT, PT, R0, -R5, RZ ;  /* 0x8000000500009210 */ /* 0x000fc80007ffe0ff */
[----:B------:R-:W-:Y:S02]  /*0570*/  ISETP.GE.U32.AND P1, PT, R0, R5, PT ;  /* 0x000000050000720c */ /* 0x000fe40003f26070 */
[----:B------:R-:W-:Y:S01]  /*0580*/  IADD3 R0, PT, PT, R31, 0x100, RZ ;  /* 0x000001001f007810 */ /* 0x000fe20007ffe0ff */
[----:B------:R-:W0:Y:S03]  /*0590*/  @!P4 LDC.64 R4, c[0x0][0x390] ;  /* 0x0000e400ff04cb82 */ /* 0x000e260000000a00 */
[----:B------:R-:W-:Y:S02]  /*05a0*/  ISETP.GE.U32.AND P2, PT, R0, UR14, PT ;  /* 0x0000000e00007c0c */ /* 0x000fe4000bf46070 */
[----:B------:R-:W-:-:S04]  /*05b0*/  SHF.R.S32.HI R15, RZ, 0x1f, R0 ;  /* 0x0000001fff0f7819 */ /* 0x000fc80000011400 */
[----:B------:R-:W-:Y:S01]  /*05c0*/  ISETP.GE.AND.EX P2, PT, R15, UR15, PT, P2 ;  /* 0x0000000f0f007c0c */ /* 0x000fe2000bf46320 */
[----:B------:R-:W-:-:S05]  /*05d0*/  VOTEU.ANY UP1, P1 ;  /* 0x0000000000ff7886 */ /* 0x000fca0000820100 */
[----:B------:R-:W-:Y:S02]  /*05e0*/  @UP1 UIADD3 UR9, UPT, UPT, UR9, 0x1, URZ ;  /* 0x0000000109091890 */ /* 0x000fe4000fffe0ff */
[----:B------:R-:W-:Y:S02]  /*05f0*/  UISETP.NE.AND UP1, UPT, UR5, URZ, UPT ;  /* 0x000000ff0500728c */ /* 0x000fe4000bf25270 */
[----:B------:R-:W-:-:S03]  /*0600*/  @!UP0 UIADD3 UR9, UPT, UPT, -UR9, URZ, URZ ;  /* 0x000000ff09098290 */ /* 0x000fc6000fffe1ff */
[----:B------:R-:W1:Y:S06]  /*0610*/  @!P2 LDC.64 R18, c[0x0][0x3e0] ;  /* 0x0000f800ff12ab82 */ /* 0x000e6c0000000a00 */
[----:B------:R-:W-:-:S04]  /*0620*/  @!UP1 ULOP3.LUT UR9, URZ, UR5, URZ, 0x33, !UPT ;  /* 0x00000005ff099292 */ /* 0x000fc8000f8e33ff */
[----:B------:R-:W-:-:S04]  /*0630*/  UIADD3 UR8, UPT, UPT, -UR9, URZ, URZ ;  /* 0x000000ff09087290 */ /* 0x000fc8000fffe1ff */
[----:B------:R-:W-:Y:S02]  /*0640*/  UIMAD UR8, UR5, UR8, UR7 ;  /* 0x00000008050872a4 */ /* 0x000fe4000f8e0207 */
[----:B------:R-:W-:Y:S02]  /*0650*/  USHF.R.S32.HI UR5, URZ, 0x1f, UR9 ;  /* 0x0000001fff057899 */ /* 0x000fe40008011409 */
[----:B------:R-:W-:Y:S02]  /*0660*/  UIMAD UR8, UR8, 0xc, URZ ;  /* 0x0000000c080878a4 */ /* 0x000fe4000f8e02ff */
[----:B------:R-:W-:-:S04]  /*0670*/  UIMAD UR5, UR5, UR10, URZ ;  /* 0x0000000a050572a4 */ /* 0x000fc8000f8e02ff */
[----:B------:R-:W-:Y:S01]  /*0680*/  IMAD.U32 R2, RZ, RZ, UR8 ;  /* 0x00000008ff027e24 */ /* 0x000fe2000f8e00ff */
[----:B------:R-:W-:Y:S01]  /*0690*/  IADD3 R34, P1, PT, R34, UR8, RZ ;  /* 0x0000000822227c10 */ /* 0x000fe2000ff3e0ff */
[----:B------:R-:W-:-:S03]  /*06a0*/  UIMAD UR5, UR9, UR11, UR5 ;  /* 0x0000000b090572a4 */ /* 0x000fc6000f8e0205 */
[----:B------:R-:W-:Y:S02]  /*06b0*/  LEA.HI.X.SX32 R35, R2, RZ, 0x1, P1 ;  /* 0x000000ff02237211 */ /* 0x000fe400008f0eff */
[----:B------:R-:W-:Y:S01]  /*06c0*/  ISETP.GE.U32.AND P1, PT, R36, UR14, PT ;  /* 0x0000000e24007c0c */ /* 0x000fe2000bf26070 */
[----:B------:R-:W-:-:S03]  /*06d0*/  IMAD.WIDE.U32 R34, R3, UR9, R34 ;  /* 0x0000000903227c25 */ /* 0x000fc6000f8e0022 */
[----:B------:R-:W-:Y:S01]  /*06e0*/  ISETP.GE.AND.EX P1, PT, R9, UR15, PT, P1 ;  /* 0x0000000f09007c0c */ /* 0x000fe2000bf26310 */
[----:B------:R-:W2:Y:S01]  /*06f0*/  @!P5 LDC.64 R2, c[0x0][0x390] ;  /* 0x0000e400ff02db82 */ /* 0x000ea20000000a00 */
[----:B------:R-:W-:Y:S02]  /*0700*/  IADD3 R33, PT, PT, R35, UR5, RZ ;  /* 0x0000000523217c10 */ /* 0x000fe4000fffe0ff */
[----:B------:R-:W-:Y:S02]  /*0710*/  @!P4 MOV R32, R34 ;  /* 0x000000220020c202 */ /* 0x000fe40000000f00 */
[----:B------:R-:W-:-:S03]  /*0720*/  @!P5 MOV R7, R33 ;  /* 0x000000210007d202 */ /* 0x000fc60000000f00 */
[----:B------:R-:W-:Y:S01]  /*0730*/  @!P4 IMAD.WIDE.U32 R12, R13, R6, R32 ;  /* 0x000000060d0cc225 */ /* 0x000fe200078e0020 */
[----:B------:R-:W-:-:S04]  /*0740*/  @!P5 MOV R6, R34 ;  /* 0x000000220006d202 */ /* 0x000fc80000000f00 */
[----:B------:R-:W-:Y:S01]  /*0750*/  @!P4 IADD3 R17, PT, PT, R13, R17, RZ ;  /* 0x000000110d11c210 */ /* 0x000fe20007ffe0ff */
[----:B------:R-:W-:Y:S01]  /*0760*/  @!P5 IMAD.WIDE.U32 R10, R21, R10, R6 ;  /* 0x0000000a150ad225 */ /* 0x000fe200078e0006 */
[C---:B0-----:R-:W-:Y:S01]  /*0770*/  @!P4 LEA R20, P6, R12.reuse, R4, 0x1 ;  /* 0x000000040c14c211 */ /* 0x041fe200078c08ff */
[----:B------:R-:W0:Y:S03]  /*0780*/  @!P1 LDC.64 R6, c[0x0][0x3e0] ;  /* 0x0000f800ff069b82 */ /* 0x000e260000000a00 */
[----:B------:R-:W-:Y:S02]  /*0790*/  @!P4 LEA.HI.X R21, R12, R5, R17, 0x1, P6 ;  /* 0x000000050c15c211 */ /* 0x000fe400030f0c11 */
[----:B------:R-:W-:Y:S02]  /*07a0*/  @!P5 IADD3 R23, PT, PT, R11, R23, RZ ;  /* 0x000000170b17d210 */ /* 0x000fe40007ffe0ff */
[C---:B--2---:R-:W-:Y:S01]  /*07b0*/  @!P5 LEA R12, P6, R10.reuse, R2, 0x1 ;  /* 0x000000020a0cd211 */ /* 0x044fe200078c08ff */
[----:B-1----:R-:W-:Y:S01]  /*07c0*/  @!P2 IMAD R15, R15, R18, RZ ;  /* 0x000000120f0fa224 */ /* 0x002fe200078e02ff */
[----:B------:R-:W1:Y:S01]  /*07d0*/  @!P3 LDC.64 R4, c[0x0][0x3e0] ;  /* 0x0000f800ff04bb82 */ /* 0x000e620000000a00 */
[----:B------:R-:W-:Y:S01]  /*07e0*/  @!P2 MOV R8, R34 ;  /* 0x000000220008a202 */ /* 0x000fe20000000f00 */
[----:B------:R-:W2:Y:S01]  /*07f0*/  @!P4 LDG.E R16, desc[UR12][R20.64] ;  /* 0x0000000c1410c981 */ /* 0x000ea2000c1e1900 */
[----:B------:R-:W-:-:S05]  /*0800*/  @!P5 LEA.HI.X R13, R10, R3, R23, 0x1, P6 ;  /* 0x000000030a0dd211 */ /* 0x000fca00030f0c17 */
[----:B------:R-:W3:Y:S01]  /*0810*/  @!P2 LDC.64 R10, c[0x0][0x390] ;  /* 0x0000e400ff0aab82 */ /* 0x000ee20000000a00 */
[----:B------:R-:W-:Y:S01]  /*0820*/  @!P2 IMAD R15, R0, R19, R15 ;  /* 0x00000013000fa224 */ /* 0x000fe200078e020f */
[----:B------:R4:W5:Y:S01]  /*0830*/  @!P5 LDG.E R14, desc[UR12][R12.64] ;  /* 0x0000000c0c0ed981 */ /* 0x000962000c1e1900 */
[----:B0-----:R-:W-:-:S05]  /*0840*/  @!P1 IMAD R17, R9, R6, RZ ;  /* 0x0000000609119224 */ /* 0x001fca00078e02ff */
[----:B------:R-:W0:Y:S01]  /*0850*/  @!P1 LDC.64 R2, c[0x0][0x390] ;  /* 0x0000e400ff029b82 */ /* 0x000e220000000a00 */
[----:B------:R-:W-:-:S03]  /*0860*/  @!P2 MOV R9, R33 ;  /* 0x000000210009a202 */ /* 0x000fc60000000f00 */
[----:B------:R-:W-:Y:S01]  /*0870*/  @!P2 IMAD.WIDE.U32 R18, R0, R18, R8 ;  /* 0x000000120012a225 */ /* 0x000fe200078e0008 */
[----:B------:R-:W-:Y:S02]  /*0880*/  IADD3 R0, PT, PT, R31, 0x140, RZ ;  /* 0x000001401f007810 */ /* 0x000fe40007ffe0ff */
[----:B------:R-:W-:Y:S01]  /*0890*/  @!P1 MOV R8, R34 ;  /* 0x0000002200089202 */ /* 0x000fe20000000f00 */
[----:B------:R-:W-:Y:S01]  /*08a0*/  @!P1 IMAD.MOV.U32 R9, RZ, RZ, R33 ;  /* 0x000000ffff099224 */ /* 0x000fe200078e0021 */
[----:B------:R-:W-:Y:S02]  /*08b0*/  ISETP.GE.U32.AND P4, PT, R0, UR14, PT ;  /* 0x0000000e00007c0c */ /* 0x000fe4000bf86070 */
[----:B----4-:R-:W-:Y:S01]  /*08c0*/  SHF.R.S32.HI R13, RZ, 0x1f, R0 ;  /* 0x0000001fff0d7819 */ /* 0x010fe20000011400 */
[C---:B------:R-:W-:Y:S02]  /*08d0*/  @!P1 IMAD R17, R36.reuse, R7, R17 ;  /* 0x0000000724119224 */ /* 0x040fe400078e0211 */
[----:B------:R-:W-:Y:S01]  /*08e0*/  @!P1 IMAD.WIDE.U32 R36, R36, R6, R8 ;  /* 0x0000000624249225 */ /* 0x000fe200078e0008 */
[----:B------:R-:W-:Y:S01]  /*08f0*/  ISETP.GE.AND.EX P4, PT, R13, UR15, PT, P4 ;  /* 0x0000000f0d007c0c */ /* 0x000fe2000bf86340 */
[----:B------:R-:W4:Y:S01]  /*0900*/  @!P3 LDC.64 R8, c[0x0][0x390] ;  /* 0x0000e400ff08bb82 */ /* 0x000f220000000a00 */
[----:B------:R-:W-:-:S02]  /*0910*/  SHF.R.S32.HI R7, RZ, 0x1f, R30 ;  /* 0x0000001fff077819 */ /* 0x000fc4000001141e */
[----:B------:R-:W-:Y:S02]  /*0920*/  ISETP.GE.U32.AND P5, PT, R30, UR14, PT ;  /* 0x0000000e1e007c0c */ /* 0x000fe4000bfa6070 */
[----:B------:R-:W-:Y:S02]  /*0930*/  @!P2 IADD3 R15, PT, PT, R19, R15, RZ ;  /* 0x0000000f130fa210 */ /* 0x000fe40007ffe0ff */
[C---:B---3--:R-:W-:Y:S02]  /*0940*/  @!P2 LEA R20, P6, R18.reuse, R10, 0x1 ;  /* 0x0000000a1214a211 */ /* 0x048fe400078c08ff */
[----:B------:R-:W-:Y:S02]  /*0950*/  ISETP.GE.AND.EX P5, PT, R7, UR15, PT, P5 ;  /* 0x0000000f07007c0c */ /* 0x000fe4000bfa6350 */
[----:B------:R-:W-:Y:S02]  /*0960*/  @!P2 LEA.HI.X R21, R18, R11, R15, 0x1, P6 ;  /* 0x0000000b1215a211 */ /* 0x000fe400030f0c0f */
[----:B------:R-:W-:-:S02]  /*0970*/  @!P1 IADD3 R17, PT, PT, R37, R17, RZ ;  /* 0x0000001125119210 */ /* 0x000fc40007ffe0ff */
[C---:B0-----:R-:W-:Y:S01]  /*0980*/  @!P1 LEA R18, P6, R36.reuse, R2, 0x1 ;  /* 0x0000000224129211 */ /* 0x041fe200078c08ff */
[----:B-1----:R-:W-:Y:S01]  /*0990*/  @!P3 IMAD R6, R27, R4, RZ ;  /* 0x000000041b06b224 */ /* 0x002fe200078e02ff */
[----:B------:R-:W-:Y:S02]  /*09a0*/  @!P3 MOV R10, R34 ;  /* 0x00000022000ab202 */ /* 0x000fe40000000f00 */
[----:B------:R-:W-:Y:S01]  /*09b0*/  @!P1 LEA.HI.X R19, R36, R3, R17, 0x1, P6 ;  /* 0x0000000324139211 */ /* 0x000fe200030f0c11 */
[C---:B------:R-:W-:Y:S01]  /*09c0*/  @!P3 IMAD R15, R31.reuse, R5, R6 ;  /* 0x000000051f0fb224 */ /* 0x040fe200078e0206 */
[----:B------:R-:W0:Y:S01]  /*09d0*/  @!P4 LDC.64 R2, c[0x0][0x3e0] ;  /* 0x0000f800ff02cb82 */ /* 0x000e220000000a00 */
[----:B------:R-:W-:Y:S01]  /*09e0*/  @!P3 MOV R11, R33 ;  /* 0x00000021000bb202 */ /* 0x000fe20000000f00 */
[----:B------:R-:W-:Y:S02]  /*09f0*/  HFMA2 R6, -RZ, RZ, 0, 0 ;  /* 0x00000000ff067431 */ /* 0x000fe400000001ff */
[----:B------:R-:W-:-:S04]  /*0a00*/  @!P3 IMAD.WIDE.U32 R10, R31, R4, R10 ;  /* 0x000000041f0ab225 */ /* 0x000fc800078e000a */
[----:B------:R-:W1:Y:S01]  /*0a10*/  @!P5 LDC.64 R4, c[0x0][0x3e0] ;  /* 0x0000f800ff04db82 */ /* 0x000e620000000a00 */
[----:B------:R3:W5:Y:S01]  /*0a20*/  @!P2 LDG.E R6, desc[UR12][R20.64] ;  /* 0x0000000c1406a981 */ /* 0x000762000c1e1900 */
[----:B------:R-:W-:Y:S02]  /*0a30*/  ISETP.GE.U32.AND P2, PT, R29, UR14, PT ;  /* 0x0000000e1d007c0c */ /* 0x000fe4000bf46070 */
[----:B------:R-:W-:Y:S02]  /*0a40*/  @!P3 IADD3 R11, PT, PT, R11, R15, RZ ;  /* 0x0000000f0b0bb210 */ /* 0x000fe40007ffe0ff */
[C---:B----4-:R-:W-:Y:S02]  /*0a50*/  @!P3 LEA R36, P6, R10.reuse, R8, 0x1 ;  /* 0x000000080a24b211 */ /* 0x050fe400078c08ff */
[----:B------:R-:W-:Y:S02]  /*0a60*/  ISETP.GE.AND.EX P2, PT, R25, UR15, PT, P2 ;  /* 0x0000000f19007c0c */ /* 0x000fe4000bf46320 */
[----:B------:R-:W-:Y:S01]  /*0a70*/  @!P3 LEA.HI.X R37, R10, R9, R11, 0x1, P6 ;  /* 0x000000090a25b211 */ /* 0x000fe200030f0c0b */
[----:B------:R-:W-:Y:S01]  /*0a80*/  HFMA2 R23, -RZ, RZ, 0, 0 ;  /* 0x00000000ff177431 */ /* 0x000fe200000001ff */
[----:B------:R-:W4:Y:S01]  /*0a90*/  @!P4 LDC.64 R8, c[0x0][0x390] ;  /* 0x0000e400ff08cb82 */ /* 0x000f220000000a00 */
[----:B---3--:R-:W-:-:S02]  /*0aa0*/  @!P4 MOV R20, R34 ;  /* 0x000000220014c202 */ /* 0x008fc40000000f00 */
[----:B------:R-:W-:Y:S01]  /*0ab0*/  @!P4 MOV R21, R33 ;  /* 0x000000210015c202 */ /* 0x000fe20000000f00 */
[-C--:B0-----:R-:W-:Y:S01]  /*0ac0*/  @!P4 IMAD R15, R13, R2.reuse, RZ ;  /* 0x000000020d0fc224 */ /* 0x081fe200078e02ff */
[----:B------:R-:W3:Y:S03]  /*0ad0*/  @!P3 LDG.E R23, desc[UR12][R36.64] ;  /* 0x0000000c2417b981 */ /* 0x000ee6000c1e1900 */
[----:B------:R-:W0:Y:S01]  /*0ae0*/  @!P5 LDC.64 R10, c[0x0][0x390] ;  /* 0x0000e400ff0adb82 */ /* 0x000e220000000a00 */
[C---:B------:R-:W-:Y:S02]  /*0af0*/  @!P4 IMAD R15, R0.reuse, R3, R15 ;  /* 0x00000003000fc224 */ /* 0x040fe400078e020f */
[----:B------:R-:W-:-:S04]  /*0b00*/  @!P4 IMAD.WIDE.U32 R20, R0, R2, R20 ;  /* 0x000000020014c225 */ /* 0x000fc800078e0014 */
[----:B------:R-:W-:Y:S01]  /*0b10*/  HFMA2 R0, -RZ, RZ, 0, 0 ;  /* 0x00000000ff007431 */ /* 0x000fe200000001ff */
[----:B------:R-:W0:Y:S01]  /*0b20*/  @!P2 LDC.64 R12, c[0x0][0x3e0] ;  /* 0x0000f800ff0cab82 */ /* 0x000e220000000a00 */
[----:B-1----:R-:W-:Y:S01]  /*0b30*/  @!P5 IMAD R7, R7, R4, RZ ;  /* 0x000000040707d224 */ /* 0x002fe200078e02ff */
[----:B------:R-:W-:-:S03]  /*0b40*/  @!P5 MOV R2, R34 ;  /* 0x000000220002d202 */ /* 0x000fc60000000f00 */
[----:B------:R-:W3:Y:S01]  /*0b50*/  @!P1 LDG.E R0, desc[UR12][R18.64] ;  /* 0x0000000c12009981 */ /* 0x000ee2000c1e1900 */
[----:B------:R-:W-:Y:S01]  /*0b60*/  @!P5 MOV R3, R33 ;  /* 0x000000210003d202 */ /* 0x000fe20000000f00 */
[C---:B------:R-:W-:Y:S02]  /*0b70*/  @!P5 IMAD R7, R30.reuse, R5, R7 ;  /* 0x000000051e07d224 */ /* 0x040fe400078e0207 */
[----:B------:R-:W-:-:S03]  /*0b80*/  @!P5 IMAD.WIDE.U32 R4, R30, R4, R2 ;  /* 0x000000041e04d225 */ /* 0x000fc600078e0002 */
[----:B------:R-:W1:Y:S01]  /*0b90*/  @!P2 LDC.64 R2, c[0x0][0x390] ;  /* 0x0000e400ff02ab82 */ /* 0x000e620000000a00 */
[----:B------:R-:W-:Y:S02]  /*0ba0*/  @!P4 IADD3 R15, PT, PT, R21, R15, RZ ;  /* 0x0000000f150fc210 */ /* 0x000fe40007ffe0ff */
[C---:B----4-:R-:W-:Y:S02]  /*0bb0*/  @!P4 LEA R8, P3, R20.reuse, R8, 0x1 ;  /* 0x000000081408c211 */ /* 0x050fe400078608ff */
[----:B------:R-:W-:Y:S01]  /*0bc0*/  @!P5 IADD3 R7, PT, PT, R5, R7, RZ ;  /* 0x000000070507d210 */ /* 0x000fe20007ffe0ff */
[----:B------:R-:W-:Y:S01]  /*0bd0*/  IMAD.MOV.U32 R5, RZ, RZ, RZ ;  /* 0x000000ffff057224 */ /* 0x000fe200078e00ff */
[----:B------:R-:W-:Y:S02]  /*0be0*/  @!P4 LEA.HI.X R9, R20, R9, R15, 0x1, P3 ;  /* 0x000000091409c211 */ /* 0x000fe400018f0c0f */
[----:B0-----:R-:W-:-:S03]  /*0bf0*/  @!P5 LEA R20, P3, R4, R10, 0x1 ;  /* 0x0000000a0414d211 */ /* 0x001fc600078608ff */
[----:B------:R0:W4:Y:S01]  /*0c00*/  @!P4 LDG.E R5, desc[UR12][R8.64] ;  /* 0x0000000c0805c981 */ /* 0x000122000c1e1900 */
[----:B------:R-:W-:Y:S01]  /*0c10*/  @!P2 IMAD R10, R25, R12, RZ ;  /* 0x0000000c190aa224 */ /* 0x000fe200078e02ff */
[----:B------:R-:W-:-:S03]  /*0c20*/  @!P5 LEA.HI.X R21, R4, R11, R7, 0x1, P3 ;  /* 0x0000000b0415d211 */ /* 0x000fc600018f0c07 */
[C---:B------:R-:W-:Y:S01]  /*0c30*/  @!P2 IMAD R7, R29.reuse, R13, R10 ;  /* 0x0000000d1d07a224 */ /* 0x040fe200078e020a */
[----:B0-----:R-:W-:Y:S02]  /*0c40*/  @!P2 MOV R8, R34 ;  /* 0x000000220008a202 */ /* 0x001fe40000000f00 */
[----:B------:R-:W-:Y:S02]  /*0c50*/  @!P2 MOV R9, R33 ;  /* 0x000000210009a202 */ /* 0x000fe40000000f00 */
[----:B------:R-:W-:Y:S01]  /*0c60*/  CS2R R10, SRZ ;  /* 0x00000000000a7805 */ /* 0x000fe2000001ff00 */
[----:B------:R-:W-:-:S05]  /*0c70*/  @!P2 IMAD.WIDE.U32 R12, R29, R12, R8 ;  /* 0x0000000c1d0ca225 */ /* 0x000fca00078e0008 */
[----:B------:R-:W4:Y:S01]  /*0c80*/  @!P5 LDG.E R10, desc[UR12][R20.64] ;  /* 0x0000000c140ad981 */ /* 0x000f22000c1e1900 */
[----:B------:R-:W-:Y:S02]  /*0c90*/  @!P2 IADD3 R4, PT, PT, R13, R7, RZ ;  /* 0x000000070d04a210 */ /* 0x000fe40007ffe0ff */
[----:B-1----:R-:W-:-:S04]  /*0ca0*/  @!P2 LEA R2, P3, R12, R2, 0x1 ;  /* 0x000000020c02a211 */ /* 0x002fc800078608ff */
[----:B------:R-:W-:-:S05]  /*0cb0*/  @!P2 LEA.HI.X R3, R12, R3, R4, 0x1, P3 ;  /* 0x000000030c03a211 */ /* 0x000fca00018f0c04 */
[----:B------:R0:W4:Y:S01]  /*0cc0*/  @!P2 LDG.E R11, desc[UR12][R2.64] ;  /* 0x0000000c020ba981 */ /* 0x000122000c1e1900 */
[----:B------:R-:W-:Y:S01]  /*0cd0*/  ISETP.GT.AND P2, PT, R24, 0x1e, PT ;  /* 0x0000001e1800780c */ /* 0x000fe20003f44270 */
[--C-:B--2---:R-:W-:Y:S02]  /*0ce0*/  HADD2.F32 R19, -RZ, R16.reuse.H0_H0 ;  /* 0x20000010ff137230 */ /* 0x104fe40000004100 */
[----:B------:R-:W-:Y:S02]  /*0cf0*/  HADD2.F32 R16, -RZ, R16.H1_H1 ;  /* 0x30000010ff107230 */ /* 0x000fe40000004100 */
[----:B-----5:R-:W-:-:S03]  /*0d00*/  HADD2.F32 R17, -RZ, R14.H0_H0 ;  /* 0x2000000eff117230 */ /* 0x020fc60000004100 */
[----:B------:R-:W-:Y:S01]  /*0d10*/  FMUL.FTZ R12, R16, R16 ;  /* 0x00000010100c7220 */ /* 0x000fe20000410000 */
[----:B------:R-:W-:-:S03]  /*0d20*/  HADD2.F32 R14, -RZ, R14.H1_H1 ;  /* 0x3000000eff0e7230 */ /* 0x000fc60000004100 */
[C---:B------:R-:W-:Y:S01]  /*0d30*/  FFMA.FTZ R7, R19.reuse, R19, R12 ;  /* 0x0000001313077223 */ /* 0x040fe2000001000c */
[----:B0-----:R-:W-:Y:S01]  /*0d40*/  FADD.FTZ R3, R19, R16 ;  /* 0x0000001013037221 */ /* 0x001fe20000010000 */
[--C-:B---3--:R-:W-:Y:S02]  /*0d50*/  HADD2.F32 R18, -RZ, R23.reuse.H1_H1 ;  /* 0x30000017ff127230 */ /* 0x108fe40000004100 */
[----:B------:R-:W-:-:S03]  /*0d60*/  HADD2.F32 R23, -RZ, R23.H0_H0 ;  /* 0x20000017ff177230 */ /* 0x000fc60000004100 */
[----:B------:R-:W-:Y:S02]  /*0d70*/  FMUL.FTZ R8, R18, R18 ;  /* 0x0000001212087220 */ /* 0x000fe40000410000 */
[C---:B------:R-:W-:Y:S02]  /*0d80*/  FADD.FTZ R4, R23.reuse, R18 ;  /* 0x0000001217047221 */ /* 0x040fe40000010000 */
[----:B------:R-:W-:Y:S02]  /*0d90*/  FFMA.FTZ R8, R23, R23, R8 ;  /* 0x0000001717087223 */ /* 0x000fe40000010008 */
[----:B------:R-:W-:Y:S01]  /*0da0*/  FADD.FTZ R2, RZ, R4 ;  /* 0x00000004ff027221 */ /* 0x000fe20000010000 */
[----:B------:R-:W-:Y:S01]  /*0db0*/  FMUL.FTZ R4, R14, R14 ;  /* 0x0000000e0e047220 */ /* 0x000fe20000410000 */
[----:B------:R-:W-:Y:S01]  /*0dc0*/  FADD.FTZ R8, RZ, R8 ;  /* 0x00000008ff087221 */ /* 0x000fe20000010000 */
[--C-:B------:R-:W-:Y:S02]  /*0dd0*/  HADD2.F32 R15, -RZ, R0.reuse.H1_H1 ;  /* 0x30000000ff0f7230 */ /* 0x100fe40000004100 */
[----:B------:R-:W-:-:S02]  /*0de0*/  HADD2.F32 R12, -RZ, R0.H0_H0 ;  /* 0x20000000ff0c7230 */ /* 0x000fc40000004100 */
[----:B------:R-:W-:Y:S01]  /*0df0*/  FADD.FTZ R7, R8, R7 ;  /* 0x0000000708077221 */ /* 0x000fe20000010000 */
[----:B------:R-:W-:Y:S01]  /*0e00*/  FFMA.FTZ R4, R17, R17, R4 ;  /* 0x0000001111047223 */ /* 0x000fe20000010004 */
[----:B------:R-:W-:Y:S01]  /*0e10*/  FMUL.FTZ R9, R15, R15 ;  /* 0x0000000f0f097220 */ /* 0x000fe20000410000 */
[--C-:B------:R-:W-:Y:S02]  /*0e20*/  HADD2.F32 R13, -RZ, R6.reuse.H1_H1 ;  /* 0x30000006ff0d7230 */ /* 0x100fe40000004100 */
[----:B------:R-:W-:Y:S01]  /*0e30*/  FADD.FTZ R4, R7, R4 ;  /* 0x0000000407047221 */ /* 0x000fe20000010000 */
[----:B------:R-:W-:Y:S01]  /*0e40*/  FFMA.FTZ R9, R12, R12, R9 ;  /* 0x0000000c0c097223 */ /* 0x000fe20000010009 */
[----:B------:R-:W-:Y:S02]  /*0e50*/  HADD2.F32 R6, -RZ, R6.H0_H0 ;  /* 0x20000006ff067230 */ /* 0x000fe40000004100 */
[----:B------:R-:W-:Y:S01]  /*0e60*/  FMUL.FTZ R7, R13, R13 ;  /* 0x0000000d0d077220 */ /* 0x000fe20000410000 */
[----:B------:R-:W-:Y:S01]  /*0e70*/  FADD.FTZ R2, R2, R3 ;  /* 0x0000000302027221 */ /* 0x000fe20000010000 */
[----:B------:R-:W-:Y:S01]  /*0e80*/  FADD.FTZ R4, R4, R9 ;  /* 0x0000000904047221 */ /* 0x000fe20000010000 */
[----:B------:R-:W-:Y:S01]  /*0e90*/  FADD.FTZ R3, R17, R14 ;  /* 0x0000000e11037221 */ /* 0x000fe20000010000 */
[----:B------:R-:W-:Y:S01]  /*0ea0*/  FFMA.FTZ R9, R6, R6, R7 ;  /* 0x0000000606097223 */ /* 0x000fe20000010007 */
[----:B----4-:R-:W-:-:S03]  /*0eb0*/  HADD2.F32 R7, -RZ, R5.H1_H1 ;  /* 0x30000005ff077230 */ /* 0x010fc60000004100 */
[----:B------:R-:W-:Y:S01]  /*0ec0*/  FADD.FTZ R9, R4, R9 ;  /* 0x0000000904097221 */ /* 0x000fe20000010000 */
[----:B------:R-:W-:Y:S01]  /*0ed0*/  FADD.FTZ R2, R2, R3 ;  /* 0x0000000302027221 */ /* 0x000fe20000010000 */
[----:B------:R-:W-:Y:S02]  /*0ee0*/  HADD2.F32 R4, -RZ, R5.H0_H0 ;  /* 0x20000005ff047230 */ /* 0x000fe40000004100 */
[----:B------:R-:W-:Y:S01]  /*0ef0*/  FADD.FTZ R3, R12, R15 ;  /* 0x0000000f0c037221 */ /* 0x000fe20000010000 */
[----:B------:R-:W-:-:S03]  /*0f00*/  FMUL.FTZ R21, R7, R7 ;  /* 0x0000000707157220 */ /* 0x000fc60000410000 */
[----:B------:R-:W-:Y:S01]  /*0f10*/  FADD.FTZ R2, R2, R3 ;  /* 0x0000000302027221 */ /* 0x000fe20000010000 */
[----:B------:R-:W-:Y:S01]  /*0f20*/  FFMA.FTZ R0, R4, R4, R21 ;  /* 0x0000000404007223 */ /* 0x000fe20000010015 */
[----:B------:R-:W-:-:S03]  /*0f30*/  FADD.FTZ R3, R6, R13 ;  /* 0x0000000d06037221 */ /* 0x000fc60000010000 */
[----:B------:R-:W-:Y:S01]  /*0f40*/  FADD.FTZ R8, R9, R0 ;  /* 0x0000000009087221 */ /* 0x000fe20000010000 */
[----:B------:R-:W-:Y:S01]  /*0f50*/  FADD.FTZ R3, R2, R3 ;  /* 0x0000000302037221 */ /* 0x000fe20000010000 */
[----:B------:R-:W-:Y:S01]  /*0f60*/  FADD.FTZ R0, R4, R7 ;  /* 0x0000000704007221 */ /* 0x000fe20000010000 */
[----:B------:R-:W-:-:S03]  /*0f70*/  HADD2.F32 R5, -RZ, R10.H1_H1 ;  /* 0x3000000aff057230 */ /* 0x000fc60000004100 */
[----:B------:R-:W-:Y:S01]  /*0f80*/  FADD.FTZ R9, R3, R0 ;  /* 0x0000000003097221 */ /* 0x000fe20000010000 */
[----:B------:R-:W-:Y:S02]  /*0f90*/  HADD2.F32 R2, -RZ, R10.H0_H0 ;  /* 0x2000000aff027230 */ /* 0x000fe40000004100 */
[----:B------:R-:W-:-:S03]  /*0fa0*/  FMUL.FTZ R21, R5, R5 ;  /* 0x0000000505157220 */ /* 0x000fc60000410000 */
[C---:B------:R-:W-:Y:S01]  /*0fb0*/  FADD.FTZ R10, R2.reuse, R5 ;  /* 0x00000005020a7221 */ /* 0x040fe20000010000 */
[----:B------:R-:W-:Y:S01]  /*0fc0*/  FFMA.FTZ R21, R2, R2, R21 ;  /* 0x0000000202157223 */ /* 0x000fe20000010015 */
[--C-:B------:R-:W-:Y:S02]  /*0fd0*/  HADD2.F32 R3, -RZ, R11.reuse.H1_H1 ;  /* 0x3000000bff037230 */ /* 0x100fe40000004100 */
[----:B------:R-:W-:-:S03]  /*0fe0*/  HADD2.F32 R0, -RZ, R11.H0_H0 ;  /* 0x2000000bff007230 */ /* 0x000fc60000004100 */
        /* <DEDUP_REMOVED lines=43> */
.L_x_1966:
[----:B------:R-:W-:Y:S05]  /*12a0*/  BSYNC.RECONVERGENT B0 ;  /* 0x0000000000007941 */ /* 0x000fea0003800200 */
.L_x_1965:
        /* <DEDUP_REMOVED lines=36> */
.L_x_1968:
[----:B------:R-:W-:Y:S05]  /*14f0*/  BSYNC.RECONVERGENT B0 ;  /* 0x0000000000007941 */ /* 0x000fea0003800200 */
.L_x_1967:
        /* <DEDUP_REMOVED lines=20> */
[----:B------:R-:W-:Y:S02]  /*1640*/  MOV R36, UR5 ;  /* 0x0000000500247c02 */ /* 0x000fe40008000f00 */
        /* <DEDUP_REMOVED lines=10> */
.L_x_1971:
[----:B---3--:R-:W2:Y:S04]  /*16f0*/  LDG.E.STRONG.GPU R8, desc[UR12][R20.64] ;  /* 0x0000000c14087981 */ /* 0x008ea8000c1ef900 */
[----:B--2---:R-:W-:Y:S01]  /*1700*/  CCTL.IVALL ;  /* 0x00000000ff00798f */ /* 0x004fe20002000000 */
[----:B------:R-:W-:Y:S05]  /*1710*/  YIELD ;  /* 0x0000000000007946 */ /* 0x000fea0003800000 */
[----:B------:R-:W-:-:S13]  /*1720*/  ISETP.NE.AND P2, PT, R8, R37, PT ;  /* 0x000000250800720c */ /* 0x000fda0003f45270 */
[----:B------:R-:W-:Y:S05]  /*1730*/  @P2 BRA `(.L_x_1971) ;  /* 0xfffffffc00ec2947 */ /* 0x000fea000383ffff */
.L_x_1970:
        /* <DEDUP_REMOVED lines=15> */
.L_x_1973:
        /* <DEDUP_REMOVED lines=44> */
[----:B---3--:R-:W-:-:S05]  /*1af0*/  @!P4 FADD.FTZ R10, R10, R8 ;  /* 0x000000080a0ac221 */ /* 0x008fca0000010000 */
        /* <DEDUP_REMOVED lines=19> */
[----:B------:R-:W-:Y:S02]  /*1c30*/  IMAD.U32 R8, RZ, RZ, UR24 ;  /* 0x00000018ff087e24 */ /* 0x000fe4000f8e00ff */
        /* <DEDUP_REMOVED lines=26> */
.L_x_1972:
        /* <DEDUP_REMOVED lines=52> */
.L_x_1974:
        /* <DEDUP_REMOVED lines=28> */
.L_x_1975:
        /* <DEDUP_REMOVED lines=13> */
.L_x_1976:
[----:B------:R-:W-:Y:S05]  /*23b0*/  BSYNC.RECONVERGENT B0 ;  /* 0x0000000000007941 */ /* 0x000fea0003800200 */
.L_x_1969:
        /* <DEDUP_REMOVED lines=16> */
[----:B------:R-:W-:-:S05]  /*24c0*/  LOP3.LUT R20, R28, 0xffff, RZ, 0xc0, !PT ;  /* 0x0000ffff1c147812 */ /* 0x000fca00078ec0ff */
[----:B------:R-:W-:-:S04]  /*24d0*/  VIADD R20, R20, UR8 ;  /* 0x0000000814147c36 */ /* 0x000fc80008000000 */
        /* <DEDUP_REMOVED lines=22> */
[----:B--2---:R-:W-:Y:S02]  /*2640*/  SHF.L.U32 R11, R11, 0x10, RZ ;  /* 0x000000100b0b7819 */ /* 0x004fe400000006ff */
        /* <DEDUP_REMOVED lines=27> */
.L_x_1980:
[----:B------:R-:W-:Y:S05]  /*2800*/  BSYNC.RECONVERGENT B1 ;  /* 0x0000000000017941 */ /* 0x000fea0003800200 */
.L_x_1979:
        /* <DEDUP_REMOVED lines=22> */
[----:B------:R-:W-:-:S05]  /*2970*/  F2FP.F16.F32.PACK_AB R9, R16, R9 ;  /* 0x000000091009723e */ /* 0x000fca00000000ff */
[----:B------:R0:W-:Y:S02]  /*2980*/  STG.E desc[UR12][R36.64], R9 ;  /* 0x0000000924007986 */ /* 0x0001e4000c10190c */
.L_x_1982:
[----:B------:R-:W-:Y:S05]  /*2990*/  BSYNC.RECONVERGENT B1 ;  /* 0x0000000000017941 */ /* 0x000fea0003800200 */
.L_x_1981:
        /* <DEDUP_REMOVED lines=9> */
[----:B------:R-:W-:Y:S01]  /*2a30*/  FADD.FTZ R14, R14, -UR5 ;  /* 0x800000050e0e7e21 */ /* 0x000fe20008010000 */
[----:B0-----:R-:W-:Y:S01]  /*2a40*/  IMAD.MOV.U32 R9, RZ, RZ, R33 ;  /* 0x000000ffff097224 */ /* 0x001fe200078e0021 */
[----:B------:R-:W0:Y:S01]  /*2a50*/  LDCU.64 UR18, c[0x0][0x380] ;  /* 0x00007000ff1277ac */ /* 0x000e220008000a00 */
[----:B------:R-:W-:Y:S01]  /*2a60*/  FMUL.FTZ R16, R16, UR8 ;  /* 0x0000000810107c20 */ /* 0x000fe20008410000 */
[----:B------:R-:W-:-:S03]  /*2a70*/  FMUL.FTZ R14, R14, UR8 ;  /* 0x000000080e0e7c20 */ /* 0x000fc60008410000 */
[----:B------:R-:W-:Y:S01]  /*2a80*/  FFMA.FTZ R18, R10, R16, R21 ;  /* 0x000000100a127223 */ /* 0x000fe20000010015 */
[----:B-1----:R-:W-:-:S04]  /*2a90*/  IMAD R8, R8, UR10, RZ ;  /* 0x0000000a08087c24 */ /* 0x002fc8000f8e02ff */
[----:B------:R-:W-:Y:S01]  /*2aa0*/  IMAD R17, R23, UR11, R8 ;  /* 0x0000000b17117c24 */ /* 0x000fe2000f8e0208 */
[----:B------:R-:W-:-:S05]  /*2ab0*/  MOV R8, R34 ;  /* 0x0000002200087202 */ /* 0x000fca0000000f00 */
[----:B------:R-:W-:-:S04]  /*2ac0*/  IMAD.WIDE.U32 R8, R23, UR10, R8 ;  /* 0x0000000a17087c25 */ /* 0x000fc8000f8e0008 */
[----:B------:R-:W-:Y:S01]  /*2ad0*/  FFMA.FTZ R23, R11, R14, R20 ;  /* 0x0000000e0b177223 */ /* 0x000fe20000010014 */
[----:B------:R-:W-:Y:S02]  /*2ae0*/  IADD3 R17, PT, PT, R9, R17, RZ ;  /* 0x0000001109117210 */ /* 0x000fe40007ffe0ff */
[C---:B0-----:R-:W-:Y:S02]  /*2af0*/  LEA R16, P1, R8.reuse, UR18, 0x1 ;  /* 0x0000001208107c11 */ /* 0x041fe4000f8208ff */
[----:B------:R-:W-:Y:S02]  /*2b00*/  F2FP.F16.F32.PACK_AB R9, R23, R18 ;  /* 0x000000121709723e */ /* 0x000fe400000000ff */
[----:B------:R-:W-:-:S05]  /*2b10*/  LEA.HI.X R17, R8, UR19, R17, 0x1, P1 ;  /* 0x0000001308117c11 */ /* 0x000fca00088f0c11 */
[----:B------:R1:W-:Y:S04]  /*2b20*/  STG.E desc[UR12][R16.64], R9 ;  /* 0x0000000910007986 */ /* 0x0003e8000c10190c */
.L_x_1984:
[----:B------:R-:W-:Y:S05]  /*2b30*/  BSYNC.RECONVERGENT B1 ;  /* 0x0000000000017941 */ /* 0x000fea0003800200 */
.L_x_1983:
        /* <DEDUP_REMOVED lines=28> */
[----:B------:R-:W-:-:S05]  /*2d00*/  IMAD R36, R19, UR11, R36 ;  /* 0x0000000b13247c24 */ /* 0x000fca000f8e0224 */
[----:B------:R-:W-:Y:S02]  /*2d10*/  IADD3 R9, PT, PT, R9, R36, RZ ;  /* 0x0000002409097210 */ /* 0x000fe40007ffe0ff */
[----:B-1----:R-:W-:-:S04]  /*2d20*/  LEA R36, P3, R8, UR18, 0x1 ;  /* 0x0000001208247c11 */ /* 0x002fc8000f8608ff */
[----:B------:R-:W-:Y:S01]  /*2d30*/  LEA.HI.X R37, R8, UR19, R9, 0x1, P3 ;  /* 0x0000001308257c11 */ /* 0x000fe200098f0c09 */
[----:B------:R-:W-:Y:S01]  /*2d40*/  FFMA.FTZ R9, R10, R12, R21 ;  /* 0x0000000c0a097223 */ /* 0x000fe20000010015 */
[----:B------:R-:W-:-:S05]  /*2d50*/  FFMA.FTZ R8, R11, R15, R20 ;  /* 0x0000000f0b087223 */ /* 0x000fca0000010014 */
[----:B------:R-:W-:-:S05]  /*2d60*/  F2FP.F16.F32.PACK_AB R9, R8, R9 ;  /* 0x000000090809723e */ /* 0x000fca00000000ff */
[----:B------:R0:W-:Y:S02]  /*2d70*/  STG.E desc[UR12][R36.64], R9 ;  /* 0x0000000924007986 */ /* 0x0001e4000c10190c */
.L_x_1986:
[----:B------:R-:W-:Y:S05]  /*2d80*/  BSYNC.RECONVERGENT B1 ;  /* 0x0000000000017941 */ /* 0x000fea0003800200 */
.L_x_1985:
        /* <DEDUP_REMOVED lines=17> */
[----:B------:R-:W-:Y:S02]  /*2ea0*/  F2FP.F16.F32.PACK_AB R9, R15, R6 ;  /* 0x000000060f09723e */ /* 0x000fe400000000ff */
[----:B------:R-:W-:-:S05]  /*2eb0*/  LEA.HI.X R13, R8, UR19, R17, 0x1, P1 ;  /* 0x00000013080d7c11 */ /* 0x000fca00088f0c11 */
[----:B------:R1:W-:Y:S02]  /*2ec0*/  STG.E desc[UR12][R12.64], R9 ;  /* 0x000000090c007986 */ /* 0x0003e4000c10190c */
.L_x_1988:
[----:B------:R-:W-:Y:S05]  /*2ed0*/  BSYNC.RECONVERGENT B1 ;  /* 0x0000000000017941 */ /* 0x000fea0003800200 */
.L_x_1987:
        /* <DEDUP_REMOVED lines=20> */
.L_x_1990:
[----:B------:R-:W-:Y:S05]  /*3020*/  BSYNC.RECONVERGENT B1 ;  /* 0x0000000000017941 */ /* 0x000fea0003800200 */
.L_x_1989:
        /* <DEDUP_REMOVED lines=20> */
.L_x_1992:
[----:B------:R-:W-:Y:S05]  /*3170*/  BSYNC.RECONVERGENT B1 ;  /* 0x0000000000017941 */ /* 0x000fea0003800200 */
.L_x_1991:
        /* <DEDUP_REMOVED lines=18> */
[----:B------:R4:W-:Y:S01]  /*32a0*/  STG.E desc[UR12][R4.64], R3 ;  /* 0x0000000304007986 */ /* 0x0009e2000c10190c */
[----:B------:R-:W-:Y:S05]  /*32b0*/  BRA `(.L_x_1993) ;  /* 0x0000001000407947 */ /* 0x000fea0003800000 */
.L_x_1978:
        /* <DEDUP_REMOVED lines=33> */
.L_x_1995:
[----:B------:R-:W-:Y:S05]  /*34d0*/  BSYNC.RECONVERGENT B1 ;  /* 0x0000000000017941 */ /* 0x000fea0003800200 */
.L_x_1994:
        /* <DEDUP_REMOVED lines=31> */
[----:B------:R-:W-:Y:S02]  /*36d0*/  F2FP.F16.F32.PACK_AB R23, R23, R16 ;  /* 0x000000101717723e */ /* 0x000fe400000000ff */
[----:B------:R-:W-:-:S05]  /*36e0*/  LEA.HI.X R19, R8, UR19, R9, 0x1, P2 ;  /* 0x0000001308137c11 */ /* 0x000fca00090f0c09 */
[----:B------:R0:W-:Y:S04]  /*36f0*/  STG.E desc[UR12][R18.64], R23 ;  /* 0x0000001712007986 */ /* 0x0001e8000c10190c */
.L_x_1997:
[----:B------:R-:W-:Y:S05]  /*3700*/  BSYNC.RECONVERGENT B1 ;  /* 0x0000000000017941 */ /* 0x000fea0003800200 */
.L_x_1996:
        /* <DEDUP_REMOVED lines=33> */
[----:B------:R-:W-:-:S05]  /*3920*/  F2FP.F16.F32.PACK_AB R23, R23, R37 ;  /* 0x000000251717723e */ /* 0x000fca00000000ff */
[----:B------:R0:W-:Y:S02]  /*3930*/  STG.E desc[UR12][R18.64], R23 ;  /* 0x0000001712007986 */ /* 0x0001e4000c10190c */
.L_x_1999:
[----:B------:R-:W-:Y:S05]  /*3940*/  BSYNC.RECONVERGENT B1 ;  /* 0x0000000000017941 */ /* 0x000fea0003800200 */
.L_x_1998:
        /* <DEDUP_REMOVED lines=27> */
[----:B------:R-:W-:Y:S02]  /*3b00*/  VIADD R8, R31, 0xc0 ;  /* 0x000000c01f087836 */ /* 0x000fe40000000000 */
[----:B---3--:R-:W-:-:S03]  /*3b10*/  FADD.FTZ R36, R9, 1 ;  /* 0x3f80000009247421 */ /* 0x008fc60000010000 */
[----:B------:R-:W2:Y:S01]  /*3b20*/  MUFU.RCP R15, R15 ;  /* 0x0000000f000f7308 */ /* 0x000ea20000001000 */
[----:B------:R-:W-:-:S05]  /*3b30*/  SHF.R.S32.HI R9, RZ, 0x1f, R8 ;  /* 0x0000001fff097819 */ /* 0x000fca0000011408 */
[----:B0-----:R-:W-:Y:S02]  /*3b40*/  IMAD R9, R9, UR14, RZ ;  /* 0x0000000e09097c24 */ /* 0x001fe4000f8e02ff */
[----:B------:R-:W0:Y:S02]  /*3b50*/  MUFU.RCP R14, R36 ;  /* 0x00000024000e7308 */ /* 0x000e240000001000 */
        /* <DEDUP_REMOVED lines=11> */
.L_x_2001:
[----:B------:R-:W-:Y:S05]  /*3c10*/  BSYNC.RECONVERGENT B1 ;  /* 0x0000000000017941 */ /* 0x000fea0003800200 */
.L_x_2000:
        /* <DEDUP_REMOVED lines=30> */
.L_x_2003:
[----:B------:R-:W-:Y:S05]  /*3e00*/  BSYNC.RECONVERGENT B1 ;  /* 0x0000000000017941 */ /* 0x000fea0003800200 */
.L_x_2002:
        /* <DEDUP_REMOVED lines=30> */
.L_x_2005:
[----:B------:R-:W-:Y:S05]  /*3ff0*/  BSYNC.RECONVERGENT B1 ;  /* 0x0000000000017941 */ /* 0x000fea0003800200 */
.L_x_2004:
        /* <DEDUP_REMOVED lines=28> */
[----:B------:R-:W-:-:S05]  /*41c0*/  F2FP.F16.F32.PACK_AB R13, R13, R2 ;  /* 0x000000020d0d723e */ /* 0x000fca00000000ff */
[----:B------:R3:W-:Y:S02]  /*41d0*/  STG.E desc[UR12][R4.64], R13 ;  /* 0x0000000d04007986 */ /* 0x0007e4000c10190c */
.L_x_2007:
[----:B------:R-:W-:Y:S05]  /*41e0*/  BSYNC.RECONVERGENT B1 ;  /* 0x0000000000017941 */ /* 0x000fea0003800200 */
.L_x_2006:
        /* <DEDUP_REMOVED lines=27> */
[----:B------:R-:W-:-:S05]  /*43a0*/  F2FP.F16.F32.PACK_AB R7, R7, R0 ;  /* 0x000000000707723e */ /* 0x000fca00000000ff */
[----:B------:R0:W-:Y:S02]  /*43b0*/  STG.E desc[UR12][R4.64], R7 ;  /* 0x0000000704007986 */ /* 0x0001e4000c10190c */
.L_x_1993:
[----:B------:R-:W-:Y:S05]  /*43c0*/  BSYNC.RECONVERGENT B0 ;  /* 0x0000000000007941 */ /* 0x000fea0003800200 */
.L_x_1977:
        /* <DEDUP_REMOVED lines=8> */
.L_x_2009:
        /* <DEDUP_REMOVED lines=11> */
.L_x_2514:


//--------------------- .text._Z35group_norm_nhwc_fwd_one_pass_kernelI11Fp16IOFp16WLi64ELi12ELi384EEv26Group_norm_nhwc_fwd_params --------------------------
	.section	.text._Z35group_norm_nhwc_fwd_one_pass_kernelI11Fp16IOFp16WLi64ELi12ELi384EEv26Group_norm_nhwc_fwd_params,"ax",@progbits
	.align	128
        .global         _Z35group_norm_nhwc_fwd_one_pass_kernelI11Fp16IOFp16WLi64ELi12ELi384EEv26Group_norm_nhwc_fwd_params
        .type           _Z35group_norm_nhwc_fwd_one_pass_kernelI11Fp16IOFp16WLi64ELi12ELi384EEv26Group_norm_nhwc_fwd_params,@function
        .size           _Z35group_norm_nhwc_fwd_one_pass_kernelI11Fp16IOFp16WLi64ELi12ELi384EEv26Group_norm_nhwc_fwd_params,(.L_x_2515 - _Z35group_norm_nhwc_fwd_one_pass_kernelI11Fp16IOFp16WLi64ELi12ELi384EEv26Group_norm_nhwc_fwd_params)
        .other          _Z35group_norm_nhwc_fwd_one_pass_kernelI11Fp16IOFp16WLi64ELi12ELi384EEv26Group_norm_nhwc_fwd_params,@"STO_CUDA_ENTRY STV_DEFAULT"
_Z35group_norm_nhwc_fwd_one_pass_kernelI11Fp16IOFp16WLi64ELi12ELi384EEv26Group_norm_nhwc_fwd_params:
.text._Z35group_norm_nhwc_fwd_one_pass_kernelI11Fp16IOFp16WLi64ELi12ELi384EEv26Group_norm_nhwc_fwd_params:
        /* <DEDUP_REMOVED lines=35> */
.L_x_2025:
        /* <DEDUP_REMOVED lines=96> */
.L_x_2011:
[----:B------:R-:W-:Y:S05]  /*0830*/  BSYNC.RECONVERGENT B0 ;  /* 0x0000000000007941 */ /* 0x000fea0003800200 */
.L_x_2010:
        /* <DEDUP_REMOVED lines=36> */
.L_x_2013:
[----:B------:R-:W-:Y:S05]  /*0a80*/  BSYNC.RECONVERGENT B0 ;  /* 0x0000000000007941 */ /* 0x000fea0003800200 */
.L_x_2012:
        /* <DEDUP_REMOVED lines=33> */
.L_x_2016:
[----:B------:R-:W2:Y:S04]  /*0ca0*/  LDG.E.STRONG.GPU R8, desc[UR14][R6.64] ;  /* 0x0000000e06087981 */ /* 0x000ea8000c1ef900 */
[----:B--2---:R-:W-:Y:S01]  /*0cb0*/  CCTL.IVALL ;  /* 0x00000000ff00798f */ /* 0x004fe20002000000 */
[----:B------:R-:W-:Y:S05]  /*0cc0*/  YIELD ;  /* 0x0000000000007946 */ /* 0x000fea0003800000 */
[----:B------:R-:W-:-:S13]  /*0cd0*/  ISETP.NE.AND P3, PT, R8, R11, PT ;  /* 0x0000000b0800720c */ /* 0x000fda0003f65270 */
[----:B------:R-:W-:Y:S05]  /*0ce0*/  @P3 BRA `(.L_x_2016) ;  /* 0xfffffffc00ec3947 */ /* 0x000fea000383ffff */
.L_x_2015:
        /* <DEDUP_REMOVED lines=14> */
.L_x_2018:
        /* <DEDUP_REMOVED lines=91> */
.L_x_2017:
        /* <DEDUP_REMOVED lines=21> */
[----:B------:R-:W-:-:S02]  /*14d0*/  ISETP.EQ.OR P5, PT, R8, UR18, P4 ;  /* 0x0000001208007c0c */ /* 0x000fc4000a7a2670 */
        /* <DEDUP_REMOVED lines=23> */
[----:B------:R-:W-:-:S04]  /*1650*/  MOV R13, UR5 ;  /* 0x00000005000d7c02 */ /* 0x000fc80008000f00 */
        /* <DEDUP_REMOVED lines=8> */
.L_x_2019:
        /* <DEDUP_REMOVED lines=27> */
.L_x_2020:
        /* <DEDUP_REMOVED lines=13> */
.L_x_2021:
[----:B------:R-:W-:Y:S05]  /*1960*/  BSYNC.RECONVERGENT B0 ;  /* 0x0000000000007941 */ /* 0x000fea0003800200 */
.L_x_2014:
        /* <DEDUP_REMOVED lines=52> */
.L_x_2022:
        /* <DEDUP_REMOVED lines=14> */
.L_x_2024:
[----:B------:R-:W-:Y:S05]  /*1d90*/  BSYNC.RECONVERGENT B0 ;  /* 0x0000000000007941 */ /* 0x000fea0003800200 */
.L_x_2023:
[----:B------:R-:W-:Y:S02]  /*1da0*/  UIADD3 UR8, UPT, UPT, UR20, UR8, URZ ;  /* 0x0000000814087290 */ /* 0x000fe4000fffe0ff */
[----:B------:R-:W-:Y:S02]  /*1db0*/  UIADD3 UR4, UPT, UPT, UR4, 0x1, URZ ;  /* 0x0000000104047890 */ /* 0x000fe4000fffe0ff */
[----:B------:R-:W-:-:S09]  /*1dc0*/  UISETP.GE.AND UP0, UPT, UR8, UR7, UPT ;  /* 0x000000070800728c */ /* 0x000fd2000bf06270 */
[----:B------:R-:W-:Y:S05]  /*1dd0*/  BRA.U !UP0, `(.L_x_2025) ;  /* 0xffffffe508147547 */ /* 0x000fea000b83ffff */
[----:B------:R-:W-:Y:S05]  /*1de0*/  EXIT ;  /* 0x000000000000794d */ /* 0x000fea0003800000 */
.L_x_2026:
        /* <DEDUP_REMOVED lines=9> */
.L_x_2515:


//--------------------- .text._Z35group_norm_nhwc_fwd_one_pass_kernelI11Fp16IOFp16WLi128ELi12ELi384EEv26Group_norm_nhwc_fwd_params --------------------------
	.section	.text._Z35group_norm_nhwc_fwd_one_pass_kernelI11Fp16IOFp16WLi128ELi12ELi384EEv26Group_norm_nhwc_fwd_params,"ax",@progbits
	.align	128
        .global         _Z35group_norm_nhwc_fwd_one_pass_kernelI11Fp16IOFp16WLi128ELi12ELi384EEv26Group_norm_nhwc_fwd_params
        .type           _Z35group_norm_nhwc_fwd_one_pass_kernelI11Fp16IOFp16WLi128ELi12ELi384EEv26Group_norm_nhwc_fwd_params,@function
        .size           _Z35group_norm_nhwc_fwd_one_pass_kernelI11Fp16IOFp16WLi128ELi12ELi384EEv26Group_norm_nhwc_fwd_params,(.L_x_2516 - _Z35group_norm_nhwc_fwd_one_pass_kernelI11Fp16IOFp16WLi128ELi12ELi384EEv26Group_norm_nhwc_fwd_params)
        .other          _Z35group_norm_nhwc_fwd_one_pass_kernelI11Fp16IOFp16WLi128ELi12ELi384EEv26Group_norm_nhwc_fwd_params,@"STO_CUDA_ENTRY STV_DEFAULT"
_Z35group_norm_nhwc_fwd_one_pass_kernelI11Fp16IOFp16WLi128ELi12ELi384EEv26Group_norm_nhwc_fwd_params:
.text._Z35group_norm_nhwc_fwd_one_pass_kernelI11Fp16IOFp16WLi128ELi12ELi384EEv26Group_norm_nhwc_fwd_params:
        /* <DEDUP_REMOVED lines=28> */
.L_x_2046:
        /* <DEDUP_REMOVED lines=9> */
[----:B0-----:R-:W-:Y:S01]  /*0250*/  IMAD.MOV.U32 R4, RZ, RZ, RZ ;  /* 0x000000ffff047224 */ /* 0x001fe200078e00ff */
[----:B--2---:R-:W-:-:S05]  /*0260*/  IADD3 R6, PT, PT, RZ, -R5, RZ ;  /* 0x80000005ff067210 */ /* 0x004fca0007ffe0ff */
        /* <DEDUP_REMOVED lines=116> */
.L_x_2028:
[----:B------:R-:W-:Y:S05]  /*09b0*/  BSYNC.RECONVERGENT B0 ;  /* 0x0000000000007941 */ /* 0x000fea0003800200 */
.L_x_2027:
        /* <DEDUP_REMOVED lines=36> */
.L_x_2030:
[----:B------:R-:W-:Y:S05]  /*0c00*/  BSYNC.RECONVERGENT B0 ;  /* 0x0000000000007941 */ /* 0x000fea0003800200 */
.L_x_2029:
        /* <DEDUP_REMOVED lines=33> */
.L_x_2033:
[----:B------:R-:W2:Y:S04]  /*0e20*/  LDG.E.STRONG.GPU R8, desc[UR14][R6.64] ;  /* 0x0000000e06087981 */ /* 0x000ea8000c1ef900 */
[----:B--2---:R-:W-:Y:S01]  /*0e30*/  CCTL.IVALL ;  /* 0x00000000ff00798f */ /* 0x004fe20002000000 */
[----:B------:R-:W-:Y:S05]  /*0e40*/  YIELD ;  /* 0x0000000000007946 */ /* 0x000fea0003800000 */
[----:B------:R-:W-:-:S13]  /*0e50*/  ISETP.NE.AND P4, PT, R8, R11, PT ;  /* 0x0000000b0800720c */ /* 0x000fda0003f85270 */
[----:B------:R-:W-:Y:S05]  /*0e60*/  @P4 BRA `(.L_x_2033) ;  /* 0xfffffffc00ec4947 */ /* 0x000fea000383ffff */
.L_x_2032:
        /* <DEDUP_REMOVED lines=14> */
.L_x_2035:
        /* <DEDUP_REMOVED lines=91> */
.L_x_2034:
        /* <DEDUP_REMOVED lines=41> */
[----:B------:R-:W-:Y:S02]  /*1790*/  MOV R10, UR10 ;  /* 0x0000000a000a7c02 */ /* 0x000fe40008000f00 */
[----:B------:R-:W-:-:S06]  /*17a0*/  MOV R11, UR11 ;  /* 0x0000000b000b7c02 */ /* 0x000fcc0008000f00 */
[----:B------:R-:W5:Y:S01]  /*17b0*/  @!P6 LDG.E.64 R10, desc[UR14][R10.64] ;  /* 0x0000000e0a0ae981 */ /* 0x000f62000c1e1b00 */
[----:B--2---:R-:W-:-:S05]  /*17c0*/  MOV R13, UR5 ;  /* 0x00000005000d7c02 */ /* 0x004fca0008000f00 */
[----:B------:R-:W-:-:S05]  /*17d0*/  VIADD R13, R13, 0x4 ;  /* 0x000000040d0d7836 */ /* 0x000fca0000000000 */
[----:B------:R-:W-:Y:S01]  /*17e0*/  R2UR UR5, R13 ;  /* 0x000000000d0572ca */ /* 0x000fe200000e0000 */
[----:B----4-:R-:W-:Y:S01]  /*17f0*/  @!P5 FADD.FTZ R4, R4, R6 ;  /* 0x000000060404d221 */ /* 0x010fe20000010000 */
[----:B------:R-:W-:-:S03]  /*1800*/  @!P5 FADD.FTZ R5, R5, R7 ;  /* 0x000000070505d221 */ /* 0x000fc60000010000 */
[----:B---3--:R-:W-:Y:S01]  /*1810*/  @!P4 FADD.FTZ R4, R4, R8 ;  /* 0x000000080404c221 */ /* 0x008fe20000010000 */
[----:B------:R-:W-:-:S03]  /*1820*/  @!P4 FADD.FTZ R5, R5, R9 ;  /* 0x000000090505c221 */ /* 0x000fc60000010000 */
[----:B-----5:R-:W-:Y:S01]  /*1830*/  @!P6 FADD.FTZ R4, R4, R10 ;  /* 0x0000000a0404e221 */ /* 0x020fe20000010000 */
[----:B------:R-:W-:-:S07]  /*1840*/  @!P6 FADD.FTZ R5, R5, R11 ;  /* 0x0000000b0505e221 */ /* 0x000fce0000010000 */
.L_x_2036:
        /* <DEDUP_REMOVED lines=27> */
.L_x_2037:
        /* <DEDUP_REMOVED lines=13> */
.L_x_2038:
[----:B------:R-:W-:Y:S05]  /*1ad0*/  BSYNC.RECONVERGENT B0 ;  /* 0x0000000000007941 */ /* 0x000fea0003800200 */
.L_x_2031:
[----:B---3--:R-:W-:Y:S01]  /*1ae0*/  LOP3.LUT R6, R20, 0xffff, RZ, 0xc0, !PT ;  /* 0x0000ffff14067812 */ /* 0x008fe200078ec0ff */
[----:B------:R-:W3:Y:S01]  /*1af0*/  S2UR UR9, SR_CgaCtaId ;  /* 0x00000000000979c3 */ /* 0x000ee20000008800 */
[----:B------:R-:W4:Y:S01]  /*1b00*/  LDCU UR10, c[0x0][0x414] ;  /* 0x00008280ff0a77ac */ /* 0x000f220008000800 */
[----:B------:R-:W-:Y:S02]  /*1b10*/  IMAD.U32 R15, RZ, RZ, UR8 ;  /* 0x00000008ff0f7e24 */ /* 0x000fe4000f8e00ff */
        /* <DEDUP_REMOVED lines=12> */
[----:B------:R0:W-:Y:S02]  /*1be0*/  @!P3 STS.64 [UR5+0x78], R4 ;  /* 0x00007804ff00b988 */ /* 0x0001e40008000a05 */
[----:B------:R-:W-:-:S04]  /*1bf0*/  SHF.L.U32 R13, R13, 0x1, RZ ;  /* 0x000000010d0d7819 */ /* 0x000fc800000006ff */
[----:B------:R-:W-:-:S04]  /*1c00*/  LOP3.LUT R13, R13, 0xffff, RZ, 0xc0, !PT ;  /* 0x0000ffff0d0d7812 */ /* 0x000fc800078ec0ff */
[----:B------:R-:W-:Y:S01]  /*1c10*/  IADD3 R27, PT, PT, R16, R13, RZ ;  /* 0x0000000d101b7210 */ /* 0x000fe20007ffe0ff */
[----:B-----5:R-:W-:-:S04]  /*1c20*/  @P0 IMAD.WIDE R12, R15, 0x8, R10 ;  /* 0x000000080f0c0825 */ /* 0x020fc800078e020a */
[----:B----4-:R-:W-:Y:S01]  /*1c30*/  @P0 FMUL.FTZ R10, R4, UR10 ;  /* 0x0000000a040a0c20 */ /* 0x010fe20008410000 */
[----:B------:R-:W-:Y:S01]  /*1c40*/  @P0 FMUL.FTZ R11, R5, UR10 ;  /* 0x0000000a050b0c20 */ /* 0x000fe20008410000 */
[----:B-1----:R-:W-:-:S04]  /*1c50*/  IMAD.WIDE R8, R27, 0x2, R8 ;  /* 0x000000021b087825 */ /* 0x002fc800078e0208 */
[----:B------:R-:W-:Y:S01]  /*1c60*/  @P0 STG.E.64 desc[UR14][R12.64], R10 ;  /* 0x0000000a0c000986 */ /* 0x000fe2000c101b0e */
[----:B--2---:R-:W-:Y:S01]  /*1c70*/  IMAD.WIDE R14, R27, 0x2, R6 ;  /* 0x000000021b0e7825 */ /* 0x004fe200078e0206 */
[----:B------:R-:W-:Y:S06]  /*1c80*/  BAR.SYNC.DEFER_BLOCKING 0x0 ;  /* 0x0000000000007b1d */ /* 0x000fec0000010000 */
[----:B------:R-:W2:Y:S04]  /*1c90*/  LDG.E.U16 R16, desc[UR14][R14.64] ;  /* 0x0000000e0e107981 */ /* 0x000ea8000c1e1500 */
[----:B------:R-:W3:Y:S04]  /*1ca0*/  LDG.E.U16 R26, desc[UR14][R14.64+0x2] ;  /* 0x0000020e0e1a7981 */ /* 0x000ee8000c1e1500 */
[----:B------:R-:W4:Y:S04]  /*1cb0*/  LDG.E.U16 R27, desc[UR14][R8.64] ;  /* 0x0000000e081b7981 */ /* 0x000f28000c1e1500 */
[----:B------:R-:W5:Y:S01]  /*1cc0*/  LDG.E.U16 R28, desc[UR14][R8.64+0x2] ;  /* 0x0000020e081c7981 */ /* 0x000f62000c1e1500 */
[----:B0-----:R-:W-:Y:S01]  /*1cd0*/  HFMA2 R4, -RZ, RZ, 1.875, 0 ;  /* 0x3f800000ff047431 */ /* 0x001fe200000001ff */
[----:B------:R-:W-:Y:S01]  /*1ce0*/  BSSY.RECONVERGENT B0, `(.L_x_2039) ;  /* 0x000007f000007945 */ /* 0x000fe20003800200 */
[----:B------:R-:W-:Y:S01]  /*1cf0*/  IADD3 R5, PT, PT, R21, 0x40, RZ ;  /* 0x0000004015057810 */ /* 0x000fe20007ffe0ff */
        /* <DEDUP_REMOVED lines=40> */
.L_x_2042:
[----:B------:R-:W-:Y:S05]  /*1f80*/  BSYNC.RECONVERGENT B1 ;  /* 0x0000000000017941 */ /* 0x000fea0003800200 */
.L_x_2041:
[----:B------:R-:W-:Y:S05]  /*1f90*/  @P2 BRA `(.L_x_2043) ;  /* 0x00000004004c2947 */ /* 0x000fea0003800000 */
[----:B------:R-:W1:Y:S01]  /*1fa0*/  LDCU.64 UR10, c[0x0][0x3e0] ;  /* 0x00007c00ff0a77ac */ /* 0x000e620008000a00 */
[--C-:B0-----:R-:W-:Y:S01]  /*1fb0*/  FADD.FTZ R9, R0, -R6.reuse ;  /* 0x8000000600097221 */ /* 0x101fe20000010000 */
[----:B------:R-:W-:Y:S01]  /*1fc0*/  MOV R23, R25 ;  /* 0x0000001900177202 */ /* 0x000fe20000000f00 */
[----:B------:R-:W-:Y:S01]  /*1fd0*/  FADD.FTZ R3, R3, -R6 ;  /* 0x8000000603037221 */ /* 0x000fe20000010000 */
[----:B------:R-:W0:Y:S01]  /*1fe0*/  LDCU.64 UR12, c[0x0][0x380] ;  /* 0x00007000ff0c77ac */ /* 0x000e220008000a00 */
[-C--:B------:R-:W-:Y:S02]  /*1ff0*/  FMUL.FTZ R9, R9, R4.reuse ;  /* 0x0000000409097220 */ /* 0x080fe40000410000 */
        /* <DEDUP_REMOVED lines=12> */
.L_x_2040:
        /* <DEDUP_REMOVED lines=11> */
[----:B------:R-:W-:-:S02]  /*2170*/  IMAD.MOV.U32 R9, RZ, RZ, R25 ;  /* 0x000000ffff097224 */ /* 0x000fc400078e0019 */
        /* <DEDUP_REMOVED lines=10> */
[----:B------:R-:W-:-:S05]  /*2220*/  IMAD.WIDE.U32 R8, R21, UR10, R8 ;  /* 0x0000000a15087c25 */ /* 0x000fca000f8e0008 */
[----:B------:R-:W-:Y:S02]  /*2230*/  IADD3 R27, PT, PT, R9, R27, RZ ;  /* 0x0000001b091b7210 */ /* 0x000fe40007ffe0ff */
[----:B------:R-:W2:Y:S01]  /*2240*/  MUFU.RCP R17, R16 ;  /* 0x0000001000117308 */ /* 0x000ea20000001000 */
[----:B0-----:R-:W-:Y:S01]  /*2250*/  FMUL.FTZ R15, R10, R11 ;  /* 0x0000000b0a0f7220 */ /* 0x001fe20000410000 */
[----:B-1----:R-:W-:-:S04]  /*2260*/  LEA R10, P1, R8, UR12, 0x1 ;  /* 0x0000000c080a7c11 */ /* 0x002fc8000f8208ff */
[----:B------:R-:W-:Y:S01]  /*2270*/  LEA.HI.X R11, R8, UR13, R27, 0x1, P1 ;  /* 0x0000000d080b7c11 */ /* 0x000fe200088f0c1b */
[----:B--2---:R-:W-:-:S05]  /*2280*/  FMUL.FTZ R2, R2, R17 ;  /* 0x0000001102027220 */ /* 0x004fca0000410000 */
[----:B------:R-:W-:-:S05]  /*2290*/  F2FP.F16.F32.PACK_AB R15, R2, R15 ;  /* 0x0000000f020f723e */ /* 0x000fca00000000ff */
[----:B------:R0:W-:Y:S02]  /*22a0*/  STG.E desc[UR14][R10.64], R15 ;  /* 0x0000000f0a007986 */ /* 0x0001e4000c10190e */
.L_x_2045:
[----:B------:R-:W-:Y:S05]  /*22b0*/  BSYNC.RECONVERGENT B1 ;  /* 0x0000000000017941 */ /* 0x000fea0003800200 */
.L_x_2044:
        /* <DEDUP_REMOVED lines=33> */
.L_x_2043:
[----:B------:R-:W-:Y:S05]  /*24d0*/  BSYNC.RECONVERGENT B0 ;  /* 0x0000000000007941 */ /* 0x000fea0003800200 */
.L_x_2039:
[----:B------:R-:W-:Y:S02]  /*24e0*/  UIADD3 UR8, UPT, UPT, UR19, UR8, URZ ;  /* 0x0000000813087290 */ /* 0x000fe4000fffe0ff */
[----:B------:R-:W-:Y:S02]  /*24f0*/  UIADD3 UR4, UPT, UPT, UR4, 0x1, URZ ;  /* 0x0000000104047890 */ /* 0x000fe4000fffe0ff */
[----:B------:R-:W-:-:S09]  /*2500*/  UISETP.GE.AND UP1, UPT, UR8, UR7, UPT ;  /* 0x000000070800728c */ /* 0x000fd2000bf26270 */
[----:B------:R-:W-:Y:S05]  /*2510*/  BRA.U !UP1, `(.L_x_2046) ;  /* 0xffffffdd09287547 */ /* 0x000fea000b83ffff */
[----:B------:R-:W-:Y:S05]  /*2520*/  EXIT ;  /* 0x000000000000794d */ /* 0x000fea0003800000 */
.L_x_2047:
        /* <DEDUP_REMOVED lines=13> */
.L_x_2516:


//--------------------- .text._Z35group_norm_nhwc_fwd_one_pass_kernelI11Fp16IOFp16WLi256ELi12ELi384EEv26Group_norm_nhwc_fwd_params --------------------------
	.section	.text._Z35group_norm_nhwc_fwd_one_pass_kernelI11Fp16IOFp16WLi256ELi12ELi384EEv26Group_norm_nhwc_fwd_params,"ax",@progbits
	.align	128
        .global         _Z35group_norm_nhwc_fwd_one_pass_kernelI11Fp16IOFp16WLi256ELi12ELi384EEv26Group_norm_nhwc_fwd_params
        .type           _Z35group_norm_nhwc_fwd_one_pass_kernelI11Fp16IOFp16WLi256ELi12ELi384EEv26Group_norm_nhwc_fwd_params,@function
        .size           _Z35group_norm_nhwc_fwd_one_pass_kernelI11Fp16IOFp16WLi256ELi12ELi384EEv26Group_norm_nhwc_fwd_params,(.L_x_2517 - _Z35group_norm_nhwc_fwd_one_pass_kernelI11Fp16IOFp16WLi256ELi12ELi384EEv26Group_norm_nhwc_fwd_params)
        .other          _Z35group_norm_nhwc_fwd_one_pass_kernelI11Fp16IOFp16WLi256ELi12ELi384EEv26Group_norm_nhwc_fwd_params,@"STO_CUDA_ENTRY STV_DEFAULT"
_Z35group_norm_nhwc_fwd_one_pass_kernelI11Fp16IOFp16WLi256ELi12ELi384EEv26Group_norm_nhwc_fwd_params:
.text._Z35group_norm_nhwc_fwd_one_pass_kernelI11Fp16IOFp16WLi256ELi12ELi384EEv26Group_norm_nhwc_fwd_params:
        /* <DEDUP_REMOVED lines=25> */
.L_x_2075:
[----:B0-----:R-:W0:Y:S01]  /*0190*/  LDC R0, c[0x0][0x3f8] ;  /* 0x0000fe00ff007b82 */ /* 0x001e220000000800 */
[----:B------:R-:W-:Y:S01]  /*01a0*/  IABS R8, UR8 ;  /* 0x0000000800087c13 */ /* 0x000fe20008000000 */
[----:B-1----:R-:W1:Y:S01]  /*01b0*/  LDCU.64 UR10, c[0x0][0x3e8] ;  /* 0x00007d00ff0a77ac */ /* 0x002e620008000a00 */
[----:B------:R-:W-:Y:S01]  /*01c0*/  VIADD R19, R23, 0x40 ;  /* 0x0000004017137836 */ /* 0x000fe20000000000 */
[----:B------:R-:W-:Y:S01]  /*01d0*/  SHF.R.S32.HI R17, RZ, 0x1f, R23 ;  /* 0x0000001fff117819 */ /* 0x000fe20000011417 */
[----:B--2---:R-:W2:Y:S03]  /*01e0*/  LDCU.64 UR12, c[0x0][0x3f0] ;  /* 0x00007e00ff0c77ac */ /* 0x004ea60008000a00 */
[----:B------:R-:W-:Y:S02]  /*01f0*/  SHF.R.S32.HI R15, RZ, 0x1f, R19 ;  /* 0x0000001fff0f7819 */ /* 0x000fe40000011413 */
[----:B0--34-:R-:W-:-:S02]  /*0200*/  IABS R5, R0 ;  /* 0x0000000000057213 */ /* 0x019fc40000000000 */
[----:B------:R-:W-:Y:S02]  /*0210*/  ISETP.NE.AND P3, PT, R0, RZ, PT ;  /* 0x000000ff0000720c */ /* 0x000fe40003f65270 */
        /* <DEDUP_REMOVED lines=15> */
[-C--:B------:R-:W-:Y:S01]  /*0310*/  @!P2 IADD3 R2, PT, PT, R2, -R5.reuse, RZ ;  /* 0x800000050202a210 */ /* 0x080fe20007ffe0ff */
[----:B------:R-:W-:Y:S01]  /*0320*/  IMAD R3, R3, 0x2aab, RZ ;  /* 0x00002aab03037824 */ /* 0x000fe200078e02ff */
[----:B------:R-:W-:Y:S02]  /*0330*/  @!P2 IADD3 R13, PT, PT, R13, 0x1, RZ ;  /* 0x000000010d0da810 */ /* 0x000fe40007ffe0ff */
[----:B------:R-:W-:Y:S02]  /*0340*/  ISETP.GE.U32.AND P1, PT, R2, R5, PT ;  /* 0x000000050200720c */ /* 0x000fe40003f26070 */
[----:B------:R-:W-:Y:S02]  /*0350*/  LOP3.LUT R2, R0, UR8, RZ, 0x3c, !PT ;  /* 0x0000000800027c12 */ /* 0x000fe4000f8e3cff */
[----:B------:R-:W-:Y:S02]  /*0360*/  SHF.R.U32.HI R3, RZ, 0x10, R3 ;  /* 0x00000010ff037819 */ /* 0x000fe40000011603 */
[----:B------:R-:W-:-:S02]  /*0370*/  ISETP.GE.AND P4, PT, R2, RZ, PT ;  /* 0x000000ff0200720c */ /* 0x000fc40003f86270 */
[----:B------:R-:W-:Y:S02]  /*0380*/  PRMT R2, R3, 0x9910, RZ ;  /* 0x0000991003027816 */ /* 0x000fe400000000ff */
[----:B-1----:R-:W-:-:S03]  /*0390*/  ISETP.GE.U32.AND P2, PT, R19, UR10, PT ;  /* 0x0000000a13007c0c */ /* 0x002fc6000bf46070 */
[----:B------:R-:W-:Y:S01]  /*03a0*/  IMAD R2, R2, 0x6, RZ ;  /* 0x0000000602027824 */ /* 0x000fe200078e02ff */
[----:B------:R-:W-:Y:S02]  /*03b0*/  ISETP.GE.AND.EX P2, PT, R15, UR11, PT, P2 ;  /* 0x0000000b0f007c0c */ /* 0x000fe4000bf46320 */
[----:B------:R-:W-:Y:S02]  /*03c0*/  @P1 IADD3 R13, PT, PT, R13, 0x1, RZ ;  /* 0x000000010d0d1810 */ /* 0x000fe40007ffe0ff */
[----:B------:R-:W-:Y:S02]  /*03d0*/  IADD3 R2, PT, PT, RZ, -R2, RZ ;  /* 0x80000002ff027210 */ /* 0x000fe40007ffe0ff */
[----:B------:R-:W-:Y:S02]  /*03e0*/  @!P4 IADD3 R13, PT, PT, -R13, RZ, RZ ;  /* 0x000000ff0d0dc210 */ /* 0x000fe40007ffe1ff */
[----:B------:R-:W-:Y:S02]  /*03f0*/  ISETP.GE.U32.AND P1, PT, R23, UR10, PT ;  /* 0x0000000a17007c0c */ /* 0x000fe4000bf26070 */
[----:B------:R-:W-:-:S02]  /*0400*/  @!P3 LOP3.LUT R13, RZ, R0, RZ, 0x33, !PT ;  /* 0x00000000ff0db212 */ /* 0x000fc400078e33ff */
[----:B------:R-:W-:Y:S01]  /*0410*/  PRMT R3, R2, 0x7710, RZ ;  /* 0x0000771002037816 */ /* 0x000fe200000000ff */
[----:B------:R-:W0:Y:S01]  /*0420*/  @!P2 LDC.64 R4, c[0x0][0x3e0] ;  /* 0x0000f800ff04ab82 */ /* 0x000e220000000a00 */
[----:B------:R-:W-:Y:S01]  /*0430*/  ISETP.GE.AND.EX P1, PT, R17, UR11, PT, P1 ;  /* 0x0000000b11007c0c */ /* 0x000fe2000bf26310 */
[----:B------:R-:W-:Y:S01]  /*0440*/  VIADD R2, R23, 0x80 ;  /* 0x0000008017027836 */ /* 0x000fe20000000000 */
[----:B------:R-:W-:Y:S02]  /*0450*/  IADD3 R21, PT, PT, -R13, RZ, RZ ;  /* 0x000000ff0d157210 */ /* 0x000fe40007ffe1ff */
[----:B------:R-:W-:Y:S02]  /*0460*/  IADD3 R3, PT, PT, R3, R6, RZ ;  /* 0x0000000603037210 */ /* 0x000fe40007ffe0ff */
[----:B------:R-:W-:Y:S01]  /*0470*/  ISETP.GE.U32.AND P3, PT, R2, UR10, PT ;  /* 0x0000000a02007c0c */ /* 0x000fe2000bf66070 */
[----:B------:R-:W-:Y:S01]  /*0480*/  IMAD R21, R0, R21, UR8 ;  /* 0x0000000800157e24 */ /* 0x000fe2000f8e0215 */
[----:B------:R-:W-:Y:S01]  /*0490*/  SHF.L.U32 R3, R3, 0x1, RZ ;  /* 0x0000000103037819 */ /* 0x000fe200000006ff */
[----:B------:R-:W1:Y:S01]  /*04a0*/  @!P2 LDC.64 R10, c[0x0][0x390] ;  /* 0x0000e400ff0aab82 */ /* 0x000e620000000a00 */
[----:B------:R-:W-:Y:S01]  /*04b0*/  SHF.R.S32.HI R0, RZ, 0x1f, R13 ;  /* 0x0000001fff007819 */ /* 0x000fe2000001140d */
[----:B------:R-:W-:Y:S01]  /*04c0*/  IMAD R21, R21, 0xc, RZ ;  /* 0x0000000c15157824 */ /* 0x000fe200078e02ff */
[----:B------:R-:W-:-:S02]  /*04d0*/  LOP3.LUT R26, R3, 0xffff, RZ, 0xc0, !PT ;  /* 0x0000ffff031a7812 */ /* 0x000fc400078ec0ff */
[----:B------:R-:W-:Y:S01]  /*04e0*/  SHF.R.S32.HI R3, RZ, 0x1f, R2 ;  /* 0x0000001fff037819 */ /* 0x000fe20000011402 */
[----:B--2---:R-:W-:Y:S01]  /*04f0*/  IMAD R12, R0, UR12, RZ ;  /* 0x0000000c000c7c24 */ /* 0x004fe2000f8e02ff */
[----:B------:R-:W-:Y:S01]  /*0500*/  IADD3 R26, P4, PT, R21, R26, RZ ;  /* 0x0000001a151a7210 */ /* 0x000fe20007f9e0ff */
[----:B------:R-:W2:Y:S01]  /*0510*/  @!P1 LDC.64 R8, c[0x0][0x3e0] ;  /* 0x0000f800ff089b82 */ /* 0x000ea20000000a00 */
[----:B------:R-:W-:Y:S01]  /*0520*/  ISETP.GE.AND.EX P3, PT, R3, UR11, PT, P3 ;  /* 0x0000000b03007c0c */ /* 0x000fe2000bf66330 */
[----:B------:R-:W-:Y:S01]  /*0530*/  IMAD R25, R13, UR13, R12 ;  /* 0x0000000d0d197c24 */ /* 0x000fe2000f8e020c */
[----:B------:R-:W-:Y:S02]  /*0540*/  LEA.HI.X.SX32 R27, R21, RZ, 0x1, P4 ;  /* 0x000000ff151b7211 */ /* 0x000fe400020f0eff */
[----:B------:R-:W-:Y:S01]  /*0550*/  ISETP.GE.U32.AND P4, PT, R7, UR10, PT ;  /* 0x0000000a07007c0c */ /* 0x000fe2000bf86070 */
[----:B0-----:R-:W-:Y:S01]  /*0560*/  @!P2 IMAD R16, R15, R4, RZ ;  /* 0x000000040f10a224 */ /* 0x001fe200078e02ff */
[----:B------:R-:W-:Y:S01]  /*0570*/  SHF.R.S32.HI R0, RZ, 0x1f, R7 ;  /* 0x0000001fff007819 */ /* 0x000fe20000011407 */
[----:B------:R-:W-:-:S02]  /*0580*/  IMAD.WIDE.U32 R26, R13, UR12, R26 ;  /* 0x0000000c0d1a7c25 */ /* 0x000fc4000f8e001a */
[----:B------:R-:W0:Y:S01]  /*0590*/  @!P1 LDC.64 R12, c[0x0][0x390] ;  /* 0x0000e400ff0c9b82 */ /* 0x000e220000000a00 */
[----:B------:R-:W-:Y:S01]  /*05a0*/  ISETP.GE.AND.EX P4, PT, R0, UR11, PT, P4 ;  /* 0x0000000b00007c0c */ /* 0x000fe2000bf86340 */
[----:B------:R-:W-:Y:S01]  /*05b0*/  @!P2 IMAD R16, R19, R5, R16 ;  /* 0x000000051310a224 */ /* 0x000fe200078e0210 */
[----:B------:R-:W-:Y:S02]  /*05c0*/  IADD3 R25, PT, PT, R27, R25, RZ ;  /* 0x000000191b197210 */ /* 0x000fe40007ffe0ff */
[-C--:B------:R-:W-:Y:S02]  /*05d0*/  @!P2 MOV R24, R26.reuse ;  /* 0x0000001a0018a202 */ /* 0x080fe40000000f00 */
[----:B------:R-:W-:Y:S01]  /*05e0*/  @!P1 MOV R28, R26 ;  /* 0x0000001a001c9202 */ /* 0x000fe20000000f00 */
[----:B------:R-:W3:Y:S01]  /*05f0*/  @!P3 LDC.64 R14, c[0x0][0x3e0] ;  /* 0x0000f800ff0ebb82 */ /* 0x000ee20000000a00 */
[----:B------:R-:W-:Y:S01]  /*0600*/  @!P1 MOV R29, R25 ;  /* 0x00000019001d9202 */ /* 0x000fe20000000f00 */
[----:B------:R-:W-:-:S04]  /*0610*/  @!P2 IMAD.WIDE.U32 R18, R19, R4, R24 ;  /* 0x000000041312a225 */ /* 0x000fc800078e0018 */
[-C--:B--2---:R-:W-:Y:S02]  /*0620*/  @!P1 IMAD R20, R17, R8.reuse, RZ ;  /* 0x0000000811149224 */ /* 0x084fe400078e02ff */
[----:B------:R-:W-:Y:S01]  /*0630*/  @!P1 IMAD.WIDE.U32 R28, R23, R8, R28 ;  /* 0x00000008171c9225 */ /* 0x000fe200078e001c */
[----:B------:R-:W2:Y:S03]  /*0640*/  @!P4 LDC.64 R4, c[0x0][0x3e0] ;  /* 0x0000f800ff04cb82 */ /* 0x000ea60000000a00 */
[----:B------:R-:W-:Y:S01]  /*0650*/  @!P2 IMAD.IADD R8, R19, 0x1, R16 ;  /* 0x000000011308a824 */ /* 0x000fe200078e0210 */
[C---:B-1----:R-:W-:Y:S01]  /*0660*/  @!P2 LEA R16, P5, R18.reuse, R10, 0x1 ;  /* 0x0000000a1210a211 */ /* 0x042fe200078a08ff */
[----:B------:R-:W-:Y:S01]  /*0670*/  @!P1 IMAD R20, R23, R9, R20 ;  /* 0x0000000917149224 */ /* 0x000fe200078e0214 */
[----:B------:R-:W-:Y:S02]  /*0680*/  @!P3 MOV R19, R25 ;  /* 0x000000190013b202 */ /* 0x000fe40000000f00 */
[----:B------:R-:W-:-:S02]  /*0690*/  @!P2 LEA.HI.X R17, R18, R11, R8, 0x1, P5 ;  /* 0x0000000b1211a211 */ /* 0x000fc400028f0c08 */
[----:B------:R-:W1:Y:S01]  /*06a0*/  @!P3 LDC.64 R8, c[0x0][0x390] ;  /* 0x0000e400ff08bb82 */ /* 0x000e620000000a00 */
[----:B------:R-:W-:Y:S02]  /*06b0*/  @!P3 MOV R18, R26 ;  /* 0x0000001a0012b202 */ /* 0x000fe40000000f00 */
[----:B------:R-:W-:Y:S01]  /*06c0*/  @!P1 IADD3 R20, PT, PT, R29, R20, RZ ;  /* 0x000000141d149210 */ /* 0x000fe20007ffe0ff */
[----:B---3--:R-:W-:Y:S01]  /*06d0*/  @!P3 IMAD R3, R3, R14, RZ ;  /* 0x0000000e0303b224 */ /* 0x008fe200078e02ff */
[----:B0-----:R-:W-:Y:S01]  /*06e0*/  @!P1 LEA R12, P5, R28, R12, 0x1 ;  /* 0x0000000c1c0c9211 */ /* 0x001fe200078a08ff */
[----:B------:R-:W-:Y:S02]  /*06f0*/  @!P3 IMAD.WIDE.U32 R18, R2, R14, R18 ;  /* 0x0000000e0212b225 */ /* 0x000fe400078e0012 */
[----:B------:R-:W0:Y:S01]  /*0700*/  @!P4 LDC.64 R10, c[0x0][0x390] ;  /* 0x0000e400ff0acb82 */ /* 0x000e220000000a00 */
[----:B------:R-:W-:Y:S01]  /*0710*/  @!P1 LEA.HI.X R13, R28, R13, R20, 0x1, P5 ;  /* 0x0000000d1c0d9211 */ /* 0x000fe200028f0c14 */
[----:B------:R-:W-:-:S02]  /*0720*/  @!P3 IMAD R15, R2, R15, R3 ;  /* 0x0000000f020fb224 */ /* 0x000fc400078e0203 */
[----:B------:R-:W-:Y:S02]  /*0730*/  HFMA2 R2, -RZ, RZ, 0, 0 ;  /* 0x00000000ff027431 */ /* 0x000fe400000001ff */
[----:B------:R-:W-:Y:S02]  /*0740*/  HFMA2 R3, -RZ, RZ, 0, 0 ;  /* 0x00000000ff037431 */ /* 0x000fe400000001ff */
[----:B--2---:R-:W-:Y:S02]  /*0750*/  @!P4 IMAD R0, R0, R4, RZ ;  /* 0x000000040000c224 */ /* 0x004fe400078e02ff */
[----:B------:R2:W3:Y:S02]  /*0760*/  @!P1 LDG.E R2, desc[UR16][R12.64] ;  /* 0x000000100c029981 */ /* 0x0004e4000c1e1900 */
[----:B------:R-:W-:Y:S01]  /*0770*/  @!P4 IMAD R29, R7, R5, R0 ;  /* 0x00000005071dc224 */ /* 0x000fe200078e0200 */
[----:B------:R-:W-:Y:S01]  /*0780*/  @!P3 IADD3 R15, PT, PT, R19, R15, RZ ;  /* 0x0000000f130fb210 */ /* 0x000fe20007ffe0ff */
[----:B------:R-:W5:Y:S01]  /*0790*/  @!P2 LDG.E R3, desc[UR16][R16.64] ;  /* 0x000000101003a981 */ /* 0x000f62000c1e1900 */
[----:B--2---:R-:W-:Y:S01]  /*07a0*/  @!P4 MOV R13, R25 ;  /* 0x00000019000dc202 */ /* 0x004fe20000000f00 */
[----:B------:R-:W-:Y:S01]  /*07b0*/  @!P4 IMAD.MOV.U32 R12, RZ, RZ, R26 ;  /* 0x000000ffff0cc224 */ /* 0x000fe200078e001a */
[----:B-1----:R-:W-:-:S03]  /*07c0*/  @!P3 LEA R8, P2, R18, R8, 0x1 ;  /* 0x000000081208b211 */ /* 0x002fc600078408ff */
[----:B------:R-:W-:Y:S01]  /*07d0*/  @!P4 IMAD.WIDE.U32 R4, R7, R4, R12 ;  /* 0x000000040704c225 */ /* 0x000fe200078e000c */
[----:B------:R-:W-:-:S03]  /*07e0*/  @!P3 LEA.HI.X R9, R18, R9, R15, 0x1, P2 ;  /* 0x000000091209b211 */ /* 0x000fc600010f0c0f */
[----:B------:R-:W-:Y:S01]  /*07f0*/  HFMA2 R0, -RZ, RZ, 0, 0 ;  /* 0x00000000ff007431 */ /* 0x000fe200000001ff */
[----:B------:R-:W-:Y:S02]  /*0800*/  @!P4 IADD3 R5, PT, PT, R5, R29, RZ ;  /* 0x0000001d0505c210 */ /* 0x000fe40007ffe0ff */
[----:B0-----:R-:W-:-:S03]  /*0810*/  @!P4 LEA R10, P2, R4, R10, 0x1 ;  /* 0x0000000a040ac211 */ /* 0x001fc600078408ff */
[----:B------:R-:W2:Y:S01]  /*0820*/  @!P3 LDG.E R0, desc[UR16][R8.64] ;  /* 0x000000100800b981 */ /* 0x000ea2000c1e1900 */
[----:B------:R-:W-:Y:S02]  /*0830*/  @!P4 LEA.HI.X R11, R4, R11, R5, 0x1, P2 ;  /* 0x0000000b040bc211 */ /* 0x000fe400010f0c05 */
[----:B------:R-:W-:-:S06]  /*0840*/  MOV R4, RZ ;  /* 0x000000ff00047202 */ /* 0x000fcc0000000f00 */
        /* <DEDUP_REMOVED lines=67> */
.L_x_2049:
[----:B------:R-:W-:Y:S05]  /*0c80*/  BSYNC.RECONVERGENT B0 ;  /* 0x0000000000007941 */ /* 0x000fea0003800200 */
.L_x_2048:
        /* <DEDUP_REMOVED lines=36> */
.L_x_2051:
[----:B------:R-:W-:Y:S05]  /*0ed0*/  BSYNC.RECONVERGENT B0 ;  /* 0x0000000000007941 */ /* 0x000fea0003800200 */
.L_x_2050:
        /* <DEDUP_REMOVED lines=17> */
[----:B------:R-:W-:Y:S01]  /*0ff0*/  IMAD.U32 R7, RZ, RZ, UR12 ;  /* 0x0000000cff077e24 */ /* 0x000fe2000f8e00ff */
[----:B------:R-:W-:Y:S01]  /*1000*/  UIMAD.WIDE.U32 UR10, UR10, 0x8, UR18 ;  /* 0x000000080a0a78a5 */ /* 0x000fe2000f8e0012 */
[----:B------:R-:W-:-:S03]  /*1010*/  SEL R11, R22, RZ, !P2 ;  /* 0x000000ff160b7207 */ /* 0x000fc60005000000 */
[----:B-1----:R-:W-:Y:S02]  /*1020*/  MOV R13, UR5 ;  /* 0x00000005000d7c02 */ /* 0x002fe40008000f00 */
        /* <DEDUP_REMOVED lines=10> */
.L_x_2054:
[----:B---3--:R-:W3:Y:S04]  /*10d0*/  LDG.E.STRONG.GPU R6, desc[UR16][R8.64] ;  /* 0x0000001008067981 */ /* 0x008ee8000c1ef900 */
[----:B---3--:R-:W-:Y:S01]  /*10e0*/  CCTL.IVALL ;  /* 0x00000000ff00798f */ /* 0x008fe20002000000 */
[----:B------:R-:W-:Y:S05]  /*10f0*/  YIELD ;  /* 0x0000000000007946 */ /* 0x000fea0003800000 */
[----:B------:R-:W-:-:S13]  /*1100*/  ISETP.NE.AND P2, PT, R6, R11, PT ;  /* 0x0000000b0600720c */ /* 0x000fda0003f45270 */
[----:B------:R-:W-:Y:S05]  /*1110*/  @P2 BRA `(.L_x_2054) ;  /* 0xfffffffc00ec2947 */ /* 0x000fea000383ffff */
.L_x_2053:
        /* <DEDUP_REMOVED lines=15> */
.L_x_2056:
        /* <DEDUP_REMOVED lines=26> */
[----:B--2---:R-:W-:Y:S01]  /*13b0*/  MOV R12, UR24 ;  /* 0x00000018000c7c02 */ /* 0x004fe20008000f00 */
[----:B-1----:R-:W-:-:S02]  /*13c0*/  IMAD.U32 R13, RZ, RZ, UR25 ;  /* 0x00000019ff0d7e24 */ /* 0x002fc4000f8e00ff */
        /* <DEDUP_REMOVED lines=32> */
[----:B------:R-:W-:Y:S01]  /*15d0*/  IMAD.U32 R8, RZ, RZ, UR24 ;  /* 0x00000018ff087e24 */ /* 0x000fe2000f8e00ff */
[----:B------:R-:W-:Y:S01]  /*15e0*/  MOV R9, UR25 ;  /* 0x0000001900097c02 */ /* 0x000fe20008000f00 */
        /* <DEDUP_REMOVED lines=29> */
.L_x_2055:
[----:B------:R-:W-:-:S13]  /*17c0*/  LOP3.LUT P2, RZ, R22, 0x7, RZ, 0xc0, !PT ;  /* 0x0000000716ff7812 */ /* 0x000fda000784c0ff */
[----:B------:R-:W-:Y:S05]  /*17d0*/  @!P2 BRA `(.L_x_2052) ;  /* 0x000000040070a947 */ /* 0x000fea0003800000 */
[----:B---3--:R-:W-:-:S04]  /*17e0*/  LOP3.LUT R6, R22, 0x7, RZ, 0xc0, !PT ;  /* 0x0000000716067812 */ /* 0x008fc800078ec0ff */
[----:B------:R-:W-:-:S04]  /*17f0*/  IADD3 R6, PT, PT, R6, -0x1, RZ ;  /* 0xffffffff06067810 */ /* 0x000fc80007ffe0ff */
[----:B------:R-:W-:-:S13]  /*1800*/  ISETP.GE.U32.AND P2, PT, R6, 0x3, PT ;  /* 0x000000030600780c */ /* 0x000fda0003f46070 */
[----:B------:R-:W-:Y:S05]  /*1810*/  @!P2 BRA `(.L_x_2057) ;  /* 0x0000000000b8a947 */ /* 0x000fea0003800000 */
[----:B------:R-:W-:Y:S02]  /*1820*/  UIADD3 UR12, UPT, UPT, UR5, 0x1, URZ ;  /* 0x00000001050c7890 */ /* 0x000fe4000fffe0ff */
[----:B------:R-:W-:Y:S01]  /*1830*/  IMAD.U32 R6, RZ, RZ, UR5 ;  /* 0x00000005ff067e24 */ /* 0x000fe2000f8e00ff */
[----:B------:R-:W-:Y:S02]  /*1840*/  UIADD3 UR9, UPT, UPT, UR5, 0x2, URZ ;  /* 0x0000000205097890 */ /* 0x000fe4000fffe0ff */
[----:B------:R-:W-:Y:S02]  /*1850*/  UIADD3 UR14, UPT, UPT, UR5, 0x3, URZ ;  /* 0x00000003050e7890 */ /* 0x000fe4000fffe0ff */
        /* <DEDUP_REMOVED lines=14> */
[----:B------:R-:W-:Y:S01]  /*1940*/  MOV R6, UR10 ;  /* 0x0000000a00067c02 */ /* 0x000fe20008000f00 */
[----:B------:R-:W-:Y:S01]  /*1950*/  @!UP0 UIMAD UR9, UR9, UR20, UR6 ;  /* 0x00000014090982a4 */ /* 0x000fe2000f8e0206 */
[----:B------:R-:W-:Y:S01]  /*1960*/  MOV R7, UR11 ;  /* 0x0000000b00077c02 */ /* 0x000fe20008000f00 */
[----:B------:R-:W-:Y:S02]  /*1970*/  @!UP1 UIMAD.WIDE.U32 UR12, UR12, 0x8, UR18 ;  /* 0x000000080c0c98a5 */ /* 0x000fe4000f8e0012 */
[----:B------:R-:W-:Y:S02]  /*1980*/  @!UP2 UIMAD UR14, UR14, UR20, UR6 ;  /* 0x000000140e0ea2a4 */ /* 0x000fe4000f8e0206 */
[----:B------:R-:W-:Y:S01]  /*1990*/  @!UP0 UIMAD.WIDE.U32 UR10, UR9, 0x8, UR18 ;  /* 0x00000008090a88a5 */ /* 0x000fe2000f8e0012 */
[----:B------:R-:W0:Y:S01]  /*19a0*/  @!P2 LDG.E.64 R6, desc[UR16][R6.64] ;  /* 0x000000100606a981 */ /* 0x000e22000c1e1b00 */
[----:B------:R-:W-:Y:S01]  /*19b0*/  MOV R8, UR12 ;  /* 0x0000000c00087c02 */ /* 0x000fe20008000f00 */
[----:B------:R-:W-:Y:S01]  /*19c0*/  IMAD.U32 R9, RZ, RZ, UR13 ;  /* 0x0000000dff097e24 */ /* 0x000fe2000f8e00ff */
[----:B------:R-:W-:-:S02]  /*19d0*/  @!UP2 UIMAD.WIDE.U32 UR12, UR14, 0x8, UR18 ;  /* 0x000000080e0ca8a5 */ /* 0x000fc4000f8e0012 */
[----:B------:R-:W-:Y:S02]  /*19e0*/  MOV R10, UR10 ;  /* 0x0000000a000a7c02 */ /* 0x000fe40008000f00 */
[----:B------:R-:W-:Y:S01]  /*19f0*/  MOV R11, UR11 ;  /* 0x0000000b000b7c02 */ /* 0x000fe20008000f00 */
[----:B------:R-:W3:Y:S01]  /*1a00*/  @!P4 LDG.E.64 R8, desc[UR16][R8.64] ;  /* 0x000000100808c981 */ /* 0x000ee2000c1e1b00 */
[----:B--2---:R-:W-:Y:S02]  /*1a10*/  MOV R12, UR12 ;  /* 0x0000000c000c7c02 */ /* 0x004fe40008000f00 */
[----:B-1----:R-:W-:Y:S02]  /*1a20*/  MOV R13, UR13 ;  /* 0x0000000d000d7c02 */ /* 0x002fe40008000f00 */
        /* <DEDUP_REMOVED lines=13> */
.L_x_2057:
        /* <DEDUP_REMOVED lines=28> */
.L_x_2058:
        /* <DEDUP_REMOVED lines=13> */
.L_x_2059:
[----:B------:R-:W-:Y:S05]  /*1d90*/  BSYNC.RECONVERGENT B0 ;  /* 0x0000000000007941 */ /* 0x000fea0003800200 */
.L_x_2052:
        /* <DEDUP_REMOVED lines=76> */
.L_x_2063:
[----:B------:R-:W-:Y:S05]  /*2260*/  BSYNC.RECONVERGENT B1 ;  /* 0x0000000000017941 */ /* 0x000fea0003800200 */
.L_x_2062:
        /* <DEDUP_REMOVED lines=29> */
.L_x_2065:
[----:B------:R-:W-:Y:S05]  /*2440*/  BSYNC.RECONVERGENT B1 ;  /* 0x0000000000017941 */ /* 0x000fea0003800200 */
.L_x_2064:
[----:B------:R-:W-:Y:S04]  /*2450*/  BSSY.RECONVERGENT B1, `(.L_x_2066) ;  /* 0x0000014000017945 */ /* 0x000fe80003800200 */
[----:B------:R-:W-:Y:S05]  /*2460*/  @P2 BRA `(.L_x_2067) ;  /* 0x0000000000482947 */ /* 0x000fea0003800000 */
[----:B------:R-:W2:Y:S01]  /*2470*/  LDCU.64 UR10, c[0x0][0x3e0] ;  /* 0x00007c00ff0a77ac */ /* 0x000ea20008000a00 */
[----:B------:R-:W-:Y:S01]  /*2480*/  MOV R10, R26 ;  /* 0x0000001a000a7202 */ /* 0x000fe20000000f00 */
[--C-:B01----:R-:W-:Y:S01]  /*2490*/  FADD.FTZ R12, R3, -R4.reuse ;  /* 0x80000004030c7221 */ /* 0x103fe20000010000 */
[----:B------:R-:W-:Y:S01]  /*24a0*/  MOV R11, R25 ;  /* 0x00000019000b7202 */ /* 0x000fe20000000f00 */
[----:B------:R-:W0:Y:S01]  /*24b0*/  LDCU.64 UR18, c[0x0][0x380] ;  /* 0x00007000ff1277ac */ /* 0x000e220008000a00 */
[----:B------:R-:W-:Y:S01]  /*24c0*/  FADD.FTZ R16, R16, -R4 ;  /* 0x8000000410107221 */ /* 0x000fe20000010000 */
[----:B------:R-:W-:-:S03]  /*24d0*/  FMUL.FTZ R3, R12, R5 ;  /* 0x000000050c037220 */ /* 0x000fc60000410000 */
[----:B------:R-:W-:Y:S01]  /*24e0*/  FMUL.FTZ R16, R16, R5 ;  /* 0x0000000510107220 */ /* 0x000fe20000410000 */
[----:B------:R-:W-:-:S03]  /*24f0*/  FFMA.FTZ R3, R6, R3, R8 ;  /* 0x0000000306037223 */ /* 0x000fc60000010008 */
[----:B------:R-:W-:Y:S01]  /*2500*/  FFMA.FTZ R16, R7, R16, R9 ;  /* 0x0000001007107223 */ /* 0x000fe20000010009 */
[----:B--2---:R-:W-:-:S04]  /*2510*/  IMAD R19, R19, UR10, RZ ;  /* 0x0000000a13137c24 */ /* 0x004fc8000f8e02ff */
[----:B------:R-:W-:Y:S01]  /*2520*/  F2FP.F16.F32.PACK_AB R3, R16, R3 ;  /* 0x000000031003723e */ /* 0x000fe200000000ff */
[----:B------:R-:W-:-:S04]  /*2530*/  IMAD.WIDE.U32 R10, R14, UR10, R10 ;  /* 0x0000000a0e0a7c25 */ /* 0x000fc8000f8e000a */
[----:B------:R-:W-:Y:S01]  /*2540*/  IMAD R19, R14, UR11, R19 ;  /* 0x0000000b0e137c24 */ /* 0x000fe2000f8e0213 */
[----:B0-----:R-:W-:-:S04]  /*2550*/  LEA R12, P1, R10, UR18, 0x1 ;  /* 0x000000120a0c7c11 */ /* 0x001fc8000f8208ff */
[----:B------:R-:W-:-:S04]  /*2560*/  IADD3 R19, PT, PT, R11, R19, RZ ;  /* 0x000000130b137210 */ /* 0x000fc80007ffe0ff */
[----:B------:R-:W-:-:S05]  /*2570*/  LEA.HI.X R13, R10, UR19, R19, 0x1, P1 ;  /* 0x000000130a0d7c11 */ /* 0x000fca00088f0c13 */
[----:B------:R2:W-:Y:S02]  /*2580*/  STG.E desc[UR16][R12.64], R3 ;  /* 0x000000030c007986 */ /* 0x0005e4000c101910 */
.L_x_2067:
[----:B------:R-:W-:Y:S05]  /*2590*/  BSYNC.RECONVERGENT B1 ;  /* 0x0000000000017941 */ /* 0x000fea0003800200 */
.L_x_2066:
[----:B------:R-:W-:Y:S05]  /*25a0*/  @P3 BRA `(.L_x_2068) ;  /* 0x0000000800643947 */ /* 0x000fea0003800000 */
[----:B------:R-:W3:Y:S01]  /*25b0*/  LDCU.64 UR10, c[0x0][0x3e0] ;  /* 0x00007c00ff0a77ac */ /* 0x000ee20008000a00 */
[----:B------:R-:W-:Y:S02]  /*25c0*/  IMAD.MOV.U32 R24, RZ, RZ, R26 ;  /* 0x000000ffff187224 */ /* 0x000fe400078e001a */
        /* <DEDUP_REMOVED lines=16> */
.L_x_2061:
        /* <DEDUP_REMOVED lines=35> */
.L_x_2070:
[----:B0-----:R-:W-:Y:S05]  /*2900*/  BSYNC.RECONVERGENT B1 ;  /* 0x0000000000017941 */ /* 0x001fea0003800200 */
.L_x_2069:
        /* <DEDUP_REMOVED lines=22> */
[----:B0-----:R-:W-:Y:S02]  /*2a70*/  IMAD R19, R10, UR10, RZ ;  /* 0x0000000a0a137c24 */ /* 0x001fe4000f8e02ff */
[----:B------:R-:W-:Y:S02]  /*2a80*/  IMAD.MOV.U32 R10, RZ, RZ, R26 ;  /* 0x000000ffff0a7224 */ /* 0x000fe400078e001a */
        /* <DEDUP_REMOVED lines=15> */
.L_x_2072:
[----:B------:R-:W-:Y:S05]  /*2b80*/  BSYNC.RECONVERGENT B1 ;  /* 0x0000000000017941 */ /* 0x000fea0003800200 */
.L_x_2071:
        /* <DEDUP_REMOVED lines=30> */
.L_x_2074:
[----:B------:R-:W-:Y:S05]  /*2d70*/  BSYNC.RECONVERGENT B1 ;  /* 0x0000000000017941 */ /* 0x000fea0003800200 */
.L_x_2073:
        /* <DEDUP_REMOVED lines=28> */
.L_x_2068:
[----:B------:R-:W-:Y:S05]  /*2f40*/  BSYNC.RECONVERGENT B0 ;  /* 0x0000000000007941 */ /* 0x000fea0003800200 */
.L_x_2060:
[----:B------:R-:W-:Y:S02]  /*2f50*/  UIADD3 UR8, UPT, UPT, UR20, UR8, URZ ;  /* 0x0000000814087290 */ /* 0x000fe4000fffe0ff */
[----:B------:R-:W-:Y:S02]  /*2f60*/  UIADD3 UR4, UPT, UPT, UR4, 0x1, URZ ;  /* 0x0000000104047890 */ /* 0x000fe4000fffe0ff */
[----:B------:R-:W-:-:S09]  /*2f70*/  UISETP.GE.AND UP0, UPT, UR8, UR7, UPT ;  /* 0x000000070800728c */ /* 0x000fd2000bf06270 */
[----:B------:R-:W-:Y:S05]  /*2f80*/  BRA.U !UP0, `(.L_x_2075) ;  /* 0xffffffd108807547 */ /* 0x000fea000b83ffff */
[----:B------:R-:W-:Y:S05]  /*2f90*/  EXIT ;  /* 0x000000000000794d */ /* 0x000fea0003800000 */
.L_x_2076:
        /* <DEDUP_REMOVED lines=14> */
.L_x_2517:


//--------------------- .text._Z35group_norm_nhwc_fwd_one_pass_kernelI11Fp16IOFp16WLi512ELi12ELi384EEv26Group_norm_nhwc_fwd_params --------------------------
	.section	.text._Z35group_norm_nhwc_fwd_one_pass_kernelI11Fp16IOFp16WLi512ELi12ELi384EEv26Group_norm_nhwc_fwd_params,"ax",@progbits
	.align	128
        .global         _Z35group_norm_nhwc_fwd_one_pass_kernelI11Fp16IOFp16WLi512ELi12ELi384EEv26Group_norm_nhwc_fwd_params
        .type           _Z35group_norm_nhwc_fwd_one_pass_kernelI11Fp16IOFp16WLi512ELi12ELi384EEv26Group_norm_nhwc_fwd_params,@function
        .size           _Z35group_norm_nhwc_fwd_one_pass_kernelI11Fp16IOFp16WLi512ELi12ELi384EEv26Group_norm_nhwc_fwd_params,(.L_x_2518 - _Z35group_norm_nhwc_fwd_one_pass_kernelI11Fp16IOFp16WLi512ELi12ELi384EEv26Group_norm_nhwc_fwd_params)
        .other          _Z35group_norm_nhwc_fwd_one_pass_kernelI11Fp16IOFp16WLi512ELi12ELi384EEv26Group_norm_nhwc_fwd_params,@"STO_CUDA_ENTRY STV_DEFAULT"
_Z35group_norm_nhwc_fwd_one_pass_kernelI11Fp16IOFp16WLi512ELi12ELi384EEv26Group_norm_nhwc_fwd_params:
.text._Z35group_norm_nhwc_fwd_one_pass_kernelI11Fp16IOFp16WLi512ELi12ELi384EEv26Group_norm_nhwc_fwd_params:
        /* <DEDUP_REMOVED lines=36> */
.L_x_2120:
[----:B0-----:R-:W0:Y:S01]  /*0240*/  LDCU UR5, c[0x0][0x3f8] ;  /* 0x00007f00ff0577ac */ /* 0x001e220008000800 */
[----:B---3--:R-:W-:Y:S01]  /*0250*/  IABS R6, UR7 ;  /* 0x0000000700067c13 */ /* 0x008fe20008000000 */
[----:B------:R-:W-:Y:S01]  /*0260*/  HFMA2 R16, -RZ, RZ, 0, 0 ;  /* 0x00000000ff107431 */ /* 0x000fe200000001ff */
[C---:B-1----:R-:W-:Y:S01]  /*0270*/  IADD3 R13, PT, PT, R31.reuse, 0x40, RZ ;  /* 0x000000401f0d7810 */ /* 0x042fe20007ffe0ff */
[----:B------:R-:W1:Y:S01]  /*0280*/  LDCU.64 UR14, c[0x0][0x3e8] ;  /* 0x00007d00ff0e77ac */ /* 0x000e620008000a00 */
[----:B------:R-:W-:Y:S01]  /*0290*/  IADD3 R21, PT, PT, R31, 0x80, RZ ;  /* 0x000000801f157810 */ /* 0x000fe20007ffe0ff */
[----:B------:R-:W-:Y:S01]  /*02a0*/  IMAD.MOV.U32 R14, RZ, RZ, RZ ;  /* 0x000000ffff0e7224 */ /* 0x000fe200078e00ff */
        /* <DEDUP_REMOVED lines=94> */
[----:B------:R-:W-:Y:S02]  /*0890*/  @!P1 MOV R8, R34 ;  /* 0x0000002200089202 */ /* 0x000fe40000000f00 */
[----:B------:R-:W-:Y:S02]  /*08a0*/  @!P1 MOV R9, R33 ;  /* 0x0000002100099202 */ /* 0x000fe40000000f00 */
[----:B------:R-:W-:Y:S02]  /*08b0*/  ISETP.GE.U32.AND P4, PT, R0, UR14, PT ;  /* 0x0000000e00007c0c */ /* 0x000fe4000bf86070 */
[----:B----4-:R-:W-:Y:S01]  /*08c0*/  SHF.R.S32.HI R13, RZ, 0x1f, R0 ;  /* 0x0000001fff0d7819 */ /* 0x010fe20000011400 */
[----:B------:R-:W-:-:S02]  /*08d0*/  @!P1 IMAD R17, R36, R7, R17 ;  /* 0x0000000724119224 */ /* 0x000fc400078e0211 */
[----:B------:R-:W-:Y:S01]  /*08e0*/  @!P1 IMAD.WIDE.U32 R36, R36, R6, R8 ;  /* 0x0000000624249225 */ /* 0x000fe200078e0008 */
[----:B------:R-:W-:Y:S01]  /*08f0*/  ISETP.GE.AND.EX P4, PT, R13, UR15, PT, P4 ;  /* 0x0000000f0d007c0c */ /* 0x000fe2000bf86340 */
[----:B------:R-:W4:Y:S01]  /*0900*/  @!P3 LDC.64 R8, c[0x0][0x390] ;  /* 0x0000e400ff08bb82 */ /* 0x000f220000000a00 */
[----:B------:R-:W-:Y:S02]  /*0910*/  SHF.R.S32.HI R7, RZ, 0x1f, R30 ;  /* 0x0000001fff077819 */ /* 0x000fe4000001141e */
[----:B------:R-:W-:Y:S02]  /*0920*/  ISETP.GE.U32.AND P5, PT, R30, UR14, PT ;  /* 0x0000000e1e007c0c */ /* 0x000fe4000bfa6070 */
[----:B------:R-:W-:Y:S02]  /*0930*/  @!P2 IADD3 R15, PT, PT, R19, R15, RZ ;  /* 0x0000000f130fa210 */ /* 0x000fe40007ffe0ff */
[----:B---3--:R-:W-:Y:S02]  /*0940*/  @!P2 LEA R20, P6, R18, R10, 0x1 ;  /* 0x0000000a1214a211 */ /* 0x008fe400078c08ff */
[----:B------:R-:W-:-:S02]  /*0950*/  ISETP.GE.AND.EX P5, PT, R7, UR15, PT, P5 ;  /* 0x0000000f07007c0c */ /* 0x000fc4000bfa6350 */
[----:B------:R-:W-:Y:S02]  /*0960*/  @!P2 LEA.HI.X R21, R18, R11, R15, 0x1, P6 ;  /* 0x0000000b1215a211 */ /* 0x000fe400030f0c0f */
[----:B------:R-:W-:Y:S02]  /*0970*/  @!P1 IADD3 R17, PT, PT, R37, R17, RZ ;  /* 0x0000001125119210 */ /* 0x000fe40007ffe0ff */
[C---:B0-----:R-:W-:Y:S01]  /*0980*/  @!P1 LEA R18, P6, R36.reuse, R2, 0x1 ;  /* 0x0000000224129211 */ /* 0x041fe200078c08ff */
[----:B-1----:R-:W-:Y:S01]  /*0990*/  @!P3 IMAD R6, R27, R4, RZ ;  /* 0x000000041b06b224 */ /* 0x002fe200078e02ff */
[----:B------:R-:W-:Y:S02]  /*09a0*/  @!P3 MOV R10, R34 ;  /* 0x00000022000ab202 */ /* 0x000fe40000000f00 */
[----:B------:R-:W-:Y:S01]  /*09b0*/  @!P1 LEA.HI.X R19, R36, R3, R17, 0x1, P6 ;  /* 0x0000000324139211 */ /* 0x000fe200030f0c11 */
[----:B------:R-:W-:Y:S01]  /*09c0*/  @!P3 IMAD R15, R31, R5, R6 ;  /* 0x000000051f0fb224 */ /* 0x000fe200078e0206 */
[----:B------:R-:W0:Y:S01]  /*09d0*/  @!P4 LDC.64 R2, c[0x0][0x3e0] ;  /* 0x0000f800ff02cb82 */ /* 0x000e220000000a00 */
[----:B------:R-:W-:Y:S01]  /*09e0*/  @!P3 MOV R11, R33 ;  /* 0x00000021000bb202 */ /* 0x000fe20000000f00 */
[----:B------:R-:W-:-:S02]  /*09f0*/  HFMA2 R6, -RZ, RZ, 0, 0 ;  /* 0x00000000ff067431 */ /* 0x000fc400000001ff */
        /* <DEDUP_REMOVED lines=29> */
[----:B------:R-:W-:Y:S01]  /*0bd0*/  HFMA2 R5, -RZ, RZ, 0, 0 ;  /* 0x00000000ff057431 */ /* 0x000fe200000001ff */
        /* <DEDUP_REMOVED lines=11> */
[----:B------:R-:W-:Y:S01]  /*0c90*/  @!P2 IMAD.IADD R4, R13, 0x1, R7 ;  /* 0x000000010d04a824 */ /* 0x000fe200078e0207 */
        /* <DEDUP_REMOVED lines=50> */
[--C-:B------:R-:W-:Y:S02]  /*0fc0*/  HADD2.F32 R3, -RZ, R11.reuse.H1_H1 ;  /* 0x3000000bff037230 */ /* 0x100fe40000004100 */
[----:B------:R-:W-:Y:S01]  /*0fd0*/  FFMA.FTZ R21, R2, R2, R21 ;  /* 0x0000000202157223 */ /* 0x000fe20000010015 */
[----:B------:R-:W-:Y:S02]  /*0fe0*/  HADD2.F32 R0, -RZ, R11.H0_H0 ;  /* 0x2000000bff007230 */ /* 0x000fe40000004100 */
        /* <DEDUP_REMOVED lines=43> */
.L_x_2078:
[----:B------:R-:W-:Y:S05]  /*12a0*/  BSYNC.RECONVERGENT B0 ;  /* 0x0000000000007941 */ /* 0x000fea0003800200 */
.L_x_2077:
        /* <DEDUP_REMOVED lines=36> */
.L_x_2080:
[----:B------:R-:W-:Y:S05]  /*14f0*/  BSYNC.RECONVERGENT B0 ;  /* 0x0000000000007941 */ /* 0x000fea0003800200 */
.L_x_2079:
        /* <DEDUP_REMOVED lines=31> */
.L_x_2083:
[----:B---3--:R-:W2:Y:S04]  /*16f0*/  LDG.E.STRONG.GPU R8, desc[UR12][R20.64] ;  /* 0x0000000c14087981 */ /* 0x008ea8000c1ef900 */
[----:B--2---:R-:W-:Y:S01]  /*1700*/  CCTL.IVALL ;  /* 0x00000000ff00798f */ /* 0x004fe20002000000 */
[----:B------:R-:W-:Y:S05]  /*1710*/  YIELD ;  /* 0x0000000000007946 */ /* 0x000fea0003800000 */
[----:B------:R-:W-:-:S13]  /*1720*/  ISETP.NE.AND P2, PT, R8, R37, PT ;  /* 0x000000250800720c */ /* 0x000fda0003f45270 */
[----:B------:R-:W-:Y:S05]  /*1730*/  @P2 BRA `(.L_x_2083) ;  /* 0xfffffffc00ec2947 */ /* 0x000fea000383ffff */
.L_x_2082:
        /* <DEDUP_REMOVED lines=15> */
.L_x_2085:
        /* <DEDUP_REMOVED lines=91> */
.L_x_2084:
        /* <DEDUP_REMOVED lines=52> */
.L_x_2086:
[----:B------:R-:W-:-:S13]  /*2120*/  LOP3.LUT P2, R8, R22, 0x3, RZ, 0xc0, !PT ;  /* 0x0000000316087812 */ /* 0x000fda000784c0ff */
[----:B------:R-:W-:Y:S05]  /*2130*/  @!P2 BRA `(.L_x_2081) ;  /* 0x0000000000a0a947 */ /* 0x000fea0003800000 */
[----:B------:R-:W-:-:S13]  /*2140*/  ISETP.NE.AND P2, PT, R8, 0x1, PT ;  /* 0x000000010800780c */ /* 0x000fda0003f45270 */
[----:B------:R-:W-:Y:S05]  /*2150*/  @!P2 BRA `(.L_x_2087) ;  /* 0x000000000060a947 */ /* 0x000fea0003800000 */
[----:B------:R-:W-:Y:S01]  /*2160*/  MOV R8, UR5 ;  /* 0x0000000500087c02 */ /* 0x000fe20008000f00 */
[----:B------:R-:W-:-:S03]  /*2170*/  UIADD3 UR9, UPT, UPT, UR5, 0x1, URZ ;  /* 0x0000000105097890 */ /* 0x000fc6000fffe0ff */
[----:B------:R-:W-:-:S03]  /*2180*/  ISETP.EQ.OR P4, PT, R8, UR17, P3 ;  /* 0x0000001108007c0c */ /* 0x000fc60009f82670 */
[----:B------:R-:W-:-:S05]  /*2190*/  IMAD.U32 R8, RZ, RZ, UR9 ;  /* 0x00000009ff087e24 */ /* 0x000fca000f8e00ff */
[----:B------:R-:W-:-:S05]  /*21a0*/  ISETP.EQ.OR P2, PT, R8, UR17, P3 ;  /* 0x0000001108007c0c */ /* 0x000fca0009f42670 */
        /* <DEDUP_REMOVED lines=19> */
.L_x_2087:
        /* <DEDUP_REMOVED lines=13> */
.L_x_2088:
[----:B------:R-:W-:Y:S05]  /*23b0*/  BSYNC.RECONVERGENT B0 ;  /* 0x0000000000007941 */ /* 0x000fea0003800200 */
.L_x_2081:
        /* <DEDUP_REMOVED lines=68> */
.L_x_2092:
[----:B------:R-:W-:Y:S05]  /*2800*/  BSYNC.RECONVERGENT B1 ;  /* 0x0000000000017941 */ /* 0x000fea0003800200 */
.L_x_2091:
        /* <DEDUP_REMOVED lines=24> */
.L_x_2094:
[----:B------:R-:W-:Y:S05]  /*2990*/  BSYNC.RECONVERGENT B1 ;  /* 0x0000000000017941 */ /* 0x000fea0003800200 */
.L_x_2093:
        /* <DEDUP_REMOVED lines=25> */
.L_x_2096:
[----:B------:R-:W-:Y:S05]  /*2b30*/  BSYNC.RECONVERGENT B1 ;  /* 0x0000000000017941 */ /* 0x000fea0003800200 */
.L_x_2095:
        /* <DEDUP_REMOVED lines=36> */
.L_x_2098:
[----:B------:R-:W-:Y:S05]  /*2d80*/  BSYNC.RECONVERGENT B1 ;  /* 0x0000000000017941 */ /* 0x000fea0003800200 */
.L_x_2097:
        /* <DEDUP_REMOVED lines=20> */
.L_x_2100:
[----:B------:R-:W-:Y:S05]  /*2ed0*/  BSYNC.RECONVERGENT B1 ;  /* 0x0000000000017941 */ /* 0x000fea0003800200 */
.L_x_2099:
        /* <DEDUP_REMOVED lines=20> */
.L_x_2102:
[----:B------:R-:W-:Y:S05]  /*3020*/  BSYNC.RECONVERGENT B1 ;  /* 0x0000000000017941 */ /* 0x000fea0003800200 */
.L_x_2101:
        /* <DEDUP_REMOVED lines=20> */
.L_x_2104:
[----:B------:R-:W-:Y:S05]  /*3170*/  BSYNC.RECONVERGENT B1 ;  /* 0x0000000000017941 */ /* 0x000fea0003800200 */
.L_x_2103:
        /* <DEDUP_REMOVED lines=20> */
.L_x_2090:
        /* <DEDUP_REMOVED lines=33> */
.L_x_2107:
[----:B------:R-:W-:Y:S05]  /*34d0*/  BSYNC.RECONVERGENT B1 ;  /* 0x0000000000017941 */ /* 0x000fea0003800200 */
.L_x_2106:
        /* <DEDUP_REMOVED lines=26> */
[----:B------:R-:W-:Y:S02]  /*3680*/  IMAD.MOV.U32 R9, RZ, RZ, R33 ;  /* 0x000000ffff097224 */ /* 0x000fe400078e0021 */
[----:B------:R-:W-:-:S04]  /*3690*/  IMAD.WIDE.U32 R8, R23, UR14, R8 ;  /* 0x0000000e17087c25 */ /* 0x000fc8000f8e0008 */
[----:B------:R-:W-:Y:S01]  /*36a0*/  FMUL.FTZ R23, R19, R36 ;  /* 0x0000002413177220 */ /* 0x000fe20000410000 */
[----:B------:R-:W-:Y:S02]  /*36b0*/  IADD3 R9, PT, PT, R9, R18, RZ ;  /* 0x0000001209097210 */ /* 0x000fe40007ffe0ff */
[C---:B-1----:R-:W-:Y:S02]  /*36c0*/  LEA R18, P2, R8.reuse, UR18, 0x1 ;  /* 0x0000001208127c11 */ /* 0x042fe4000f8408ff */
[----:B------:R-:W-:Y:S02]  /*36d0*/  F2FP.F16.F32.PACK_AB R23, R23, R16 ;  /* 0x000000101717723e */ /* 0x000fe400000000ff */
[----:B------:R-:W-:-:S05]  /*36e0*/  LEA.HI.X R19, R8, UR19, R9, 0x1, P2 ;  /* 0x0000001308137c11 */ /* 0x000fca00090f0c09 */
[----:B------:R0:W-:Y:S04]  /*36f0*/  STG.E desc[UR12][R18.64], R23 ;  /* 0x0000001712007986 */ /* 0x0001e8000c10190c */
.L_x_2109:
[----:B------:R-:W-:Y:S05]  /*3700*/  BSYNC.RECONVERGENT B1 ;  /* 0x0000000000017941 */ /* 0x000fea0003800200 */
.L_x_2108:
        /* <DEDUP_REMOVED lines=35> */
.L_x_2111:
[----:B------:R-:W-:Y:S05]  /*3940*/  BSYNC.RECONVERGENT B1 ;  /* 0x0000000000017941 */ /* 0x000fea0003800200 */
.L_x_2110:
        /* <DEDUP_REMOVED lines=44> */
.L_x_2113:
[----:B------:R-:W-:Y:S05]  /*3c10*/  BSYNC.RECONVERGENT B1 ;  /* 0x0000000000017941 */ /* 0x000fea0003800200 */
.L_x_2112:
        /* <DEDUP_REMOVED lines=30> */
.L_x_2115:
[----:B------:R-:W-:Y:S05]  /*3e00*/  BSYNC.RECONVERGENT B1 ;  /* 0x0000000000017941 */ /* 0x000fea0003800200 */
.L_x_2114:
        /* <DEDUP_REMOVED lines=30> */
.L_x_2117:
[----:B------:R-:W-:Y:S05]  /*3ff0*/  BSYNC.RECONVERGENT B1 ;  /* 0x0000000000017941 */ /* 0x000fea0003800200 */
.L_x_2116:
        /* <DEDUP_REMOVED lines=30> */
.L_x_2119:
[----:B------:R-:W-:Y:S05]  /*41e0*/  BSYNC.RECONVERGENT B1 ;  /* 0x0000000000017941 */ /* 0x000fea0003800200 */
.L_x_2118:
        /* <DEDUP_REMOVED lines=29> */
.L_x_2105:
[----:B------:R-:W-:Y:S05]  /*43c0*/  BSYNC.RECONVERGENT B0 ;  /* 0x0000000000007941 */ /* 0x000fea0003800200 */
.L_x_2089:
        /* <DEDUP_REMOVED lines=8> */
.L_x_2121:
        /* <DEDUP_REMOVED lines=11> */
.L_x_2518:


//--------------------- .text._Z35group_norm_nhwc_fwd_one_pass_kernelI11Fp32IOFp32WLi64ELi12ELi384EEv26Group_norm_nhwc_fwd_params --------------------------
	.section	.text._Z35group_norm_nhwc_fwd_one_pass_kernelI11Fp32IOFp32WLi64ELi12ELi384EEv26Group_norm_nhwc_fwd_params,"ax",@progbits
	.align	128
        .global         _Z35group_norm_nhwc_fwd_one_pass_kernelI11Fp32IOFp32WLi64ELi12ELi384EEv26Group_norm_nhwc_fwd_params
        .type           _Z35group_norm_nhwc_fwd_one_pass_kernelI11Fp32IOFp32WLi64ELi12ELi384EEv26Group_norm_nhwc_fwd_params,@function
        .size           _Z35group_norm_nhwc_fwd_one_pass_kernelI11Fp32IOFp32WLi64ELi12ELi384EEv26Group_norm_nhwc_fwd_params,(.L_x_2519 - _Z35group_norm_nhwc_fwd_one_pass_kernelI11Fp32IOFp32WLi64ELi12ELi384EEv26Group_norm_nhwc_fwd_params)
        .other          _Z35group_norm_nhwc_fwd_one_pass_kernelI11Fp32IOFp32WLi64ELi12ELi384EEv26Group_norm_nhwc_fwd_params,@"STO_CUDA_ENTRY STV_DEFAULT"
_Z35group_norm_nhwc_fwd_one_pass_kernelI11Fp32IOFp32WLi64ELi12ELi384EEv26Group_norm_nhwc_fwd_params:
.text._Z35group_norm_nhwc_fwd_one_pass_kernelI11Fp32IOFp32WLi64ELi12ELi384EEv26Group_norm_nhwc_fwd_params:
        /* <DEDUP_REMOVED lines=17> */
[----:B--2---:R-:W-:Y:S01]  /*0110*/  IMAD.U32 R3, RZ, RZ, UR4 ;  /* 0x00000004ff037e24 */ /* 0x004fe2000f8e00ff */
        /* <DEDUP_REMOVED lines=17> */
.L_x_2137:
[----:B0-----:R-:W0:Y:S01]  /*0230*/  LDC R11, c[0x0][0x3f8] ;  /* 0x0000fe00ff0b7b82 */ /* 0x001e220000000800 */
[----:B------:R-:W1:Y:S01]  /*0240*/  LDCU.64 UR10, c[0x0][0x3e8] ;  /* 0x00007d00ff0a77ac */ /* 0x000e620008000a00 */
[----:B------:R-:W-:Y:S02]  /*0250*/  SHF.R.S32.HI R13, RZ, 0x1f, R18 ;  /* 0x0000001fff0d7819 */ /* 0x000fe40000011412 */
[----:B------:R-:W-:Y:S02]  /*0260*/  CS2R R16, SRZ ;  /* 0x0000000000107805 */ /* 0x000fe4000001ff00 */
        /* <DEDUP_REMOVED lines=21> */
[----:B-1----:R-:W-:-:S03]  /*03c0*/  ISETP.GE.U32.AND P1, PT, R18, UR10, PT ;  /* 0x0000000a12007c0c */ /* 0x002fc6000bf26070 */
[----:B------:R-:W-:Y:S01]  /*03d0*/  IMAD.MOV.U32 R9, RZ, RZ, R5 ;  /* 0x000000ffff097224 */ /* 0x000fe200078e0005 */
[----:B------:R-:W-:Y:S01]  /*03e0*/  ISETP.GE.AND.EX P1, PT, R13, UR11, PT, P1 ;  /* 0x0000000b0d007c0c */ /* 0x000fe2000bf26310 */
[----:B------:R-:W0:Y:S03]  /*03f0*/  LDCU.64 UR10, c[0x0][0x3f0] ;  /* 0x00007e00ff0a77ac */ /* 0x000e260008000a00 */
[----:B------:R-:W-:Y:S02]  /*0400*/  @!P3 IADD3 R9, PT, PT, -R9, RZ, RZ ;  /* 0x000000ff0909b210 */ /* 0x000fe40007ffe1ff */
[----:B------:R-:W-:-:S04]  /*0410*/  @!P2 LOP3.LUT R9, RZ, R11, RZ, 0x33, !PT ;  /* 0x0000000bff09a212 */ /* 0x000fc800078e33ff */
[----:B------:R-:W-:Y:S02]  /*0420*/  IADD3 R0, PT, PT, -R9, RZ, RZ ;  /* 0x000000ff09007210 */ /* 0x000fe40007ffe1ff */
[----:B------:R-:W-:Y:S01]  /*0430*/  SHF.R.S32.HI R8, RZ, 0x1f, R9 ;  /* 0x0000001fff087819 */ /* 0x000fe20000011409 */
[----:B------:R-:W1:Y:S02]  /*0440*/  @!P1 LDC.64 R6, c[0x0][0x3e0] ;  /* 0x0000f800ff069b82 */ /* 0x000e640000000a00 */
[----:B------:R-:W-:-:S04]  /*0450*/  IMAD R0, R11, R0, UR8 ;  /* 0x000000080b007e24 */ /* 0x000fc8000f8e0200 */
[----:B------:R-:W-:Y:S02]  /*0460*/  IMAD R0, R0, 0xc, RZ ;  /* 0x0000000c00007824 */ /* 0x000fe400078e02ff */
[----:B------:R-:W2:Y:S01]  /*0470*/  @!P1 LDC.64 R4, c[0x0][0x390] ;  /* 0x0000e400ff049b82 */ /* 0x000ea20000000a00 */
[----:B0-----:R-:W-:Y:S02]  /*0480*/  IMAD R8, R8, UR10, RZ ;  /* 0x0000000a08087c24 */ /* 0x001fe4000f8e02ff */
[C---:B------:R-:W-:Y:S02]  /*0490*/  IADD3 R22, P2, PT, R0.reuse, R3, RZ ;  /* 0x0000000300167210 */ /* 0x040fe40007f5e0ff */
[----:B------:R-:W-:Y:S02]  /*04a0*/  IMAD R25, R9, UR11, R8 ;  /* 0x0000000b09197c24 */ /* 0x000fe4000f8e0208 */
[----:B------:R-:W-:-:S03]  /*04b0*/  LEA.HI.X.SX32 R23, R0, RZ, 0x1, P2 ;  /* 0x000000ff00177211 */ /* 0x000fc600010f0eff */
[----:B------:R-:W-:-:S04]  /*04c0*/  IMAD.WIDE.U32 R22, R9, UR10, R22 ;  /* 0x0000000a09167c25 */ /* 0x000fc8000f8e0016 */
[----:B-1----:R-:W-:Y:S01]  /*04d0*/  @!P1 IMAD R8, R13, R6, RZ ;  /* 0x000000060d089224 */ /* 0x002fe200078e02ff */
[----:B------:R-:W-:Y:S01]  /*04e0*/  @!P1 MOV R24, R22 ;  /* 0x0000001600189202 */ /* 0x000fe20000000f00 */
[----:B------:R-:W-:Y:S02]  /*04f0*/  IMAD.IADD R25, R23, 0x1, R25 ;  /* 0x0000000117197824 */ /* 0x000fe400078e0219 */
[C---:B------:R-:W-:Y:S02]  /*0500*/  @!P1 IMAD R9, R18.reuse, R7, R8 ;  /* 0x0000000712099224 */ /* 0x040fe400078e0208 */
[----:B------:R-:W-:-:S05]  /*0510*/  @!P1 IMAD.WIDE.U32 R6, R18, R6, R24 ;  /* 0x0000000612069225 */ /* 0x000fca00078e0018 */
[----:B------:R-:W-:Y:S02]  /*0520*/  @!P1 IADD3 R7, PT, PT, R7, R9, RZ ;  /* 0x0000000907079210 */ /* 0x000fe40007ffe0ff */
[----:B--2---:R-:W-:-:S04]  /*0530*/  @!P1 LEA R4, P2, R6, R4, 0x2 ;  /* 0x0000000406049211 */ /* 0x004fc800078410ff */
[----:B------:R-:W-:-:S05]  /*0540*/  @!P1 LEA.HI.X R5, R6, R5, R7, 0x2, P2 ;  /* 0x0000000506059211 */ /* 0x000fca00010f1407 */
[----:B------:R-:W2:Y:S01]  /*0550*/  @!P1 LDG.E.64 R16, desc[UR14][R4.64] ;  /* 0x0000000e04109981 */ /* 0x000ea2000c1e1b00 */
[C---:B------:R-:W-:Y:S01]  /*0560*/  ISETP.GT.AND P2, PT, R19.reuse, 0x1e, PT ;  /* 0x0000001e1300780c */ /* 0x040fe20003f44270 */
[----:B------:R-:W-:Y:S01]  /*0570*/  BSSY.RECONVERGENT B0, `(.L_x_2122) ;  /* 0x0000028000007945 */ /* 0x000fe20003800200 */
[----:B------:R-:W-:Y:S01]  /*0580*/  ISETP.GT.AND P3, PT, R19, 0xf, PT ;  /* 0x0000000f1300780c */ /* 0x000fe20003f64270 */
[C---:B--2---:R-:W-:Y:S01]  /*0590*/  FMUL.FTZ R8, R16.reuse, R16 ;  /* 0x0000001010087220 */ /* 0x044fe20000410000 */
[----:B------:R-:W-:-:S03]  /*05a0*/  FADD.FTZ R6, R16, R17 ;  /* 0x0000001110067221 */ /* 0x000fc60000010000 */
[----:B------:R-:W-:Y:S01]  /*05b0*/  FFMA.FTZ R8, R17, R17, R8 ;  /* 0x0000001111087223 */ /* 0x000fe20000010008 */
[----:B------:R-:W-:-:S03]  /*05c0*/  FADD.FTZ R6, RZ, R6 ;  /* 0x00000006ff067221 */ /* 0x000fc60000010000 */
[----:B------:R-:W-:Y:S02]  /*05d0*/  FADD.FTZ R8, RZ, R8 ;  /* 0x00000008ff087221 */ /* 0x000fe40000010000 */
        /* <DEDUP_REMOVED lines=33> */
.L_x_2123:
[----:B------:R-:W-:Y:S05]  /*07f0*/  BSYNC.RECONVERGENT B0 ;  /* 0x0000000000007941 */ /* 0x000fea0003800200 */
.L_x_2122:
        /* <DEDUP_REMOVED lines=36> */
.L_x_2125:
[----:B------:R-:W-:Y:S05]  /*0a40*/  BSYNC.RECONVERGENT B0 ;  /* 0x0000000000007941 */ /* 0x000fea0003800200 */
.L_x_2124:
        /* <DEDUP_REMOVED lines=32> */
[----:B---3--:R-:W-:Y:S05]  /*0c50*/  @!P3 BRA `(.L_x_2127) ;  /* 0x000000000014b947 */ /* 0x008fea0003800000 */
.L_x_2128:
[----:B------:R-:W3:Y:S04]  /*0c60*/  LDG.E.STRONG.GPU R8, desc[UR14][R6.64] ;  /* 0x0000000e06087981 */ /* 0x000ee8000c1ef900 */
[----:B---3--:R-:W-:Y:S01]  /*0c70*/  CCTL.IVALL ;  /* 0x00000000ff00798f */ /* 0x008fe20002000000 */
[----:B------:R-:W-:Y:S05]  /*0c80*/  YIELD ;  /* 0x0000000000007946 */ /* 0x000fea0003800000 */
[----:B------:R-:W-:-:S13]  /*0c90*/  ISETP.NE.AND P3, PT, R8, R11, PT ;  /* 0x0000000b0800720c */ /* 0x000fda0003f65270 */
[----:B------:R-:W-:Y:S05]  /*0ca0*/  @P3 BRA `(.L_x_2128) ;  /* 0xfffffffc00ec3947 */ /* 0x000fea000383ffff */
.L_x_2127:
        /* <DEDUP_REMOVED lines=14> */
.L_x_2130:
        /* <DEDUP_REMOVED lines=24> */
[----:B------:R-:W-:Y:S01]  /*0f10*/  MOV R11, UR29 ;  /* 0x0000001d000b7c02 */ /* 0x000fe20008000f00 */
        /* <DEDUP_REMOVED lines=66> */
.L_x_2129:
[----:B------:R-:W-:-:S04]  /*1340*/  LOP3.LUT R6, R20, 0x7, RZ, 0xc0, !PT ;  /* 0x0000000714067812 */ /* 0x000fc800078ec0ff */
[----:B------:R-:W-:-:S13]  /*1350*/  ISETP.NE.AND P2, PT, R6, RZ, PT ;  /* 0x000000ff0600720c */ /* 0x000fda0003f45270 */
[----:B------:R-:W-:Y:S05]  /*1360*/  @!P2 BRA `(.L_x_2126) ;  /* 0x000000040070a947 */ /* 0x000fea0003800000 */
[----:B------:R-:W-:Y:S02]  /*1370*/  IADD3 R6, PT, PT, R6, -0x1, RZ ;  /* 0xffffffff06067810 */ /* 0x000fe40007ffe0ff */
[----:B--2---:R-:W-:Y:S02]  /*1380*/  LOP3.LUT R12, R20, 0x3, RZ, 0xc0, !PT ;  /* 0x00000003140c7812 */ /* 0x004fe400078ec0ff */
        /* <DEDUP_REMOVED lines=25> */
[----:B-1----:R-:W-:Y:S02]  /*1520*/  MOV R10, UR12 ;  /* 0x0000000c000a7c02 */ /* 0x002fe40008000f00 */
[----:B------:R-:W-:-:S06]  /*1530*/  MOV R11, UR13 ;  /* 0x0000000d000b7c02 */ /* 0x000fcc0008000f00 */
[----:B------:R-:W2:Y:S01]  /*1540*/  @!P3 LDG.E.64 R10, desc[UR14][R10.64] ;  /* 0x0000000e0a0ab981 */ /* 0x000ea2000c1e1b00 */
[----:B0-----:R-:W-:Y:S01]  /*1550*/  @!P6 FADD.FTZ R4, R4, R6 ;  /* 0x000000060404e221 */ /* 0x001fe20000010000 */
[----:B------:R-:W-:Y:S01]  /*1560*/  @!P6 FADD.FTZ R5, R5, R7 ;  /* 0x000000070505e221 */ /* 0x000fe20000010000 */
[----:B------:R-:W-:Y:S01]  /*1570*/  ISETP.EQ.OR P6, PT, R8, UR18, P4 ;  /* 0x0000001208007c0c */ /* 0x000fe2000a7c2670 */
[----:B------:R-:W-:Y:S01]  /*1580*/  IMAD.U32 R6, RZ, RZ, UR10 ;  /* 0x0000000aff067e24 */ /* 0x000fe2000f8e00ff */
[----:B------:R-:W-:-:S06]  /*1590*/  MOV R7, UR11 ;  /* 0x0000000b00077c02 */ /* 0x000fcc0008000f00 */
[----:B------:R-:W3:Y:S05]  /*15a0*/  @!P5 LDG.E.64 R6, desc[UR14][R6.64] ;  /* 0x0000000e0606d981 */ /* 0x000eea000c1e1b00 */
[----:B------:R-:W-:-:S05]  /*15b0*/  VOTEU.ALL UP2, P6 ;  /* 0x0000000000ff7886 */ /* 0x000fca0003040000 */
[----:B------:R-:W-:-:S04]  /*15c0*/  @!UP2 UIMAD UR9, UR9, UR20, UR6 ;  /* 0x000000140909a2a4 */ /* 0x000fc8000f8e0206 */
[----:B------:R-:W-:-:S06]  /*15d0*/  @!UP2 UIMAD.WIDE.U32 UR10, UR9, 0x8, UR16 ;  /* 0x00000008090aa8a5 */ /* 0x000fcc000f8e0010 */
[----:B------:R-:W-:Y:S01]  /*15e0*/  IMAD.U32 R8, RZ, RZ, UR10 ;  /* 0x0000000aff087e24 */ /* 0x000fe2000f8e00ff */
[----:B------:R-:W-:-:S06]  /*15f0*/  MOV R9, UR11 ;  /* 0x0000000b00097c02 */ /* 0x000fcc0008000f00 */
[----:B------:R-:W4:Y:S01]  /*1600*/  @!P6 LDG.E.64 R8, desc[UR14][R8.64] ;  /* 0x0000000e0808e981 */ /* 0x000f22000c1e1b00 */
[----:B------:R-:W-:-:S04]  /*1610*/  MOV R13, UR5 ;  /* 0x00000005000d7c02 */ /* 0x000fc80008000f00 */
[----:B------:R-:W-:-:S04]  /*1620*/  IADD3 R13, PT, PT, R13, 0x4, RZ ;  /* 0x000000040d0d7810 */ /* 0x000fc80007ffe0ff */
[----:B------:R-:W-:Y:S01]  /*1630*/  R2UR UR5, R13 ;  /* 0x000000000d0572ca */ /* 0x000fe200000e0000 */
[----:B---3--:R-:W-:Y:S01]  /*1640*/  @!P5 FADD.FTZ R4, R4, R6 ;  /* 0x000000060404d221 */ /* 0x008fe20000010000 */
[----:B------:R-:W-:-:S03]  /*1650*/  @!P5 FADD.FTZ R5, R5, R7 ;  /* 0x000000070505d221 */ /* 0x000fc60000010000 */
[----:B--2---:R-:W-:Y:S01]  /*1660*/  @!P3 FADD.FTZ R4, R4, R10 ;  /* 0x0000000a0404b221 */ /* 0x004fe20000010000 */
[----:B------:R-:W-:-:S03]  /*1670*/  @!P3 FADD.FTZ R5, R5, R11 ;  /* 0x0000000b0505b221 */ /* 0x000fc60000010000 */
[----:B----4-:R-:W-:Y:S01]  /*1680*/  @!P6 FADD.FTZ R4, R4, R8 ;  /* 0x000000080404e221 */ /* 0x010fe20000010000 */
[----:B------:R-:W-:-:S07]  /*1690*/  @!P6 FADD.FTZ R5, R5, R9 ;  /* 0x000000090505e221 */ /* 0x000fce0000010000 */
.L_x_2131:
        /* <DEDUP_REMOVED lines=19> */
[----:B------:R-:W2:Y:S01]  /*17d0*/  @!P2 LDG.E.64 R8, desc[UR14][R8.64] ;  /* 0x0000000e0808a981 */ /* 0x000ea2000c1e1b00 */
[----:B-1----:R-:W-:-:S04]  /*17e0*/  MOV R10, UR5 ;  /* 0x00000005000a7c02 */ /* 0x002fc80008000f00 */
[----:B------:R-:W-:-:S04]  /*17f0*/  IADD3 R10, PT, PT, R10, 0x2, RZ ;  /* 0x000000020a0a7810 */ /* 0x000fc80007ffe0ff */
[----:B------:R-:W-:Y:S01]  /*1800*/  R2UR UR5, R10 ;  /* 0x000000000a0572ca */ /* 0x000fe200000e0000 */
[----:B0-----:R-:W-:Y:S01]  /*1810*/  @!P3 FADD.FTZ R4, R4, R6 ;  /* 0x000000060404b221 */ /* 0x001fe20000010000 */
[----:B------:R-:W-:-:S03]  /*1820*/  @!P3 FADD.FTZ R5, R5, R7 ;  /* 0x000000070505b221 */ /* 0x000fc60000010000 */
[----:B--2---:R-:W-:Y:S01]  /*1830*/  @!P2 FADD.FTZ R4, R4, R8 ;  /* 0x000000080404a221 */ /* 0x004fe20000010000 */
[----:B------:R-:W-:-:S09]  /*1840*/  @!P2 FADD.FTZ R5, R5, R9 ;  /* 0x000000090505a221 */ /* 0x000fd20000010000 */
.L_x_2132:
        /* <DEDUP_REMOVED lines=13> */
.L_x_2133:
[----:B------:R-:W-:Y:S05]  /*1920*/  BSYNC.RECONVERGENT B0 ;  /* 0x0000000000007941 */ /* 0x000fea0003800200 */
.L_x_2126:
[----:B------:R-:W4:Y:S01]  /*1930*/  S2UR UR9, SR_CgaCtaId ;  /* 0x00000000000979c3 */ /* 0x000f220000008800 */
[----:B------:R-:W1:Y:S01]  /*1940*/  LDCU UR10, c[0x0][0x414] ;  /* 0x00008280ff0a77ac */ /* 0x000e620008000800 */
[----:B------:R-:W-:Y:S01]  /*1950*/  MOV R11, UR8 ;  /* 0x00000008000b7c02 */ /* 0x000fe20008000f00 */
[----:B------:R-:W-:Y:S01]  /*1960*/  IMAD.IADD R15, R0, 0x1, R3 ;  /* 0x00000001000f7824 */ /* 0x000fe200078e0203 */
[----:B------:R-:W-:-:S04]  /*1970*/  UMOV UR5, 0x400 ;  /* 0x0000040000057882 */ /* 0x000fc80000000000 */
[----:B--2---:R-:W2:Y:S08]  /*1980*/  @P0 LDC.64 R12, c[0x0][0x388] ;  /* 0x0000e200ff0c0b82 */ /* 0x004eb00000000a00 */
[----:B------:R-:W5:Y:S01]  /*1990*/  LDC.64 R8, c[0x0][0x398] ;  /* 0x0000e600ff087b82 */ /* 0x000f620000000a00 */
[----:B-1----:R-:W-:Y:S01]  /*19a0*/  @P0 FMUL.FTZ R10, R4, UR10 ;  /* 0x0000000a040a0c20 */ /* 0x002fe20008410000 */
[----:B----4-:R-:W-:-:S06]  /*19b0*/  ULEA UR5, UR9, UR5, 0x18 ;  /* 0x0000000509057291 */ /* 0x010fcc000f8ec0ff */
[----:B---3--:R-:W1:Y:S01]  /*19c0*/  LDC.64 R6, c[0x0][0x3a0] ;  /* 0x0000e800ff067b82 */ /* 0x008e620000000a00 */
[----:B--2---:R-:W-:-:S04]  /*19d0*/  @P0 IMAD.WIDE R12, R11, 0x8, R12 ;  /* 0x000000080b0c0825 */ /* 0x004fc800078e020c */
[----:B------:R-:W-:Y:S01]  /*19e0*/  @P0 FMUL.FTZ R11, R5, UR10 ;  /* 0x0000000a050b0c20 */ /* 0x000fe20008410000 */
[----:B------:R-:W-:Y:S04]  /*19f0*/  @!P4 STS.64 [UR5+0x78], R4 ;  /* 0x00007804ff00c988 */ /* 0x000fe80008000a05 */
[----:B------:R-:W-:Y:S01]  /*1a00*/  @P0 STG.E.64 desc[UR14][R12.64], R10 ;  /* 0x0000000a0c000986 */ /* 0x000fe2000c101b0e */
[C---:B-----5:R-:W-:Y:S01]  /*1a10*/  IMAD.WIDE R8, R15.reuse, 0x4, R8 ;  /* 0x000000040f087825 */ /* 0x060fe200078e0208 */
[----:B------:R-:W-:Y:S03]  /*1a20*/  BAR.SYNC.DEFER_BLOCKING 0x0 ;  /* 0x0000000000007b1d */ /* 0x000fe60000010000 */
[----:B-1----:R-:W-:-:S03]  /*1a30*/  IMAD.WIDE R6, R15, 0x4, R6 ;  /* 0x000000040f067825 */ /* 0x002fc600078e0206 */
[----:B------:R-:W2:Y:S04]  /*1a40*/  LDG.E.64 R8, desc[UR14][R8.64] ;  /* 0x0000000e08087981 */ /* 0x000ea8000c1e1b00 */
[----:B------:R-:W2:Y:S01]  /*1a50*/  LDG.E.64 R6, desc[UR14][R6.64] ;  /* 0x0000000e06067981 */ /* 0x000ea2000c1e1b00 */
[----:B------:R-:W-:-:S03]  /*1a60*/  UISETP.NE.AND UP0, UPT, UR19, URZ, UPT ;  /* 0x000000ff1300728c */ /* 0x000fc6000bf05270 */
[----:B------:R-:W1:Y:S02]  /*1a70*/  LDS.64 R14, [UR5+0x78] ;  /* 0x00007805ff0e7984 */ /* 0x000e640008000a00 */
[----:B-1----:R-:W-:-:S04]  /*1a80*/  FMUL.FTZ R14, R14, UR10 ;  /* 0x0000000a0e0e7c20 */ /* 0x002fc80008410000 */
[C---:B------:R-:W-:Y:S01]  /*1a90*/  FMUL.FTZ R0, R14.reuse, R14 ;  /* 0x0000000e0e007220 */ /* 0x040fe20000410000 */
[C---:B0-----:R-:W-:Y:S01]  /*1aa0*/  FADD.FTZ R5, -R14.reuse, R16 ;  /* 0x000000100e057221 */ /* 0x041fe20000010100 */
[----:B------:R-:W-:Y:S02]  /*1ab0*/  FADD.FTZ R17, -R14, R17 ;  /* 0x000000110e117221 */ /* 0x000fe40000010100 */
        /* <DEDUP_REMOVED lines=21> */
.L_x_2134:
[----:B------:R-:W-:Y:S04]  /*1c10*/  BSSY.RECONVERGENT B0, `(.L_x_2135) ;  /* 0x000000d000007945 */ /* 0x000fe80003800200 */
[----:B------:R-:W-:Y:S05]  /*1c20*/  @P1 BRA `(.L_x_2136) ;  /* 0x00000000002c1947 */ /* 0x000fea0003800000 */
[----:B------:R-:W0:Y:S01]  /*1c30*/  LDCU.64 UR12, c[0x0][0x3e0] ;  /* 0x00007c00ff0c77ac */ /* 0x000e220008000a00 */
[----:B------:R-:W-:Y:S02]  /*1c40*/  SHF.R.S32.HI R5, RZ, 0x1f, R18 ;  /* 0x0000001fff057819 */ /* 0x000fe40000011412 */
[----:B------:R-:W-:Y:S01]  /*1c50*/  MOV R23, R25 ;  /* 0x0000001900177202 */ /* 0x000fe20000000f00 */
[----:B------:R-:W1:Y:S02]  /*1c60*/  LDCU.64 UR10, c[0x0][0x380] ;  /* 0x00007000ff0a77ac */ /* 0x000e640008000a00 */
[----:B0-----:R-:W-:Y:S02]  /*1c70*/  IMAD R5, R5, UR12, RZ ;  /* 0x0000000c05057c24 */ /* 0x001fe4000f8e02ff */
[----:B------:R-:W-:-:S04]  /*1c80*/  IMAD.WIDE.U32 R22, R18, UR12, R22 ;  /* 0x0000000c12167c25 */ /* 0x000fc8000f8e0016 */
[----:B------:R-:W-:Y:S01]  /*1c90*/  IMAD R5, R18, UR13, R5 ;  /* 0x0000000d12057c24 */ /* 0x000fe2000f8e0205 */
[----:B-1----:R-:W-:-:S04]  /*1ca0*/  LEA R4, P1, R22, UR10, 0x2 ;  /* 0x0000000a16047c11 */ /* 0x002fc8000f8210ff */
[----:B------:R-:W-:-:S04]  /*1cb0*/  IADD3 R5, PT, PT, R23, R5, RZ ;  /* 0x0000000517057210 */ /* 0x000fc80007ffe0ff */
[----:B------:R-:W-:-:S05]  /*1cc0*/  LEA.HI.X R5, R22, UR11, R5, 0x2, P1 ;  /* 0x0000000b16057c11 */ /* 0x000fca00088f1405 */
[----:B------:R0:W-:Y:S02]  /*1cd0*/  STG.E.64 desc[UR14][R4.64], R6 ;  /* 0x0000000604007986 */ /* 0x0001e4000c101b0e */
.L_x_2136:
[----:B------:R-:W-:Y:S05]  /*1ce0*/  BSYNC.RECONVERGENT B0 ;  /* 0x0000000000007941 */ /* 0x000fea0003800200 */
.L_x_2135:
[----:B------:R-:W-:Y:S02]  /*1cf0*/  UIADD3 UR8, UPT, UPT, UR20, UR8, URZ ;  /* 0x0000000814087290 */ /* 0x000fe4000fffe0ff */
[----:B------:R-:W-:Y:S02]  /*1d00*/  UIADD3 UR4, UPT, UPT, UR4, 0x1, URZ ;  /* 0x0000000104047890 */ /* 0x000fe4000fffe0ff */
[----:B------:R-:W-:-:S09]  /*1d10*/  UISETP.GE.AND UP0, UPT, UR8, UR7, UPT ;  /* 0x000000070800728c */ /* 0x000fd2000bf06270 */
[----:B------:R-:W-:Y:S05]  /*1d20*/  BRA.U !UP0, `(.L_x_2137) ;  /* 0xffffffe508407547 */ /* 0x000fea000b83ffff */
[----:B------:R-:W-:Y:S05]  /*1d30*/  EXIT ;  /* 0x000000000000794d */ /* 0x000fea0003800000 */
.L_x_2138:
        /* <DEDUP_REMOVED lines=12> */
.L_x_2519:


//--------------------- .text._Z35group_norm_nhwc_fwd_one_pass_kernelI11Fp32IOFp32WLi128ELi12ELi384EEv26Group_norm_nhwc_fwd_params --------------------------
	.section	.text._Z35group_norm_nhwc_fwd_one_pass_kernelI11Fp32IOFp32WLi128ELi12ELi384EEv26Group_norm_nhwc_fwd_params,"ax",@progbits
	.align	128
        .global         _Z35group_norm_nhwc_fwd_one_pass_kernelI11Fp32IOFp32WLi128ELi12ELi384EEv26Group_norm_nhwc_fwd_params
        .type           _Z35group_norm_nhwc_fwd_one_pass_kernelI11Fp32IOFp32WLi128ELi12ELi384EEv26Group_norm_nhwc_fwd_params,@function
        .size           _Z35group_norm_nhwc_fwd_one_pass_kernelI11Fp32IOFp32WLi128ELi12ELi384EEv26Group_norm_nhwc_fwd_params,(.L_x_2520 - _Z35group_norm_nhwc_fwd_one_pass_kernelI11Fp32IOFp32WLi128ELi12ELi384EEv26Group_norm_nhwc_fwd_params)
        .other          _Z35group_norm_nhwc_fwd_one_pass_kernelI11Fp32IOFp32WLi128ELi12ELi384EEv26Group_norm_nhwc_fwd_params,@"STO_CUDA_ENTRY STV_DEFAULT"
_Z35group_norm_nhwc_fwd_one_pass_kernelI11Fp32IOFp32WLi128ELi12ELi384EEv26Group_norm_nhwc_fwd_params:
.text._Z35group_norm_nhwc_fwd_one_pass_kernelI11Fp32IOFp32WLi128ELi12ELi384EEv26Group_norm_nhwc_fwd_params:
        /* <DEDUP_REMOVED lines=14> */
[----:B------:R-:W5:Y:S01]  /*00e0*/  LDCU.U8 UR5, c[0x0][0x3fc] ;  /* 0x00007f80ff0577ac */ /* 0x000f620008000000 */
[----:B------:R-:W0:Y:S01]  /*00f0*/  LDCU.64 UR14, c[0x0][0x358] ;  /* 0x00006b00ff0e77ac */ /* 0x000e220008000a00 */
[----:B--2---:R-:W-:Y:S01]  /*0100*/  MOV R5, UR4 ;  /* 0x0000000400057c02 */ /* 0x004fe20008000f00 */
[----:B------:R-:W-:Y:S01]  /*0110*/  UMOV UR4, URZ ;  /* 0x000000ff00047c82 */ /* 0x000fe20008000000 */
[----:B---3--:R-:W-:Y:S01]  /*0120*/  ISETP.NE.U32.AND P1, PT, RZ, UR8, PT ;  /* 0x00000008ff007c0c */ /* 0x008fe2000bf25070 */
[----:B------:R-:W-:Y:S01]  /*0130*/  UMOV UR8, UR6 ;  /* 0x0000000600087c82 */ /* 0x000fe20008000000 */
[C---:B0-----:R-:W-:Y:S01]  /*0140*/  LOP3.LUT R0, R24.reuse, 0xffff, RZ, 0xc0, !PT ;  /* 0x0000ffff18007812 */ /* 0x041fe200078ec0ff */
[----:B-----5:R-:W-:Y:S01]  /*0150*/  UISETP.NE.AND UP0, UPT, UR5, URZ, UPT ;  /* 0x000000ff0500728c */ /* 0x020fe2000bf05270 */
[----:B-1----:R-:W-:-:S03]  /*0160*/  LOP3.LUT P0, RZ, R24, UR18, RZ, 0xfc, !PT ;  /* 0x0000001218ff7c12 */ /* 0x002fc6000f80fcff */
[----:B------:R-:W-:Y:S01]  /*0170*/  IMAD R0, R0, 0x2aab, RZ ;  /* 0x00002aab00007824 */ /* 0x000fe200078e02ff */
[----:B------:R-:W-:-:S04]  /*0180*/  ISETP.NE.AND.EX P0, PT, RZ, UR9, !P0, P1 ;  /* 0x00000009ff007c0c */ /* 0x000fc8000c705310 */
[----:B------:R-:W-:-:S05]  /*0190*/  SHF.R.U32.HI R2, RZ, 0x10, R0 ;  /* 0x00000010ff027819 */ /* 0x000fca0000011600 */
[----:B------:R-:W-:-:S07]  /*01a0*/  IMAD R2, R5, UR18, R2 ;  /* 0x0000001205027c24 */ /* 0x000fce000f8e0202 */
.L_x_2158:
[----:B0-----:R-:W0:Y:S01]  /*01b0*/  LDC R0, c[0x0][0x3f8] ;  /* 0x0000fe00ff007b82 */ /* 0x001e220000000800 */
[----:B------:R-:W-:Y:S01]  /*01c0*/  IABS R9, UR8 ;  /* 0x0000000800097c13 */ /* 0x000fe20008000000 */
[----:B-1----:R-:W1:Y:S01]  /*01d0*/  LDCU.64 UR10, c[0x0][0x3e8] ;  /* 0x00007d00ff0a77ac */ /* 0x002e620008000a00 */
[----:B--234-:R-:W-:Y:S02]  /*01e0*/  IADD3 R12, PT, PT, R2, 0x40, RZ ;  /* 0x00000040020c7810 */ /* 0x01cfe40007ffe0ff */
[----:B------:R-:W-:Y:S02]  /*01f0*/  CS2R R20, SRZ ;  /* 0x0000000000147805 */ /* 0x000fe4000001ff00 */
[----:B------:R-:W-:Y:S02]  /*0200*/  SHF.R.S32.HI R15, RZ, 0x1f, R2 ;  /* 0x0000001fff0f7819 */ /* 0x000fe40000011402 */
[----:B------:R-:W-:Y:S02]  /*0210*/  CS2R R22, SRZ ;  /* 0x0000000000167805 */ /* 0x000fe4000001ff00 */
[----:B------:R-:W-:-:S02]  /*0220*/  SHF.R.S32.HI R13, RZ, 0x1f, R12 ;  /* 0x0000001fff0d7819 */ /* 0x000fc4000001140c */
[----:B0-----:R-:W-:Y:S02]  /*0230*/  IABS R8, R0 ;  /* 0x0000000000087213 */ /* 0x001fe40000000000 */
[----:B------:R-:W-:Y:S02]  /*0240*/  ISETP.NE.AND P3, PT, R0, RZ, PT ;  /* 0x000000ff0000720c */ /* 0x000fe40003f65270 */
[----:B-----5:R-:W0:Y:S08]  /*0250*/  I2F.RP R6, R8 ;  /* 0x0000000800067306 */ /* 0x020e300000209400 */
[----:B0-----:R-:W0:Y:S02]  /*0260*/  MUFU.RCP R6, R6 ;  /* 0x0000000600067308 */ /* 0x001e240000001000 */
[----:B0-----:R-:W-:-:S06]  /*0270*/  IADD3 R4, PT, PT, R6, 0xffffffe, RZ ;  /* 0x0ffffffe06047810 */ /* 0x001fcc0007ffe0ff */
[----:B------:R0:W2:Y:S02]  /*0280*/  F2I.FTZ.U32.TRUNC.NTZ R5, R4 ;  /* 0x0000000400057305 */ /* 0x0000a4000021f000 */
[----:B0-----:R-:W-:Y:S01]  /*0290*/  IMAD.MOV.U32 R4, RZ, RZ, RZ ;  /* 0x000000ffff047224 */ /* 0x001fe200078e00ff */
[----:B--2---:R-:W-:-:S05]  /*02a0*/  IADD3 R7, PT, PT, RZ, -R5, RZ ;  /* 0x80000005ff077210 */ /* 0x004fca0007ffe0ff */
[----:B------:R-:W-:-:S04]  /*02b0*/  IMAD R7, R7, R8, RZ ;  /* 0x0000000807077224 */ /* 0x000fc800078e02ff */
[----:B------:R-:W-:Y:S01]  /*02c0*/  IMAD.HI.U32 R5, R5, R7, R4 ;  /* 0x0000000705057227 */ /* 0x000fe200078e0004 */
[----:B------:R-:W-:Y:S02]  /*02d0*/  MOV R7, R9 ;  /* 0x0000000900077202 */ /* 0x000fe40000000f00 */
[----:B------:R-:W-:-:S03]  /*02e0*/  LOP3.LUT R4, R24, 0xffff, RZ, 0xc0, !PT ;  /* 0x0000ffff18047812 */ /* 0x000fc600078ec0ff */
[----:B------:R-:W-:-:S04]  /*02f0*/  IMAD.HI.U32 R17, R5, R7, RZ ;  /* 0x0000000705117227 */ /* 0x000fc800078e00ff */
[----:B------:R-:W-:Y:S01]  /*0300*/  IMAD R4, R4, 0x2aab, RZ ;  /* 0x00002aab04047824 */ /* 0x000fe200078e02ff */
[----:B------:R-:W-:-:S04]  /*0310*/  IADD3 R5, PT, PT, -R17, RZ, RZ ;  /* 0x000000ff11057210 */ /* 0x000fc80007ffe1ff */
[----:B------:R-:W-:Y:S01]  /*0320*/  SHF.R.U32.HI R4, RZ, 0x10, R4 ;  /* 0x00000010ff047819 */ /* 0x000fe20000011604 */
[----:B------:R-:W-:-:S03]  /*0330*/  IMAD R5, R8, R5, R7 ;  /* 0x0000000508057224 */ /* 0x000fc600078e0207 */
[----:B------:R-:W-:Y:S02]  /*0340*/  PRMT R4, R4, 0x9910, RZ ;  /* 0x0000991004047816 */ /* 0x000fe400000000ff */
[----:B------:R-:W-:-:S03]  /*0350*/  ISETP.GT.U32.AND P2, PT, R8, R5, PT ;  /* 0x000000050800720c */ /* 0x000fc60003f44070 */
[----:B------:R-:W-:-:S05]  /*0360*/  IMAD R4, R4, 0x6, RZ ;  /* 0x0000000604047824 */ /* 0x000fca00078e02ff */
[----:B------:R-:W-:-:S04]  /*0370*/  IADD3 R4, PT, PT, RZ, -R4, RZ ;  /* 0x80000004ff047210 */ /* 0x000fc80007ffe0ff */
[----:B------:R-:W-:Y:S01]  /*0380*/  PRMT R7, R4, 0x7710, RZ ;  /* 0x0000771004077816 */ /* 0x000fe200000000ff */
[----:B------:R-:W-:Y:S01]  /*0390*/  @!P2 IMAD.IADD R5, R5, 0x1, -R8 ;  /* 0x000000010505a824 */ /* 0x000fe200078e0a08 */
[----:B------:R-:W-:Y:S02]  /*03a0*/  @!P2 IADD3 R17, PT, PT, R17, 0x1, RZ ;  /* 0x000000011111a810 */ /* 0x000fe40007ffe0ff */
[----:B-1----:R-:W-:Y:S02]  /*03b0*/  ISETP.GE.U32.AND P2, PT, R12, UR10, PT ;  /* 0x0000000a0c007c0c */ /* 0x002fe4000bf46070 */
[----:B------:R-:W-:Y:S02]  /*03c0*/  ISETP.GE.U32.AND P1, PT, R5, R8, PT ;  /* 0x000000080500720c */ /* 0x000fe40003f26070 */
[----:B------:R-:W-:Y:S02]  /*03d0*/  LOP3.LUT R5, R0, UR8, RZ, 0x3c, !PT ;  /* 0x0000000800057c12 */ /* 0x000fe4000f8e3cff */
[----:B------:R-:W-:-:S02]  /*03e0*/  ISETP.GE.AND.EX P2, PT, R13, UR11, PT, P2 ;  /* 0x0000000b0d007c0c */ /* 0x000fc4000bf46320 */
[----:B------:R-:W-:Y:S02]  /*03f0*/  ISETP.GE.AND P4, PT, R5, RZ, PT ;  /* 0x000000ff0500720c */ /* 0x000fe40003f86270 */
[----:B------:R-:W-:-:S05]  /*0400*/  IADD3 R7, PT, PT, R7, R24, RZ ;  /* 0x0000001807077210 */ /* 0x000fca0007ffe0ff */
[----:B------:R-:W-:Y:S01]  /*0410*/  @P1 IADD3 R17, PT, PT, R17, 0x1, RZ ;  /* 0x0000000111111810 */ /* 0x000fe20007ffe0ff */
[----:B------:R-:W-:Y:S01]  /*0420*/  IMAD.SHL.U32 R7, R7, 0x2, RZ ;  /* 0x0000000207077824 */ /* 0x000fe200078e00ff */
[----:B------:R-:W-:Y:S02]  /*0430*/  ISETP.GE.U32.AND P1, PT, R2, UR10, PT ;  /* 0x0000000a02007c0c */ /* 0x000fe4000bf26070 */
[----:B------:R-:W0:Y:S02]  /*0440*/  @!P2 LDC.64 R8, c[0x0][0x3e0] ;  /* 0x0000f800ff08ab82 */ /* 0x000e240000000a00 */
[----:B------:R-:W-:Y:S01]  /*0450*/  ISETP.GE.AND.EX P1, PT, R15, UR11, PT, P1 ;  /* 0x0000000b0f007c0c */ /* 0x000fe2000bf26310 */
[----:B------:R-:W-:Y:S01]  /*0460*/  @!P4 IMAD.MOV R17, RZ, RZ, -R17 ;  /* 0x000000ffff11c224 */ /* 0x000fe200078e0a11 */
[----:B------:R-:W-:Y:S01]  /*0470*/  @!P3 LOP3.LUT R17, RZ, R0, RZ, 0x33, !PT ;  /* 0x00000000ff11b212 */ /* 0x000fe200078e33ff */
[----:B------:R-:W1:Y:S01]  /*0480*/  LDCU.64 UR10, c[0x0][0x3f0] ;  /* 0x00007e00ff0a77ac */ /* 0x000e620008000a00 */
[----:B------:R-:W-:-:S02]  /*0490*/  LOP3.LUT R7, R7, 0xffff, RZ, 0xc0, !PT ;  /* 0x0000ffff07077812 */ /* 0x000fc400078ec0ff */
[----:B------:R-:W-:Y:S02]  /*04a0*/  IADD3 R5, PT, PT, -R17, RZ, RZ ;  /* 0x000000ff11057210 */ /* 0x000fe40007ffe1ff */
[----:B------:R-:W-:-:S03]  /*04b0*/  SHF.R.S32.HI R4, RZ, 0x1f, R17 ;  /* 0x0000001fff047819 */ /* 0x000fc60000011411 */
[----:B------:R-:W-:Y:S02]  /*04c0*/  IMAD R0, R0, R5, UR8 ;  /* 0x0000000800007e24 */ /* 0x000fe4000f8e0205 */
[----:B------:R-:W2:Y:S02]  /*04d0*/  @!P1 LDC.64 R10, c[0x0][0x3e0] ;  /* 0x0000f800ff0a9b82 */ /* 0x000ea40000000a00 */
[----:B------:R-:W-:-:S05]  /*04e0*/  IMAD R0, R0, 0xc, RZ ;  /* 0x0000000c00007824 */ /* 0x000fca00078e02ff */
[----:B------:R-:W-:Y:S01]  /*04f0*/  IADD3 R26, P3, PT, R0, R7, RZ ;  /* 0x00000007001a7210 */ /* 0x000fe20007f7e0ff */
[----:B-1----:R-:W-:Y:S01]  /*0500*/  IMAD R14, R4, UR10, RZ ;  /* 0x0000000a040e7c24 */ /* 0x002fe2000f8e02ff */
[----:B------:R-:W1:Y:S01]  /*0510*/  @!P1 LDC.64 R6, c[0x0][0x390] ;  /* 0x0000e400ff069b82 */ /* 0x000e620000000a00 */
[----:B0-----:R-:W-:Y:S01]  /*0520*/  @!P2 IMAD R13, R13, R8, RZ ;  /* 0x000000080d0da224 */ /* 0x001fe200078e02ff */
[----:B------:R-:W-:Y:S01]  /*0530*/  LEA.HI.X.SX32 R27, R0, RZ, 0x1, P3 ;  /* 0x000000ff001b7211 */ /* 0x000fe200018f0eff */
[C---:B------:R-:W-:Y:S02]  /*0540*/  IMAD R29, R17.reuse, UR11, R14 ;  /* 0x0000000b111d7c24 */ /* 0x040fe4000f8e020e */
[----:B------:R-:W-:Y:S02]  /*0550*/  @!P2 IMAD R9, R12, R9, R13 ;  /* 0x000000090c09a224 */ /* 0x000fe400078e020d */
[----:B------:R-:W-:Y:S01]  /*0560*/  IMAD.WIDE.U32 R26, R17, UR10, R26 ;  /* 0x0000000a111a7c25 */ /* 0x000fe2000f8e001a */
[----:B------:R-:W0:Y:S04]  /*0570*/  @!P2 LDC.64 R4, c[0x0][0x390] ;  /* 0x0000e400ff04ab82 */ /* 0x000e280000000a00 */
[----:B------:R-:W-:-:S02]  /*0580*/  IADD3 R29, PT, PT, R27, R29, RZ ;  /* 0x0000001d1b1d7210 */ /* 0x000fc40007ffe0ff */
[----:B------:R-:W-:Y:S01]  /*0590*/  @!P1 MOV R28, R26 ;  /* 0x0000001a001c9202 */ /* 0x000fe20000000f00 */
[----:B--2---:R-:W-:Y:S01]  /*05a0*/  @!P1 IMAD R15, R15, R10, RZ ;  /* 0x0000000a0f0f9224 */ /* 0x004fe200078e02ff */
[----:B------:R-:W-:-:S03]  /*05b0*/  @!P2 MOV R14, R26 ;  /* 0x0000001a000ea202 */ /* 0x000fc60000000f00 */
[C---:B------:R-:W-:Y:S02]  /*05c0*/  @!P1 IMAD R17, R2.reuse, R11, R15 ;  /* 0x0000000b02119224 */ /* 0x040fe400078e020f */
[----:B------:R-:W-:-:S04]  /*05d0*/  @!P1 IMAD.WIDE.U32 R10, R2, R10, R28 ;  /* 0x0000000a020a9225 */ /* 0x000fc800078e001c */
[----:B------:R-:W-:Y:S01]  /*05e0*/  @!P2 IMAD.MOV.U32 R15, RZ, RZ, R29 ;  /* 0x000000ffff0fa224 */ /* 0x000fe200078e001d */
[----:B------:R-:W-:Y:S02]  /*05f0*/  @!P1 IADD3 R11, PT, PT, R11, R17, RZ ;  /* 0x000000110b0b9210 */ /* 0x000fe40007ffe0ff */
[----:B-1----:R-:W-:Y:S01]  /*0600*/  @!P1 LEA R6, P3, R10, R6, 0x2 ;  /* 0x000000060a069211 */ /* 0x002fe200078610ff */
[----:B------:R-:W-:-:S03]  /*0610*/  @!P2 IMAD.WIDE.U32 R12, R12, R8, R14 ;  /* 0x000000080c0ca225 */ /* 0x000fc600078e000e */
[----:B------:R-:W-:Y:S02]  /*0620*/  @!P1 LEA.HI.X R7, R10, R7, R11, 0x2, P3 ;  /* 0x000000070a079211 */ /* 0x000fe400018f140b */
[----:B------:R-:W-:Y:S02]  /*0630*/  @!P2 IADD3 R9, PT, PT, R13, R9, RZ ;  /* 0x000000090d09a210 */ /* 0x000fe40007ffe0ff */
[C---:B0-----:R-:W-:Y:S01]  /*0640*/  @!P2 LEA R8, P4, R12.reuse, R4, 0x2 ;  /* 0x000000040c08a211 */ /* 0x041fe200078810ff */
[----:B------:R-:W2:Y:S03]  /*0650*/  @!P1 LDG.E.64 R20, desc[UR14][R6.64] ;  /* 0x0000000e06149981 */ /* 0x000ea6000c1e1b00 */
[----:B------:R-:W-:-:S05]  /*0660*/  @!P2 LEA.HI.X R9, R12, R5, R9, 0x2, P4 ;  /* 0x000000050c09a211 */ /* 0x000fca00020f1409 */
[----:B------:R-:W3:Y:S01]  /*0670*/  @!P2 LDG.E.64 R22, desc[UR14][R8.64] ;  /* 0x0000000e0816a981 */ /* 0x000ee2000c1e1b00 */
[----:B------:R-:W0:Y:S02]  /*0680*/  S2R R4, SR_LANEID ;  /* 0x0000000000047919 */ /* 0x000e240000000000 */
[C---:B0-----:R-:W-:Y:S02]  /*0690*/  ISETP.GT.AND P2, PT, R4.reuse, 0x1e, PT ;  /* 0x0000001e0400780c */ /* 0x041fe40003f44270 */
[----:B------:R-:W-:Y:S01]  /*06a0*/  ISETP.GT.AND P3, PT, R4, 0xf, PT ;  /* 0x0000000f0400780c */ /* 0x000fe20003f64270 */
[----:B------:R-:W-:Y:S01]  /*06b0*/  BSSY.RECONVERGENT B0, `(.L_x_2139) ;  /* 0x000002c000007945 */ /* 0x000fe20003800200 */
[----:B--2---:R-:W-:Y:S01]  /*06c0*/  FMUL.FTZ R11, R21, R21 ;  /* 0x00000015150b7220 */ /* 0x004fe20000410000 */
[----:B------:R-:W-:-:S03]  /*06d0*/  FADD.FTZ R5, R20, R21 ;  /* 0x0000001514057221 */ /* 0x000fc60000010000 */
[----:B------:R-:W-:Y:S01]  /*06e0*/  FFMA.FTZ R11, R20, R20, R11 ;  /* 0x00000014140b7223 */ /* 0x000fe2000001000b */
[----:B---3--:R-:W-:Y:S01]  /*06f0*/  FMUL.FTZ R13, R23, R23 ;  /* 0x00000017170d7220 */ /* 0x008fe20000410000 */
[C---:B------:R-:W-:Y:S01]  /*0700*/  FADD.FTZ R10, R22.reuse, R23 ;  /* 0x00000017160a7221 */ /* 0x040fe20000010000 */
[----:B------:R-:W-:Y:S01]  /*0710*/  FADD.FTZ R5, RZ, R5 ;  /* 0x00000005ff057221 */ /* 0x000fe20000010000 */
[----:B------:R-:W-:Y:S01]  /*0720*/  FADD.FTZ R11, RZ, R11 ;  /* 0x0000000bff0b7221 */ /* 0x000fe20000010000 */
        /* <DEDUP_REMOVED lines=36> */
.L_x_2140:
[----:B----4-:R-:W-:Y:S05]  /*0970*/  BSYNC.RECONVERGENT B0 ;  /* 0x0000000000007941 */ /* 0x010fea0003800200 */
.L_x_2139:
        /* <DEDUP_REMOVED lines=8> */
[----:B--2---:R-:W2:Y:S04]  /*0a00*/  LDS.64 R8, [UR5+0x18] ;  /* 0x00001805ff087984 */ /* 0x004ea80008000a00 */
[----:B------:R-:W4:Y:S04]  /*0a10*/  LDS.128 R12, [UR5+0x20] ;  /* 0x00002005ff0c7984 */ /* 0x000f280008000c00 */
[----:B-1-3--:R-:W1:Y:S01]  /*0a20*/  LDS.128 R4, [UR5+0x30] ;  /* 0x00003005ff047984 */ /* 0x00ae620008000c00 */
[----:B--2---:R-:W-:Y:S01]  /*0a30*/  FADD.FTZ R17, R18, R8 ;  /* 0x0000000812117221 */ /* 0x004fe20000010000 */
[----:B------:R-:W-:-:S02]  /*0a40*/  FADD.FTZ R16, R19, R9 ;  /* 0x0000000913107221 */ /* 0x000fc40000010000 */
[----:B------:R-:W2:Y:S01]  /*0a50*/  LDS.128 R8, [UR5+0x40] ;  /* 0x00004005ff087984 */ /* 0x000ea20008000c00 */
[----:B----4-:R-:W-:Y:S01]  /*0a60*/  FADD.FTZ R17, R17, R12 ;  /* 0x0000000c11117221 */ /* 0x010fe20000010000 */
[----:B------:R-:W-:-:S03]  /*0a70*/  FADD.FTZ R16, R16, R13 ;  /* 0x0000000d10107221 */ /* 0x000fc60000010000 */
[----:B------:R-:W-:Y:S01]  /*0a80*/  FADD.FTZ R17, R17, R14 ;  /* 0x0000000e11117221 */ /* 0x000fe20000010000 */
[----:B------:R-:W-:Y:S02]  /*0a90*/  FADD.FTZ R16, R16, R15 ;  /* 0x0000000f10107221 */ /* 0x000fe40000010000 */
[----:B------:R-:W3:Y:S01]  /*0aa0*/  LDS.128 R12, [UR5+0x50] ;  /* 0x00005005ff0c7984 */ /* 0x000ee20008000c00 */
[----:B-1----:R-:W-:Y:S01]  /*0ab0*/  FADD.FTZ R17, R17, R4 ;  /* 0x0000000411117221 */ /* 0x002fe20000010000 */
[----:B------:R-:W-:-:S03]  /*0ac0*/  FADD.FTZ R4, R16, R5 ;  /* 0x0000000510047221 */ /* 0x000fc60000010000 */
[----:B------:R-:W-:Y:S01]  /*0ad0*/  FADD.FTZ R5, R17, R6 ;  /* 0x0000000611057221 */ /* 0x000fe20000010000 */
[----:B------:R-:W-:Y:S01]  /*0ae0*/  FADD.FTZ R4, R4, R7 ;  /* 0x0000000704047221 */ /* 0x000fe20000010000 */
[----:B0-----:R-:W0:Y:S02]  /*0af0*/  LDS.128 R16, [UR5+0x60] ;  /* 0x00006005ff107984 */ /* 0x001e240008000c00 */
[----:B--2---:R-:W-:Y:S01]  /*0b00*/  FADD.FTZ R5, R5, R8 ;  /* 0x0000000805057221 */ /* 0x004fe20000010000 */
[----:B------:R-:W-:-:S03]  /*0b10*/  FADD.FTZ R4, R4, R9 ;  /* 0x0000000904047221 */ /* 0x000fc60000010000 */
[----:B------:R-:W-:Y:S01]  /*0b20*/  FADD.FTZ R5, R5, R10 ;  /* 0x0000000a05057221 */ /* 0x000fe20000010000 */
[----:B------:R-:W-:-:S03]  /*0b30*/  FADD.FTZ R4, R4, R11 ;  /* 0x0000000b04047221 */ /* 0x000fc60000010000 */
[----:B---3--:R-:W-:Y:S01]  /*0b40*/  FADD.FTZ R5, R5, R12 ;  /* 0x0000000c05057221 */ /* 0x008fe20000010000 */
[----:B------:R-:W-:-:S03]  /*0b50*/  FADD.FTZ R4, R4, R13 ;  /* 0x0000000d04047221 */ /* 0x000fc60000010000 */
[----:B------:R-:W-:Y:S01]  /*0b60*/  FADD.FTZ R5, R5, R14 ;  /* 0x0000000e05057221 */ /* 0x000fe20000010000 */
[----:B------:R-:W-:-:S03]  /*0b70*/  FADD.FTZ R4, R4, R15 ;  /* 0x0000000f04047221 */ /* 0x000fc60000010000 */
[----:B0-----:R-:W-:Y:S01]  /*0b80*/  FADD.FTZ R5, R5, R16 ;  /* 0x0000001005057221 */ /* 0x001fe20000010000 */
[----:B------:R-:W-:-:S03]  /*0b90*/  FADD.FTZ R4, R4, R17 ;  /* 0x0000001104047221 */ /* 0x000fc60000010000 */
[----:B------:R-:W-:Y:S01]  /*0ba0*/  FADD.FTZ R18, R5, R18 ;  /* 0x0000001205127221 */ /* 0x000fe20000010000 */
[----:B------:R-:W-:-:S07]  /*0bb0*/  FADD.FTZ R19, R4, R19 ;  /* 0x0000001304137221 */ /* 0x000fce0000010000 */
.L_x_2142:
[----:B------:R-:W-:Y:S05]  /*0bc0*/  BSYNC.RECONVERGENT B0 ;  /* 0x0000000000007941 */ /* 0x000fea0003800200 */
.L_x_2141:
        /* <DEDUP_REMOVED lines=21> */
[----:B-1----:R-:W-:Y:S02]  /*0d20*/  LEA R4, P4, R7, R4, 0x2 ;  /* 0x0000000407047211 */ /* 0x002fe400078810ff */
        /* <DEDUP_REMOVED lines=10> */
[----:B-1----:R-:W-:Y:S05]  /*0dd0*/  @!P4 BRA `(.L_x_2144) ;  /* 0x000000000014c947 */ /* 0x002fea0003800000 */
.L_x_2145:
[----:B------:R-:W2:Y:S04]  /*0de0*/  LDG.E.STRONG.GPU R6, desc[UR14][R4.64] ;  /* 0x0000000e04067981 */ /* 0x000ea8000c1ef900 */
[----:B--2---:R-:W-:Y:S01]  /*0df0*/  CCTL.IVALL ;  /* 0x00000000ff00798f */ /* 0x004fe20002000000 */
[----:B------:R-:W-:Y:S05]  /*0e00*/  YIELD ;  /* 0x0000000000007946 */ /* 0x000fea0003800000 */
[----:B------:R-:W-:-:S13]  /*0e10*/  ISETP.NE.AND P4, PT, R6, R9, PT ;  /* 0x000000090600720c */ /* 0x000fda0003f85270 */
[----:B------:R-:W-:Y:S05]  /*0e20*/  @P4 BRA `(.L_x_2145) ;  /* 0xfffffffc00ec4947 */ /* 0x000fea000383ffff */
.L_x_2144:
[----:B------:R-:W-:Y:S05]  /*0e30*/  WARPSYNC.ALL ;  /* 0x0000000000007948 */ /* 0x000fea0003800000 */
[----:B------:R-:W-:Y:S06]  /*0e40*/  BAR.SYNC.DEFER_BLOCKING 0x0 ;  /* 0x0000000000007b1d */ /* 0x000fec0000010000 */
[----:B------:R-:W-:Y:S01]  /*0e50*/  UMOV UR5, URZ ;  /* 0x000000ff00057c82 */ /* 0x000fe20008000000 */
[----:B------:R-:W-:Y:S05]  /*0e60*/  @!P2 BRA `(.L_x_2146) ;  /* 0x000000040098a947 */ /* 0x000fea0003800000 */
[----:B------:R-:W-:Y:S01]  /*0e70*/  LOP3.LUT R12, R3, 0x7ffffff8, RZ, 0xc0, !PT ;  /* 0x7ffffff8030c7812 */ /* 0x000fe200078ec0ff */
[----:B------:R-:W-:Y:S02]  /*0e80*/  ULEA UR22, UR19, UR6, 0x1 ;  /* 0x0000000613167291 */ /* 0x000fe4000f8e08ff */
[----:B------:R-:W-:Y:S02]  /*0e90*/  UIMAD UR23, UR19, 0x6, UR6 ;  /* 0x00000006131778a4 */ /* 0x000fe4000f8e0206 */
[----:B------:R-:W-:Y:S02]  /*0ea0*/  UIMAD UR10, UR19, 0x5, UR6 ;  /* 0x00000005130a78a4 */ /* 0x000fe4000f8e0206 */
[----:B------:R-:W-:Y:S02]  /*0eb0*/  ULEA UR11, UR19, UR6, 0x2 ;  /* 0x00000006130b7291 */ /* 0x000fe4000f8e10ff */
[----:B------:R-:W-:Y:S02]  /*0ec0*/  UIMAD UR12, UR19, 0x7, UR6 ;  /* 0x00000007130c78a4 */ /* 0x000fe4000f8e0206 */
[----:B------:R-:W-:-:S02]  /*0ed0*/  UIMAD UR13, UR19, 0x3, UR6 ;  /* 0x00000003130d78a4 */ /* 0x000fc4000f8e0206 */
[----:B------:R-:W-:Y:S02]  /*0ee0*/  UIADD3 UR20, UPT, UPT, UR6, UR19, URZ ;  /* 0x0000001306147290 */ /* 0x000fe4000fffe0ff */
[----:B------:R-:W-:Y:S01]  /*0ef0*/  UIADD3 UR21, UPT, UPT, -UR18, URZ, URZ ;  /* 0x000000ff12157290 */ /* 0x000fe2000fffe1ff */
[----:B------:R-:W-:Y:S01]  /*0f00*/  UMOV UR5, URZ ;  /* 0x000000ff00057c82 */ /* 0x000fe20008000000 */
[----:B------:R-:W-:-:S10]  /*0f10*/  UMOV UR9, UR6 ;  /* 0x0000000600097c82 */ /* 0x000fd40008000000 */
.L_x_2147:
        /* <DEDUP_REMOVED lines=91> */
.L_x_2146:
        /* <DEDUP_REMOVED lines=42> */
[----:B--2---:R-:W-:-:S06]  /*1770*/  IMAD.U32 R9, RZ, RZ, UR11 ;  /* 0x0000000bff097e24 */ /* 0x004fcc000f8e00ff */
        /* <DEDUP_REMOVED lines=10> */
.L_x_2148:
        /* <DEDUP_REMOVED lines=27> */
.L_x_2149:
        /* <DEDUP_REMOVED lines=13> */
.L_x_2150:
[----:B------:R-:W-:Y:S05]  /*1aa0*/  BSYNC.RECONVERGENT B0 ;  /* 0x0000000000007941 */ /* 0x000fea0003800200 */
.L_x_2143:
[----:B---3--:R-:W-:Y:S01]  /*1ab0*/  LOP3.LUT R4, R24, 0xffff, RZ, 0xc0, !PT ;  /* 0x0000ffff18047812 */ /* 0x008fe200078ec0ff */
[----:B------:R-:W3:Y:S01]  /*1ac0*/  S2UR UR9, SR_CgaCtaId ;  /* 0x00000000000979c3 */ /* 0x000ee20000008800 */
[----:B------:R-:W4:Y:S01]  /*1ad0*/  LDCU UR10, c[0x0][0x414] ;  /* 0x00008280ff0a77ac */ /* 0x000f220008000800 */
[----:B------:R-:W-:Y:S02]  /*1ae0*/  MOV R13, UR8 ;  /* 0x00000008000d7c02 */ /* 0x000fe40008000f00 */
[----:B------:R-:W-:Y:S01]  /*1af0*/  IMAD R4, R4, 0x2aab, RZ ;  /* 0x00002aab04047824 */ /* 0x000fe200078e02ff */
[----:B------:R-:W-:-:S03]  /*1b00*/  UMOV UR5, 0x400 ;  /* 0x0000040000057882 */ /* 0x000fc60000000000 */
[----:B--2---:R-:W2:Y:S01]  /*1b10*/  @P0 LDC.64 R8, c[0x0][0x388] ;  /* 0x0000e200ff080b82 */ /* 0x004ea20000000a00 */
[----:B------:R-:W-:-:S04]  /*1b20*/  SHF.R.U32.HI R4, RZ, 0x10, R4 ;  /* 0x00000010ff047819 */ /* 0x000fc80000011604 */
[----:B------:R-:W-:-:S03]  /*1b30*/  PRMT R4, R4, 0x9910, RZ ;  /* 0x0000991004047816 */ /* 0x000fc600000000ff */
[----:B-1----:R-:W1:Y:S02]  /*1b40*/  LDC.64 R6, c[0x0][0x398] ;  /* 0x0000e600ff067b82 */ /* 0x002e640000000a00 */
[----:B------:R-:W-:Y:S02]  /*1b50*/  IMAD R4, R4, 0x6, RZ ;  /* 0x0000000604047824 */ /* 0x000fe400078e02ff */
[----:B----4-:R-:W-:-:S03]  /*1b60*/  @P0 FMUL.FTZ R10, R18, UR10 ;  /* 0x0000000a120a0c20 */ /* 0x010fc60008410000 */
[----:B------:R-:W-:Y:S01]  /*1b70*/  IADD3 R11, PT, PT, RZ, -R4, RZ ;  /* 0x80000004ff0b7210 */ /* 0x000fe20007ffe0ff */
[----:B---3--:R-:W-:Y:S01]  /*1b80*/  ULEA UR5, UR9, UR5, 0x18 ;  /* 0x0000000509057291 */ /* 0x008fe2000f8ec0ff */
[----:B------:R-:W3:Y:S02]  /*1b90*/  LDC.64 R4, c[0x0][0x3a0] ;  /* 0x0000e800ff047b82 */ /* 0x000ee40000000a00 */
[----:B------:R-:W-:-:S04]  /*1ba0*/  PRMT R11, R11, 0x7710, RZ ;  /* 0x000077100b0b7816 */ /* 0x000fc800000000ff */
[----:B------:R-:W-:Y:S01]  /*1bb0*/  IADD3 R11, PT, PT, R11, R24, RZ ;  /* 0x000000180b0b7210 */ /* 0x000fe20007ffe0ff */
[----:B--2---:R-:W-:Y:S01]  /*1bc0*/  @P0 IMAD.WIDE R8, R13, 0x8, R8 ;  /* 0x000000080d080825 */ /* 0x004fe200078e0208 */
[----:B------:R-:W-:Y:S03]  /*1bd0*/  @!P3 STS.64 [UR5+0x78], R18 ;  /* 0x00007812ff00b988 */ /* 0x000fe60008000a05 */
[----:B------:R-:W-:-:S05]  /*1be0*/  IMAD.SHL.U32 R11, R11, 0x2, RZ ;  /* 0x000000020b0b7824 */ /* 0x000fca00078e00ff */
[----:B------:R-:W-:-:S04]  /*1bf0*/  LOP3.LUT R11, R11, 0xffff, RZ, 0xc0, !PT ;  /* 0x0000ffff0b0b7812 */ /* 0x000fc800078ec0ff */
[----:B------:R-:W-:Y:S01]  /*1c00*/  IADD3 R15, PT, PT, R0, R11, RZ ;  /* 0x0000000b000f7210 */ /* 0x000fe20007ffe0ff */
[----:B------:R-:W-:-:S04]  /*1c10*/  @P0 FMUL.FTZ R11, R19, UR10 ;  /* 0x0000000a130b0c20 */ /* 0x000fc80008410000 */
[C---:B-1----:R-:W-:Y:S01]  /*1c20*/  IMAD.WIDE R12, R15.reuse, 0x4, R6 ;  /* 0x000000040f0c7825 */ /* 0x042fe200078e0206 */
[----:B------:R1:W-:Y:S03]  /*1c30*/  @P0 STG.E.64 desc[UR14][R8.64], R10 ;  /* 0x0000000a08000986 */ /* 0x0003e6000c101b0e */
[----:B---3--:R-:W-:Y:S01]  /*1c40*/  IMAD.WIDE R6, R15, 0x4, R4 ;  /* 0x000000040f067825 */ /* 0x008fe200078e0204 */
[----:B------:R-:W-:Y:S06]  /*1c50*/  BAR.SYNC.DEFER_BLOCKING 0x0 ;  /* 0x0000000000007b1d */ /* 0x000fec0000010000 */
[----:B------:R2:W5:Y:S04]  /*1c60*/  LDG.E.64 R4, desc[UR14][R12.64] ;  /* 0x0000000e0c047981 */ /* 0x000568000c1e1b00 */
[----:B------:R-:W5:Y:S01]  /*1c70*/  LDG.E.64 R6, desc[UR14][R6.64] ;  /* 0x0000000e06067981 */ /* 0x000f62000c1e1b00 */
[----:B-1----:R-:W-:Y:S01]  /*1c80*/  HFMA2 R10, -RZ, RZ, 1.875, 0 ;  /* 0x3f800000ff0a7431 */ /* 0x002fe200000001ff */
        /* <DEDUP_REMOVED lines=9> */
[----:B------:R2:W1:Y:S01]  /*1d20*/  @P2 MUFU.RSQ R10, R14 ;  /* 0x0000000e000a2308 */ /* 0x0004620000001400 */
[----:B------:R-:W-:Y:S05]  /*1d30*/  BRA.U UP0, `(.L_x_2152) ;  /* 0x0000000100b87547 */ /* 0x000fea000b800000 */
[----:B------:R-:W3:Y:S01]  /*1d40*/  LDCU.64 UR12, c[0x0][0x3e8] ;  /* 0x00007d00ff0c77ac */ /* 0x000ee20008000a00 */
[----:B------:R-:W-:Y:S01]  /*1d50*/  SHF.R.S32.HI R15, RZ, 0x1f, R2 ;  /* 0x0000001fff0f7819 */ /* 0x000fe20000011402 */
[----:B------:R-:W-:Y:S01]  /*1d60*/  BSSY.RECONVERGENT B1, `(.L_x_2153) ;  /* 0x0000018000017945 */ /* 0x000fe20003800200 */
[----:B------:R-:W-:Y:S02]  /*1d70*/  SHF.R.S32.HI R16, RZ, 0x1f, R11 ;  /* 0x0000001fff107819 */ /* 0x000fe4000001140b */
[----:B---3--:R-:W-:Y:S02]  /*1d80*/  ISETP.GE.U32.AND P1, PT, R2, UR12, PT ;  /* 0x0000000c02007c0c */ /* 0x008fe4000bf26070 */
[----:B------:R-:W-:Y:S02]  /*1d90*/  ISETP.GE.U32.AND P2, PT, R11, UR12, PT ;  /* 0x0000000c0b007c0c */ /* 0x000fe4000bf46070 */
[----:B------:R-:W-:Y:S02]  /*1da0*/  ISETP.GE.AND.EX P1, PT, R15, UR13, PT, P1 ;  /* 0x0000000d0f007c0c */ /* 0x000fe4000bf26310 */
[----:B------:R-:W-:-:S11]  /*1db0*/  ISETP.GE.AND.EX P2, PT, R16, UR13, PT, P2 ;  /* 0x0000000d10007c0c */ /* 0x000fd6000bf46320 */
[----:B------:R-:W-:Y:S05]  /*1dc0*/  @P1 BRA `(.L_x_2154) ;  /* 0x0000000000441947 */ /* 0x000fea0003800000 */
[----:B------:R-:W3:Y:S01]  /*1dd0*/  LDCU.64 UR16, c[0x0][0x3e0] ;  /* 0x00007c00ff1077ac */ /* 0x000ee20008000a00 */
[----:B------:R-:W-:Y:S01]  /*1de0*/  MOV R8, R26 ;  /* 0x0000001a00087202 */ /* 0x000fe20000000f00 */
[C---:B--2---:R-:W-:Y:S01]  /*1df0*/  FADD.FTZ R13, -R0.reuse, R20 ;  /* 0x00000014000d7221 */ /* 0x044fe20000010100 */
[----:B------:R-:W-:Y:S01]  /*1e00*/  MOV R9, R29 ;  /* 0x0000001d00097202 */ /* 0x000fe20000000f00 */
[----:B------:R-:W2:Y:S01]  /*1e10*/  LDCU.64 UR10, c[0x0][0x380] ;  /* 0x00007000ff0a77ac */ /* 0x000ea20008000a00 */
[----:B------:R-:W-:Y:S01]  /*1e20*/  FADD.FTZ R21, -R0, R21 ;  /* 0x0000001500157221 */ /* 0x000fe20000010100 */
[----:B-1----:R-:W-:-:S03]  /*1e30*/  FMUL.FTZ R13, R13, R10 ;  /* 0x0000000a0d0d7220 */ /* 0x002fc60000410000 */
[----:B0-----:R-:W-:Y:S01]  /*1e40*/  FMUL.FTZ R18, R21, R10 ;  /* 0x0000000a15127220 */ /* 0x001fe20000410000 */
[----:B-----5:R-:W-:Y:S01]  /*1e50*/  FFMA.FTZ R14, R4, R13, R6 ;  /* 0x0000000d040e7223 */ /* 0x020fe20000010006 */
[----:B---3--:R-:W-:Y:S02]  /*1e60*/  IMAD R15, R15, UR16, RZ ;  /* 0x000000100f0f7c24 */ /* 0x008fe4000f8e02ff */
[----:B------:R-:W-:-:S04]  /*1e70*/  IMAD.WIDE.U32 R8, R2, UR16, R8 ;  /* 0x0000001002087c25 */ /* 0x000fc8000f8e0008 */
[----:B------:R-:W-:Y:S01]  /*1e80*/  IMAD R15, R2, UR17, R15 ;  /* 0x00000011020f7c24 */ /* 0x000fe2000f8e020f */
[----:B--2---:R-:W-:-:S04]  /*1e90*/  LEA R12, P1, R8, UR10, 0x2 ;  /* 0x0000000a080c7c11 */ /* 0x004fc8000f8210ff */
[----:B------:R-:W-:-:S04]  /*1ea0*/  IADD3 R15, PT, PT, R9, R15, RZ ;  /* 0x0000000f090f7210 */ /* 0x000fc80007ffe0ff */
[----:B------:R-:W-:Y:S01]  /*1eb0*/  LEA.HI.X R13, R8, UR11, R15, 0x2, P1 ;  /* 0x0000000b080d7c11 */ /* 0x000fe200088f140f */
[----:B------:R-:W-:-:S05]  /*1ec0*/  FFMA.FTZ R15, R5, R18, R7 ;  /* 0x00000012050f7223 */ /* 0x000fca0000010007 */
[----:B------:R3:W-:Y:S02]  /*1ed0*/  STG.E.64 desc[UR14][R12.64], R14 ;  /* 0x0000000e0c007986 */ /* 0x0007e4000c101b0e */
.L_x_2154:
[----:B------:R-:W-:Y:S05]  /*1ee0*/  BSYNC.RECONVERGENT B1 ;  /* 0x0000000000017941 */ /* 0x000fea0003800200 */
.L_x_2153:
[----:B------:R-:W-:Y:S05]  /*1ef0*/  @P2 BRA `(.L_x_2155) ;  /* 0x0000000400402947 */ /* 0x000fea0003800000 */
[----:B------:R-:W4:Y:S01]  /*1f00*/  LDCU.64 UR10, c[0x0][0x3e0] ;  /* 0x00007c00ff0a77ac */ /* 0x000f220008000a00 */
[----:B------:R-:W-:Y:S01]  /*1f10*/  MOV R9, R29 ;  /* 0x0000001d00097202 */ /* 0x000fe20000000f00 */
[----:B------:R-:W-:Y:S02]  /*1f20*/  IMAD.MOV.U32 R8, RZ, RZ, R26 ;  /* 0x000000ffff087224 */ /* 0x000fe400078e001a */
[C---:B--23--:R-:W-:Y:S01]  /*1f30*/  FADD.FTZ R13, -R0.reuse, R22 ;  /* 0x00000016000d7221 */ /* 0x04cfe20000010100 */
[----:B------:R-:W2:Y:S01]  /*1f40*/  LDCU.64 UR12, c[0x0][0x380] ;  /* 0x00007000ff0c77ac */ /* 0x000ea20008000a00 */
[----:B------:R-:W-:Y:S02]  /*1f50*/  FADD.FTZ R23, -R0, R23 ;  /* 0x0000001700177221 */ /* 0x000fe40000010100 */
[-C--:B-1----:R-:W-:Y:S02]  /*1f60*/  FMUL.FTZ R13, R13, R10.reuse ;  /* 0x0000000a0d0d7220 */ /* 0x082fe40000410000 */
[----:B------:R-:W-:-:S02]  /*1f70*/  FMUL.FTZ R10, R23, R10 ;  /* 0x0000000a170a7220 */ /* 0x000fc40000410000 */
[----:B-----5:R-:W-:Y:S02]  /*1f80*/  FFMA.FTZ R4, R4, R13, R6 ;  /* 0x0000000d04047223 */ /* 0x020fe40000010006 */
[----:B------:R-:W-:Y:S01]  /*1f90*/  FFMA.FTZ R5, R5, R10, R7 ;  /* 0x0000000a05057223 */ /* 0x000fe20000010007 */
[----:B----4-:R-:W-:Y:S02]  /*1fa0*/  IMAD R16, R16, UR10, RZ ;  /* 0x0000000a10107c24 */ /* 0x010fe4000f8e02ff */
[----:B------:R-:W-:-:S04]  /*1fb0*/  IMAD.WIDE.U32 R8, R11, UR10, R8 ;  /* 0x0000000a0b087c25 */ /* 0x000fc8000f8e0008 */
[----:B------:R-:W-:Y:S01]  /*1fc0*/  IMAD R11, R11, UR11, R16 ;  /* 0x0000000b0b0b7c24 */ /* 0x000fe2000f8e0210 */
[----:B--2---:R-:W-:-:S04]  /*1fd0*/  LEA R12, P1, R8, UR12, 0x2 ;  /* 0x0000000c080c7c11 */ /* 0x004fc8000f8210ff */
[----:B------:R-:W-:-:S04]  /*1fe0*/  IADD3 R11, PT, PT, R9, R11, RZ ;  /* 0x0000000b090b7210 */ /* 0x000fc80007ffe0ff */
[----:B------:R-:W-:-:S05]  /*1ff0*/  LEA.HI.X R13, R8, UR13, R11, 0x2, P1 ;  /* 0x0000000d080d7c11 */ /* 0x000fca00088f140b */
[----:B------:R4:W-:Y:S01]  /*2000*/  STG.E.64 desc[UR14][R12.64], R4 ;  /* 0x000000040c007986 */ /* 0x0009e2000c101b0e */
[----:B------:R-:W-:Y:S05]  /*2010*/  BRA `(.L_x_2155) ;  /* 0x0000000000f87947 */ /* 0x000fea0003800000 */
.L_x_2152:
[----:B------:R-:W-:Y:S04]  /*2020*/  BSSY.RECONVERGENT B1, `(.L_x_2156) ;  /* 0x000001e000017945 */ /* 0x000fe80003800200 */
[----:B------:R-:W-:Y:S05]  /*2030*/  @P1 BRA `(.L_x_2157) ;  /* 0x0000000000701947 */ /* 0x000fea0003800000 */
[C---:B------:R-:W-:Y:S01]  /*2040*/  FADD.FTZ R9, -R0.reuse, R20 ;  /* 0x0000001400097221 */ /* 0x040fe20000010100 */
[----:B------:R-:W-:Y:S01]  /*2050*/  FADD.FTZ R21, -R0, R21 ;  /* 0x0000001500157221 */ /* 0x000fe20000010100 */
[----:B------:R-:W3:Y:S01]  /*2060*/  LDCU.64 UR10, c[0x0][0x3e0] ;  /* 0x00007c00ff0a77ac */ /* 0x000ee20008000a00 */
[----:B0-----:R-:W-:Y:S01]  /*2070*/  SHF.R.S32.HI R19, RZ, 0x1f, R2 ;  /* 0x0000001fff137819 */ /* 0x001fe20000011402 */
[-C--:B-1----:R-:W-:Y:S01]  /*2080*/  FMUL.FTZ R9, R9, R10.reuse ;  /* 0x0000000a09097220 */ /* 0x082fe20000410000 */
[----:B--2---:R-:W-:Y:S01]  /*2090*/  FMUL.FTZ R14, R21, R10 ;  /* 0x0000000a150e7220 */ /* 0x004fe20000410000 */
[----:B------:R-:W0:Y:S01]  /*20a0*/  LDCU.64 UR12, c[0x0][0x380] ;  /* 0x00007000ff0c77ac */ /* 0x000e220008000a00 */
[----:B------:R-:W-:Y:S01]  /*20b0*/  MOV R12, R26 ;  /* 0x0000001a000c7202 */ /* 0x000fe20000000f00 */
[----:B-----5:R-:W-:Y:S01]  /*20c0*/  FFMA.FTZ R15, R4, R9, R6 ;  /* 0x00000009040f7223 */ /* 0x020fe20000010006 */
[----:B------:R-:W-:Y:S01]  /*20d0*/  FFMA.FTZ R14, R5, R14, R7 ;  /* 0x0000000e050e7223 */ /* 0x000fe20000010007 */
[----:B------:R-:W-:-:S02]  /*20e0*/  IMAD.MOV.U32 R13, RZ, RZ, R29 ;  /* 0x000000ffff0d7224 */ /* 0x000fc400078e001d */
[----:B------:R-:W-:Y:S01]  /*20f0*/  FMUL.FTZ R8, R15, -1.4426950216293334961 ;  /* 0xbfb8aa3b0f087820 */ /* 0x000fe20000410000 */
[----:B------:R-:W-:-:S05]  /*2100*/  FMUL.FTZ R9, R14, -1.4426950216293334961 ;  /* 0xbfb8aa3b0e097820 */ /* 0x000fca0000410000 */
[----:B------:R-:W1:Y:S01]  /*2110*/  MUFU.EX2 R8, R8 ;  /* 0x0000000800087308 */ /* 0x000e620000000800 */
[----:B---3--:R-:W-:-:S03]  /*2120*/  IMAD R19, R19, UR10, RZ ;  /* 0x0000000a13137c24 */ /* 0x008fc6000f8e02ff */
[----:B------:R-:W2:Y:S01]  /*2130*/  MUFU.EX2 R9, R9 ;  /* 0x0000000900097308 */ /* 0x000ea20000000800 */
[----:B------:R-:W-:-:S04]  /*2140*/  IMAD.WIDE.U32 R12, R2, UR10, R12 ;  /* 0x0000000a020c7c25 */ /* 0x000fc8000f8e000c */
[----:B------:R-:W-:Y:S02]  /*2150*/  IMAD R19, R2, UR11, R19 ;  /* 0x0000000b02137c24 */ /* 0x000fe4000f8e0213 */
[----:B-1----:R-:W-:Y:S01]  /*2160*/  FADD.FTZ R16, R8, 1 ;  /* 0x3f80000008107421 */ /* 0x002fe20000010000 */
[C---:B0-----:R-:W-:Y:S02]  /*2170*/  LEA R8, P1, R12.reuse, UR12, 0x2 ;  /* 0x0000000c0c087c11 */ /* 0x041fe4000f8210ff */
[----:B------:R-:W-:Y:S01]  /*2180*/  IADD3 R19, PT, PT, R13, R19, RZ ;  /* 0x000000130d137210 */ /* 0x000fe20007ffe0ff */
[----:B--2---:R-:W-:Y:S02]  /*2190*/  FADD.FTZ R17, R9, 1 ;  /* 0x3f80000009117421 */ /* 0x004fe40000010000 */
[----:B------:R-:W0:Y:S01]  /*21a0*/  MUFU.RCP R16, R16 ;  /* 0x0000001000107308 */ /* 0x000e220000001000 */
[----:B------:R-:W-:-:S07]  /*21b0*/  LEA.HI.X R9, R12, UR13, R19, 0x2, P1 ;  /* 0x0000000d0c097c11 */ /* 0x000fce00088f1413 */
[----:B------:R-:W1:Y:S01]  /*21c0*/  MUFU.RCP R17, R17 ;  /* 0x0000001100117308 */ /* 0x000e620000001000 */
[----:B0-----:R-:W-:Y:S01]  /*21d0*/  FMUL.FTZ R12, R15, R16 ;  /* 0x000000100f0c7220 */ /* 0x001fe20000410000 */
[----:B-1----:R-:W-:-:S05]  /*21e0*/  FMUL.FTZ R13, R14, R17 ;  /* 0x000000110e0d7220 */ /* 0x002fca0000410000 */
[----:B------:R3:W-:Y:S02]  /*21f0*/  STG.E.64 desc[UR14][R8.64], R12 ;  /* 0x0000000c08007986 */ /* 0x0007e4000c101b0e */
.L_x_2157:
[----:B------:R-:W-:Y:S05]  /*2200*/  BSYNC.RECONVERGENT B1 ;  /* 0x0000000000017941 */ /* 0x000fea0003800200 */
.L_x_2156:
[----:B------:R-:W4:Y:S01]  /*2210*/  LDCU.64 UR10, c[0x0][0x3e8] ;  /* 0x00007d00ff0a77ac */ /* 0x000f220008000a00 */
[----:B---3--:R-:W-:Y:S02]  /*2220*/  SHF.R.S32.HI R8, RZ, 0x1f, R11 ;  /* 0x0000001fff087819 */ /* 0x008fe4000001140b */
[----:B----4-:R-:W-:-:S04]  /*2230*/  ISETP.GE.U32.AND P1, PT, R11, UR10, PT ;  /* 0x0000000a0b007c0c */ /* 0x010fc8000bf26070 */
[----:B------:R-:W-:-:S13]  /*2240*/  ISETP.GE.AND.EX P1, PT, R8, UR11, PT, P1 ;  /* 0x0000000b08007c0c */ /* 0x000fda000bf26310 */
[----:B------:R-:W-:Y:S05]  /*2250*/  @P1 BRA `(.L_x_2155) ;  /* 0x0000000000681947 */ /* 0x000fea0003800000 */
[C---:B------:R-:W-:Y:S01]  /*2260*/  FADD.FTZ R9, -R0.reuse, R22 ;  /* 0x0000001600097221 */ /* 0x040fe20000010100 */
[----:B------:R-:W-:Y:S01]  /*2270*/  FADD.FTZ R23, -R0, R23 ;  /* 0x0000001700177221 */ /* 0x000fe20000010100 */
[----:B------:R-:W3:Y:S01]  /*2280*/  LDCU.64 UR10, c[0x0][0x3e0] ;  /* 0x00007c00ff0a77ac */ /* 0x000ee20008000a00 */
[----:B------:R-:W-:Y:S01]  /*2290*/  MOV R27, R29 ;  /* 0x0000001d001b7202 */ /* 0x000fe20000000f00 */
[-C--:B-1----:R-:W-:Y:S01]  /*22a0*/  FMUL.FTZ R9, R9, R10.reuse ;  /* 0x0000000a09097220 */ /* 0x082fe20000410000 */
[----:B------:R-:W-:Y:S01]  /*22b0*/  FMUL.FTZ R10, R23, R10 ;  /* 0x0000000a170a7220 */ /* 0x000fe20000410000 */
[----:B------:R-:W1:Y:S02]  /*22c0*/  LDCU.64 UR12, c[0x0][0x380] ;  /* 0x00007000ff0c77ac */ /* 0x000e640008000a00 */
[----:B-----5:R-:W-:Y:S01]  /*22d0*/  FFMA.FTZ R4, R4, R9, R6 ;  /* 0x0000000904047223 */ /* 0x020fe20000010006 */
[----:B------:R-:W-:-:S03]  /*22e0*/  FFMA.FTZ R10, R5, R10, R7 ;  /* 0x0000000a050a7223 */ /* 0x000fc60000010007 */
[----:B------:R-:W-:Y:S01]  /*22f0*/  FMUL.FTZ R0, R4, -1.4426950216293334961 ;  /* 0xbfb8aa3b04007820 */ /* 0x000fe20000410000 */
[----:B------:R-:W-:-:S05]  /*2300*/  FMUL.FTZ R6, R10, -1.4426950216293334961 ;  /* 0xbfb8aa3b0a067820 */ /* 0x000fca0000410000 */
[----:B------:R-:W4:Y:S01]  /*2310*/  MUFU.EX2 R0, R0 ;  /* 0x0000000000007308 */ /* 0x000f220000000800 */
[----:B---3--:R-:W-:-:S03]  /*2320*/  IMAD R8, R8, UR10, RZ ;  /* 0x0000000a08087c24 */ /* 0x008fc6000f8e02ff */
[----:B------:R-:W3:Y:S01]  /*2330*/  MUFU.EX2 R6, R6 ;  /* 0x0000000600067308 */ /* 0x000ee20000000800 */
[----:B------:R-:W-:-:S04]  /*2340*/  IMAD.WIDE.U32 R26, R11, UR10, R26 ;  /* 0x0000000a0b1a7c25 */ /* 0x000fc8000f8e001a */
[----:B------:R-:W-:Y:S02]  /*2350*/  IMAD R11, R11, UR11, R8 ;  /* 0x0000000b0b0b7c24 */ /* 0x000fe4000f8e0208 */
[----:B----4-:R-:W-:-:S03]  /*2360*/  FADD.FTZ R5, R0, 1 ;  /* 0x3f80000000057421 */ /* 0x010fc60000010000 */
[----:B------:R-:W-:Y:S01]  /*2370*/  IADD3 R11, PT, PT, R27, R11, RZ ;  /* 0x0000000b1b0b7210 */ /* 0x000fe20007ffe0ff */
[----:B---3--:R-:W-:Y:S01]  /*2380*/  FADD.FTZ R9, R6, 1 ;  /* 0x3f80000006097421 */ /* 0x008fe20000010000 */
[C---:B-1----:R-:W-:Y:S01]  /*2390*/  LEA R6, P1, R26.reuse, UR12, 0x2 ;  /* 0x0000000c1a067c11 */ /* 0x042fe2000f8210ff */
[----:B------:R-:W1:Y:S03]  /*23a0*/  MUFU.RCP R5, R5 ;  /* 0x0000000500057308 */ /* 0x000e660000001000 */
[----:B------:R-:W-:-:S05]  /*23b0*/  LEA.HI.X R7, R26, UR13, R11, 0x2, P1 ;  /* 0x0000000d1a077c11 */ /* 0x000fca00088f140b */
[----:B------:R-:W3:Y:S01]  /*23c0*/  MUFU.RCP R9, R9 ;  /* 0x0000000900097308 */ /* 0x000ee20000001000 */
[----:B-1----:R-:W-:Y:S01]  /*23d0*/  FMUL.FTZ R4, R4, R5 ;  /* 0x0000000504047220 */ /* 0x002fe20000410000 */
[----:B---3--:R-:W-:-:S05]  /*23e0*/  FMUL.FTZ R5, R10, R9 ;  /* 0x000000090a057220 */ /* 0x008fca0000410000 */
[----:B------:R1:W-:Y:S02]  /*23f0*/  STG.E.64 desc[UR14][R6.64], R4 ;  /* 0x0000000406007986 */ /* 0x0003e4000c101b0e */
.L_x_2155:
[----:B------:R-:W-:Y:S05]  /*2400*/  BSYNC.RECONVERGENT B0 ;  /* 0x0000000000007941 */ /* 0x000fea0003800200 */
.L_x_2151:
[----:B------:R-:W-:Y:S02]  /*2410*/  UIADD3 UR8, UPT, UPT, UR19, UR8, URZ ;  /* 0x0000000813087290 */ /* 0x000fe4000fffe0ff */
[----:B------:R-:W-:Y:S02]  /*2420*/  UIADD3 UR4, UPT, UPT, UR4, 0x1, URZ ;  /* 0x0000000104047890 */ /* 0x000fe4000fffe0ff */
[----:B------:R-:W-:-:S09]  /*2430*/  UISETP.GE.AND UP1, UPT, UR8, UR7, UPT ;  /* 0x000000070800728c */ /* 0x000fd2000bf26270 */
[----:B------:R-:W-:Y:S05]  /*2440*/  BRA.U !UP1, `(.L_x_2158) ;  /* 0xffffffdd09587547 */ /* 0x000fea000b83ffff */
[----:B------:R-:W-:Y:S05]  /*2450*/  EXIT ;  /* 0x000000000000794d */ /* 0x000fea0003800000 */
.L_x_2159:
        /* <DEDUP_REMOVED lines=10> */
.L_x_2520:


//--------------------- .text._Z35group_norm_nhwc_fwd_one_pass_kernelI11Fp32IOFp32WLi256ELi12ELi384EEv26Group_norm_nhwc_fwd_params --------------------------
	.section	.text._Z35group_norm_nhwc_fwd_one_pass_kernelI11Fp32IOFp32WLi256ELi12ELi384EEv26Group_norm_nhwc_fwd_params,"ax",@progbits
	.align	128
        .global         _Z35group_norm_nhwc_fwd_one_pass_kernelI11Fp32IOFp32WLi256ELi12ELi384EEv26Group_norm_nhwc_fwd_params
        .type           _Z35group_norm_nhwc_fwd_one_pass_kernelI11Fp32IOFp32WLi256ELi12ELi384EEv26Group_norm_nhwc_fwd_params,@function
        .size           _Z35group_norm_nhwc_fwd_one_pass_kernelI11Fp32IOFp32WLi256ELi12ELi384EEv26Group_norm_nhwc_fwd_params,(.L_x_2521 - _Z35group_norm_nhwc_fwd_one_pass_kernelI11Fp32IOFp32WLi256ELi12ELi384EEv26Group_norm_nhwc_fwd_params)
        .other          _Z35group_norm_nhwc_fwd_one_pass_kernelI11Fp32IOFp32WLi256ELi12ELi384EEv26Group_norm_nhwc_fwd_params,@"STO_CUDA_ENTRY STV_DEFAULT"
_Z35group_norm_nhwc_fwd_one_pass_kernelI11Fp32IOFp32WLi256ELi12ELi384EEv26Group_norm_nhwc_fwd_params:
.text._Z35group_norm_nhwc_fwd_one_pass_kernelI11Fp32IOFp32WLi256ELi12ELi384EEv26Group_norm_nhwc_fwd_params:
        /* <DEDUP_REMOVED lines=25> */
.L_x_2187:
[----:B0-----:R-:W0:Y:S01]  /*0190*/  LDC R0, c[0x0][0x3f8] ;  /* 0x0000fe00ff007b82 */ /* 0x001e220000000800 */
[----:B-1----:R-:W1:Y:S01]  /*01a0*/  S2R R8, SR_TID.X ;  /* 0x0000000000087919 */ /* 0x002e620000002100 */
[----:B--2---:R-:W2:Y:S01]  /*01b0*/  LDCU.64 UR10, c[0x0][0x3e8] ;  /* 0x00007d00ff0a77ac */ /* 0x004ea20008000a00 */
[C---:B------:R-:W-:Y:S02]  /*01c0*/  IADD3 R11, PT, PT, R23.reuse, 0x40, RZ ;  /* 0x00000040170b7810 */ /* 0x040fe40007ffe0ff */
[----:B------:R-:W-:Y:S01]  /*01d0*/  IADD3 R21, PT, PT, R23, 0x80, RZ ;  /* 0x0000008017157810 */ /* 0x000fe20007ffe0ff */
[----:B---3--:R-:W3:Y:S01]  /*01e0*/  LDCU.64 UR12, c[0x0][0x3f0] ;  /* 0x00007e00ff0c77ac */ /* 0x008ee20008000a00 */
[----:B------:R-:W-:Y:S02]  /*01f0*/  SHF.R.S32.HI R29, RZ, 0x1f, R23 ;  /* 0x0000001fff1d7819 */ /* 0x000fe40000011417 */
[----:B------:R-:W-:Y:S02]  /*0200*/  SHF.R.S32.HI R13, RZ, 0x1f, R21 ;  /* 0x0000001fff0d7819 */ /* 0x000fe40000011415 */
[----:B0-----:R-:W-:-:S02]  /*0210*/  IABS R7, R0 ;  /* 0x0000000000077213 */ /* 0x001fc40000000000 */
[----:B------:R-:W-:Y:S02]  /*0220*/  ISETP.NE.AND P3, PT, R0, RZ, PT ;  /* 0x000000ff0000720c */ /* 0x000fe40003f65270 */
[----:B------:R-:W0:Y:S08]  /*0230*/  I2F.RP R4, R7 ;  /* 0x0000000700047306 */ /* 0x000e300000209400 */
[----:B0-----:R-:W0:Y:S02]  /*0240*/  MUFU.RCP R4, R4 ;  /* 0x0000000400047308 */ /* 0x001e240000001000 */
[----:B0---4-:R-:W-:-:S06]  /*0250*/  IADD3 R2, PT, PT, R4, 0xffffffe, RZ ;  /* 0x0ffffffe04027810 */ /* 0x011fcc0007ffe0ff */
[----:B-----5:R0:W5:Y:S02]  /*0260*/  F2I.FTZ.U32.TRUNC.NTZ R3, R2 ;  /* 0x0000000200037305 */ /* 0x020164000021f000 */
[----:B0-----:R-:W-:Y:S01]  /*0270*/  HFMA2 R2, -RZ, RZ, 0, 0 ;  /* 0x00000000ff027431 */ /* 0x001fe200000001ff */
[----:B-----5:R-:W-:-:S05]  /*0280*/  IADD3 R6, PT, PT, RZ, -R3, RZ ;  /* 0x80000003ff067210 */ /* 0x020fca0007ffe0ff */
[----:B------:R-:W-:Y:S01]  /*0290*/  IMAD R5, R6, R7, RZ ;  /* 0x0000000706057224 */ /* 0x000fe200078e02ff */
[----:B------:R-:W-:-:S03]  /*02a0*/  IABS R6, UR8 ;  /* 0x0000000800067c13 */ /* 0x000fc60008000000 */
[----:B------:R-:W-:-:S06]  /*02b0*/  IMAD.HI.U32 R3, R3, R5, R2 ;  /* 0x0000000503037227 */ /* 0x000fcc00078e0002 */
[----:B------:R-:W-:-:S05]  /*02c0*/  IMAD.HI.U32 R5, R3, R6, RZ ;  /* 0x0000000603057227 */ /* 0x000fca00078e00ff */
[----:B------:R-:W-:-:S05]  /*02d0*/  IADD3 R3, PT, PT, -R5, RZ, RZ ;  /* 0x000000ff05037210 */ /* 0x000fca0007ffe1ff */
[----:B------:R-:W-:Y:S01]  /*02e0*/  IMAD R2, R7, R3, R6 ;  /* 0x0000000307027224 */ /* 0x000fe200078e0206 */
[----:B-1----:R-:W-:-:S04]  /*02f0*/  LOP3.LUT R3, R8, 0xffff, RZ, 0xc0, !PT ;  /* 0x0000ffff08037812 */ /* 0x002fc800078ec0ff */
[----:B------:R-:W-:Y:S01]  /*0300*/  ISETP.GT.U32.AND P2, PT, R7, R2, PT ;  /* 0x000000020700720c */ /* 0x000fe20003f44070 */
[----:B------:R-:W-:-:S05]  /*0310*/  IMAD R3, R3, 0x2aab, RZ ;  /* 0x00002aab03037824 */ /* 0x000fca00078e02ff */
[----:B------:R-:W-:-:S07]  /*0320*/  SHF.R.U32.HI R3, RZ, 0x10, R3 ;  /* 0x00000010ff037819 */ /* 0x000fce0000011603 */
[----:B------:R-:W-:Y:S01]  /*0330*/  @!P2 IMAD.IADD R2, R2, 0x1, -R7 ;  /* 0x000000010202a824 */ /* 0x000fe200078e0a07 */
[----:B------:R-:W-:Y:S02]  /*0340*/  @!P2 IADD3 R5, PT, PT, R5, 0x1, RZ ;  /* 0x000000010505a810 */ /* 0x000fe40007ffe0ff */
[----:B--2---:R-:W-:Y:S02]  /*0350*/  ISETP.GE.U32.AND P2, PT, R11, UR10, PT ;  /* 0x0000000a0b007c0c */ /* 0x004fe4000bf46070 */
[----:B------:R-:W-:Y:S02]  /*0360*/  ISETP.GE.U32.AND P1, PT, R2, R7, PT ;  /* 0x000000070200720c */ /* 0x000fe40003f26070 */
[----:B------:R-:W-:-:S04]  /*0370*/  LOP3.LUT R2, R0, UR8, RZ, 0x3c, !PT ;  /* 0x0000000800027c12 */ /* 0x000fc8000f8e3cff */
[----:B------:R-:W-:Y:S02]  /*0380*/  ISETP.GE.AND P4, PT, R2, RZ, PT ;  /* 0x000000ff0200720c */ /* 0x000fe40003f86270 */
[----:B------:R-:W-:Y:S02]  /*0390*/  PRMT R2, R3, 0x9910, RZ ;  /* 0x0000991003027816 */ /* 0x000fe400000000ff */
[----:B------:R-:W-:-:S03]  /*03a0*/  SHF.R.S32.HI R3, RZ, 0x1f, R11 ;  /* 0x0000001fff037819 */ /* 0x000fc6000001140b */
[----:B------:R-:W-:Y:S01]  /*03b0*/  IMAD R2, R2, 0x6, RZ ;  /* 0x0000000602027824 */ /* 0x000fe200078e02ff */
[----:B------:R-:W-:Y:S02]  /*03c0*/  ISETP.GE.AND.EX P2, PT, R3, UR11, PT, P2 ;  /* 0x0000000b03007c0c */ /* 0x000fe4000bf46320 */
[----:B------:R-:W-:Y:S02]  /*03d0*/  @P1 IADD3 R5, PT, PT, R5, 0x1, RZ ;  /* 0x0000000105051810 */ /* 0x000fe40007ffe0ff */
[----:B------:R-:W-:Y:S02]  /*03e0*/  IADD3 R2, PT, PT, RZ, -R2, RZ ;  /* 0x80000002ff027210 */ /* 0x000fe40007ffe0ff */
[----:B------:R-:W-:Y:S02]  /*03f0*/  @!P4 IADD3 R5, PT, PT, -R5, RZ, RZ ;  /* 0x000000ff0505c210 */ /* 0x000fe40007ffe1ff */
[----:B------:R-:W-:Y:S02]  /*0400*/  PRMT R7, R2, 0x7710, RZ ;  /* 0x0000771002077816 */ /* 0x000fe400000000ff */
[----:B------:R-:W-:-:S02]  /*0410*/  @!P3 LOP3.LUT R5, RZ, R0, RZ, 0x33, !PT ;  /* 0x00000000ff05b212 */ /* 0x000fc400078e33ff */
[----:B------:R-:W-:Y:S01]  /*0420*/  IADD3 R2, PT, PT, R7, R8, RZ ;  /* 0x0000000807027210 */ /* 0x000fe20007ffe0ff */
[----:B------:R-:W0:Y:S01]  /*0430*/  @!P2 LDC.64 R16, c[0x0][0x390] ;  /* 0x0000e400ff10ab82 */ /* 0x000e220000000a00 */
[----:B------:R-:W-:Y:S01]  /*0440*/  ISETP.GE.U32.AND P3, PT, R21, UR10, PT ;  /* 0x0000000a15007c0c */ /* 0x000fe2000bf66070 */
[--C-:B------:R-:W-:Y:S01]  /*0450*/  IMAD.MOV R9, RZ, RZ, -R5.reuse ;  /* 0x000000ffff097224 */ /* 0x100fe200078e0a05 */
[----:B------:R-:W-:Y:S02]  /*0460*/  SHF.L.U32 R2, R2, 0x1, RZ ;  /* 0x0000000102027819 */ /* 0x000fe400000006ff */
[----:B------:R-:W-:Y:S01]  /*0470*/  ISETP.GE.U32.AND P1, PT, R23, UR10, PT ;  /* 0x0000000a17007c0c */ /* 0x000fe2000bf26070 */
[----:B------:R-:W-:Y:S01]  /*0480*/  IMAD R0, R0, R9, UR8 ;  /* 0x0000000800007e24 */ /* 0x000fe2000f8e0209 */
[----:B------:R-:W-:Y:S01]  /*0490*/  ISETP.GE.AND.EX P3, PT, R13, UR11, PT, P3 ;  /* 0x0000000b0d007c0c */ /* 0x000fe2000bf66330 */
[----:B------:R-:W1:Y:S01]  /*04a0*/  @!P2 LDC.64 R6, c[0x0][0x3e0] ;  /* 0x0000f800ff06ab82 */ /* 0x000e620000000a00 */
[----:B------:R-:W-:Y:S01]  /*04b0*/  LOP3.LUT R27, R2, 0xffff, RZ, 0xc0, !PT ;  /* 0x0000ffff021b7812 */ /* 0x000fe200078ec0ff */
[----:B------:R-:W-:Y:S01]  /*04c0*/  IMAD R0, R0, 0xc, RZ ;  /* 0x0000000c00007824 */ /* 0x000fe200078e02ff */
[----:B------:R-:W-:-:S02]  /*04d0*/  SHF.R.S32.HI R2, RZ, 0x1f, R5 ;  /* 0x0000001fff027819 */ /* 0x000fc40000011405 */
[----:B------:R-:W-:Y:S02]  /*04e0*/  ISETP.GE.AND.EX P1, PT, R29, UR11, PT, P1 ;  /* 0x0000000b1d007c0c */ /* 0x000fe4000bf26310 */
[----:B------:R-:W-:Y:S01]  /*04f0*/  IADD3 R26, P4, PT, R0, R27, RZ ;  /* 0x0000001b001a7210 */ /* 0x000fe20007f9e0ff */
[----:B---3--:R-:W-:Y:S01]  /*0500*/  IMAD R2, R2, UR12, RZ ;  /* 0x0000000c02027c24 */ /* 0x008fe2000f8e02ff */
[----:B------:R-:W-:Y:S02]  /*0510*/  IADD3 R9, PT, PT, R23, 0xc0, RZ ;  /* 0x000000c017097810 */ /* 0x000fe40007ffe0ff */
[----:B------:R-:W-:Y:S01]  /*0520*/  LEA.HI.X.SX32 R27, R0, RZ, 0x1, P4 ;  /* 0x000000ff001b7211 */ /* 0x000fe200020f0eff */
[----:B------:R-:W-:Y:S01]  /*0530*/  IMAD R25, R5, UR13, R2 ;  /* 0x0000000d05197c24 */ /* 0x000fe2000f8e0202 */
[----:B------:R-:W-:Y:S02]  /*0540*/  ISETP.GE.U32.AND P4, PT, R9, UR10, PT ;  /* 0x0000000a09007c0c */ /* 0x000fe4000bf86070 */
[----:B------:R-:W-:Y:S01]  /*0550*/  SHF.R.S32.HI R19, RZ, 0x1f, R9 ;  /* 0x0000001fff137819 */ /* 0x000fe20000011409 */
[----:B------:R-:W-:-:S03]  /*0560*/  IMAD.WIDE.U32 R26, R5, UR12, R26 ;  /* 0x0000000c051a7c25 */ /* 0x000fc6000f8e001a */
[----:B------:R-:W-:Y:S01]  /*0570*/  ISETP.GE.AND.EX P4, PT, R19, UR11, PT, P4 ;  /* 0x0000000b13007c0c */ /* 0x000fe2000bf86340 */
[----:B------:R-:W-:Y:S01]  /*0580*/  @!P2 IMAD.MOV.U32 R24, RZ, RZ, R26 ;  /* 0x000000ffff18a224 */ /* 0x000fe200078e001a */
[----:B------:R-:W-:Y:S01]  /*0590*/  IADD3 R25, PT, PT, R27, R25, RZ ;  /* 0x000000191b197210 */ /* 0x000fe20007ffe0ff */
[-C--:B-1----:R-:W-:Y:S02]  /*05a0*/  @!P2 IMAD R4, R3, R6.reuse, RZ ;  /* 0x000000060304a224 */ /* 0x082fe400078e02ff */
[----:B------:R-:W1:Y:S02]  /*05b0*/  @!P3 LDC.64 R2, c[0x0][0x3e0] ;  /* 0x0000f800ff02bb82 */ /* 0x000e640000000a00 */
[C---:B------:R-:W-:Y:S02]  /*05c0*/  @!P2 IMAD R15, R11.reuse, R7, R4 ;  /* 0x000000070b0fa224 */ /* 0x040fe400078e0204 */
[----:B------:R-:W-:-:S04]  /*05d0*/  @!P2 IMAD.WIDE.U32 R6, R11, R6, R24 ;  /* 0x000000060b06a225 */ /* 0x000fc800078e0018 */
[----:B------:R-:W2:Y:S01]  /*05e0*/  @!P1 LDC.64 R4, c[0x0][0x3e0] ;  /* 0x0000f800ff049b82 */ /* 0x000ea20000000a00 */
[----:B------:R-:W-:Y:S02]  /*05f0*/  @!P2 IADD3 R7, PT, PT, R7, R15, RZ ;  /* 0x0000000f0707a210 */ /* 0x000fe40007ffe0ff */
[----:B0-----:R-:W-:-:S04]  /*0600*/  @!P2 LEA R16, P5, R6, R16, 0x2 ;  /* 0x000000100610a211 */ /* 0x001fc800078a10ff */
[----:B------:R-:W-:Y:S01]  /*0610*/  @!P2 LEA.HI.X R17, R6, R17, R7, 0x2, P5 ;  /* 0x000000110611a211 */ /* 0x000fe200028f1407 */
[----:B------:R-:W0:Y:S01]  /*0620*/  @!P1 LDC.64 R14, c[0x0][0x390] ;  /* 0x0000e400ff0e9b82 */ /* 0x000e220000000a00 */
[----:B-1----:R-:W-:-:S07]  /*0630*/  @!P3 IMAD R12, R13, R2, RZ ;  /* 0x000000020d0cb224 */ /* 0x002fce00078e02ff */
[----:B------:R-:W1:Y:S01]  /*0640*/  @!P4 LDC.64 R6, c[0x0][0x3e0] ;  /* 0x0000f800ff06cb82 */ /* 0x000e620000000a00 */
[----:B------:R-:W-:Y:S01]  /*0650*/  @!P3 MOV R13, R25 ;  /* 0x00000019000db202 */ /* 0x000fe20000000f00 */
[----:B--2---:R-:W-:-:S06]  /*0660*/  @!P1 IMAD R18, R29, R4, RZ ;  /* 0x000000041d129224 */ /* 0x004fcc00078e02ff */
[----:B------:R-:W2:Y:S01]  /*0670*/  @!P3 LDC.64 R10, c[0x0][0x390] ;  /* 0x0000e400ff0abb82 */ /* 0x000ea20000000a00 */
[----:B------:R-:W-:Y:S01]  /*0680*/  @!P3 IMAD R29, R21, R3, R12 ;  /* 0x00000003151db224 */ /* 0x000fe200078e020c */
[----:B------:R-:W-:-:S05]  /*0690*/  @!P3 MOV R12, R26 ;  /* 0x0000001a000cb202 */ /* 0x000fca0000000f00 */
[----:B------:R-:W-:Y:S01]  /*06a0*/  @!P3 IMAD.WIDE.U32 R2, R21, R2, R12 ;  /* 0x000000021502b225 */ /* 0x000fe200078e000c */
[----:B------:R-:W-:Y:S02]  /*06b0*/  @!P1 MOV R12, R26 ;  /* 0x0000001a000c9202 */ /* 0x000fe40000000f00 */
[----:B------:R-:W-:Y:S01]  /*06c0*/  @!P1 MOV R13, R25 ;  /* 0x00000019000d9202 */ /* 0x000fe20000000f00 */
[----:B------:R-:W-:Y:S02]  /*06d0*/  @!P1 IMAD R21, R23, R5, R18 ;  /* 0x0000000517159224 */ /* 0x000fe400078e0212 */
[----:B------:R-:W-:Y:S02]  /*06e0*/  @!P3 IMAD.IADD R3, R3, 0x1, R29 ;  /* 0x000000010303b824 */ /* 0x000fe400078e021d */
[----:B------:R-:W-:Y:S02]  /*06f0*/  @!P1 IMAD.WIDE.U32 R4, R23, R4, R12 ;  /* 0x0000000417049225 */ /* 0x000fe400078e000c */
[----:B------:R-:W3:Y:S02]  /*0700*/  @!P4 LDC.64 R12, c[0x0][0x390] ;  /* 0x0000e400ff0ccb82 */ /* 0x000ee40000000a00 */
[----:B-1----:R-:W-:Y:S01]  /*0710*/  @!P4 IMAD R18, R19, R6, RZ ;  /* 0x000000061312c224 */ /* 0x002fe200078e02ff */
[----:B------:R-:W-:-:S02]  /*0720*/  @!P1 IADD3 R21, PT, PT, R5, R21, RZ ;  /* 0x0000001505159210 */ /* 0x000fc40007ffe0ff */
[----:B0-----:R-:W-:Y:S02]  /*0730*/  @!P1 LEA R14, P5, R4, R14, 0x2 ;  /* 0x0000000e040e9211 */ /* 0x001fe400078a10ff */
[----:B--2---:R-:W-:Y:S02]  /*0740*/  @!P3 LEA R10, P6, R2, R10, 0x2 ;  /* 0x0000000a020ab211 */ /* 0x004fe400078c10ff */
[----:B------:R-:W-:Y:S01]  /*0750*/  @!P1 LEA.HI.X R15, R4, R15, R21, 0x2, P5 ;  /* 0x0000000f040f9211 */ /* 0x000fe200028f1415 */
[----:B------:R-:W-:Y:S01]  /*0760*/  @!P4 IMAD R21, R9, R7, R18 ;  /* 0x000000070915c224 */ /* 0x000fe200078e0212 */
[----:B------:R-:W-:Y:S02]  /*0770*/  @!P4 MOV R18, R26 ;  /* 0x0000001a0012c202 */ /* 0x000fe40000000f00 */
[----:B------:R-:W-:Y:S02]  /*0780*/  CS2R R4, SRZ ;  /* 0x0000000000047805 */ /* 0x000fe4000001ff00 */
[----:B------:R-:W-:-:S02]  /*0790*/  @!P4 MOV R19, R25 ;  /* 0x000000190013c202 */ /* 0x000fc40000000f00 */
[----:B------:R-:W-:Y:S01]  /*07a0*/  @!P3 LEA.HI.X R11, R2, R11, R3, 0x2, P6 ;  /* 0x0000000b020bb211 */ /* 0x000fe200030f1403 */
[----:B------:R-:W-:Y:S01]  /*07b0*/  HFMA2 R3, -RZ, RZ, 0, 0 ;  /* 0x00000000ff037431 */ /* 0x000fe200000001ff */
[----:B------:R-:W-:Y:S01]  /*07c0*/  MOV R2, RZ ;  /* 0x000000ff00027202 */ /* 0x000fe20000000f00 */
[----:B------:R-:W-:Y:S01]  /*07d0*/  @!P4 IMAD.WIDE.U32 R18, R9, R6, R18 ;  /* 0x000000060912c225 */ /* 0x000fe200078e0012 */
[----:B------:R-:W2:Y:S01]  /*07e0*/  @!P1 LDG.E.64 R4, desc[UR16][R14.64] ;  /* 0x000000100e049981 */ /* 0x000ea2000c1e1b00 */
[----:B------:R-:W-:Y:S02]  /*07f0*/  CS2R R6, SRZ ;  /* 0x0000000000067805 */ /* 0x000fe4000001ff00 */
[----:B------:R-:W-:Y:S01]  /*0800*/  @!P4 IMAD.IADD R9, R19, 0x1, R21 ;  /* 0x000000011309c824 */ /* 0x000fe200078e0215 */
[----:B------:R2:W5:Y:S01]  /*0810*/  @!P2 LDG.E.64 R2, desc[UR16][R16.64] ;  /* 0x000000101002a981 */ /* 0x000562000c1e1b00 */
[C---:B---3--:R-:W-:Y:S02]  /*0820*/  @!P4 LEA R12, P2, R18.reuse, R12, 0x2 ;  /* 0x0000000c120cc211 */ /* 0x048fe400078410ff */
[----:B------:R-:W-:Y:S01]  /*0830*/  CS2R R20, SRZ ;  /* 0x0000000000147805 */ /* 0x000fe2000001ff00 */
[----:B------:R-:W3:Y:S01]  /*0840*/  @!P3 LDG.E.64 R6, desc[UR16][R10.64] ;  /* 0x000000100a06b981 */ /* 0x000ee2000c1e1b00 */
[----:B------:R-:W-:-:S05]  /*0850*/  @!P4 LEA.HI.X R13, R18, R13, R9, 0x2, P2 ;  /* 0x0000000d120dc211 */ /* 0x000fca00010f1409 */
[----:B------:R-:W4:Y:S01]  /*0860*/  @!P4 LDG.E.64 R20, desc[UR16][R12.64] ;  /* 0x000000100c14c981 */ /* 0x000f22000c1e1b00 */
[----:B------:R-:W0:Y:S02]  /*0870*/  S2R R9, SR_LANEID ;  /* 0x0000000000097919 */ /* 0x000e240000000000 */
[C---:B0-----:R-:W-:Y:S02]  /*0880*/  ISETP.GT.AND P2, PT, R9.reuse, 0x1e, PT ;  /* 0x0000001e0900780c */ /* 0x041fe40003f44270 */
[----:B------:R-:W-:Y:S01]  /*0890*/  ISETP.GT.AND P3, PT, R9, 0xf, PT ;  /* 0x0000000f0900780c */ /* 0x000fe20003f64270 */
[----:B------:R-:W-:Y:S01]  /*08a0*/  BSSY.RECONVERGENT B0, `(.L_x_2160) ;  /* 0x0000037000007945 */ /* 0x000fe20003800200 */
[----:B--2---:R-:W-:Y:S01]  /*08b0*/  FMUL.FTZ R17, R5, R5 ;  /* 0x0000000505117220 */ /* 0x004fe20000410000 */
[C---:B------:R-:W-:Y:S01]  /*08c0*/  FADD.FTZ R14, R4.reuse, R5 ;  /* 0x00000005040e7221 */ /* 0x040fe20000010000 */
[----:B-----5:R-:W-:Y:S02]  /*08d0*/  FMUL.FTZ R19, R3, R3 ;  /* 0x0000000303137220 */ /* 0x020fe40000410000 */
[----:B------:R-:W-:Y:S01]  /*08e0*/  FFMA.FTZ R17, R4, R4, R17 ;  /* 0x0000000404117223 */ /* 0x000fe20000010011 */
[C---:B------:R-:W-:Y:S01]  /*08f0*/  FADD.FTZ R15, R2.reuse, R3 ;  /* 0x00000003020f7221 */ /* 0x040fe20000010000 */
[----:B------:R-:W-:Y:S01]  /*0900*/  FADD.FTZ R14, RZ, R14 ;  /* 0x0000000eff0e7221 */ /* 0x000fe20000010000 */
[----:B------:R-:W-:Y:S01]  /*0910*/  FFMA.FTZ R16, R2, R2, R19 ;  /* 0x0000000202107223 */ /* 0x000fe20000010013 */
[----:B------:R-:W-:Y:S01]  /*0920*/  FADD.FTZ R17, RZ, R17 ;  /* 0x00000011ff117221 */ /* 0x000fe20000010000 */
[----:B---3--:R-:W-:Y:S01]  /*0930*/  FMUL.FTZ R19, R7, R7 ;  /* 0x0000000707137220 */ /* 0x008fe20000410000 */
[----:B------:R-:W-:Y:S01]  /*0940*/  FADD.FTZ R14, R14, R15 ;  /* 0x0000000f0e0e7221 */ /* 0x000fe20000010000 */
[C---:B------:R-:W-:Y:S01]  /*0950*/  FADD.FTZ R11, R6.reuse, R7 ;  /* 0x00000007060b7221 */ /* 0x040fe20000010000 */
[----:B------:R-:W-:Y:S01]  /*0960*/  FADD.FTZ R16, R17, R16 ;  /* 0x0000001011107221 */ /* 0x000fe20000010000 */
[----:B------:R-:W-:Y:S01]  /*0970*/  FFMA.FTZ R19, R6, R6, R19 ;  /* 0x0000000606137223 */ /* 0x000fe20000010013 */
[----:B----4-:R-:W-:Y:S01]  /*0980*/  FMUL.FTZ R13, R21, R21 ;  /* 0x00000015150d7220 */ /* 0x010fe20000410000 */
[----:B------:R-:W-:Y:S01]  /*0990*/  FADD.FTZ R11, R14, R11 ;  /* 0x0000000b0e0b7221 */ /* 0x000fe20000010000 */
[----:B------:R-:W-:Y:S01]  /*09a0*/  FADD.FTZ R12, R20, R21 ;  /* 0x00000015140c7221 */ /* 0x000fe20000010000 */
[----:B------:R-:W-:Y:S01]  /*09b0*/  FADD.FTZ R16, R16, R19 ;  /* 0x0000001310107221 */ /* 0x000fe20000010000 */
[----:B------:R-:W-:-:S02]  /*09c0*/  FFMA.FTZ R13, R20, R20, R13 ;  /* 0x00000014140d7223 */ /* 0x000fc4000001000d */
        /* <DEDUP_REMOVED lines=27> */
[----:B0-----:R-:W0:Y:S01]  /*0b80*/  @!P2 S2R R11, SR_CgaCtaId ;  /* 0x00000000000ba919 */ /* 0x001e220000008800 */
[----:B------:R-:W-:Y:S02]  /*0b90*/  @!P2 MOV R10, 0x400 ;  /* 0x00000400000aa802 */ /* 0x000fe40000000f00 */
[----:B------:R-:W-:-:S04]  /*0ba0*/  @!P2 SHF.R.U32.HI R9, RZ, 0x2, R8 ;  /* 0x00000002ff09a819 */ /* 0x000fc80000011608 */
[----:B------:R-:W-:Y:S02]  /*0bb0*/  @!P2 LOP3.LUT R9, R9, 0xf8, RZ, 0xc0, !PT ;  /* 0x000000f80909a812 */ /* 0x000fe400078ec0ff */
[----:B0-----:R-:W-:Y:S01]  /*0bc0*/  @!P2 LEA R12, R11, R10, 0x18 ;  /* 0x0000000a0b0ca211 */ /* 0x001fe200078ec0ff */
[----:B-1----:R-:W-:Y:S01]  /*0bd0*/  FADD.FTZ R10, R15, R16 ;  /* 0x000000100f0a7221 */ /* 0x002fe20000010000 */
[----:B--2---:R-:W-:Y:S02]  /*0be0*/  FADD.FTZ R11, R14, R17 ;  /* 0x000000110e0b7221 */ /* 0x004fe40000010000 */
[----:B------:R-:W-:-:S05]  /*0bf0*/  @!P2 IADD3 R9, PT, PT, R9, R12, RZ ;  /* 0x0000000c0909a210 */ /* 0x000fca0007ffe0ff */
[----:B------:R3:W-:Y:S02]  /*0c00*/  @!P2 STS.64 [R9+0x10], R10 ;  /* 0x0000100a0900a388 */ /* 0x0007e40000000a00 */
.L_x_2161:
[----:B------:R-:W-:Y:S05]  /*0c10*/  BSYNC.RECONVERGENT B0 ;  /* 0x0000000000007941 */ /* 0x000fea0003800200 */
.L_x_2160:
        /* <DEDUP_REMOVED lines=12> */
[----:B------:R-:W-:-:S03]  /*0ce0*/  FADD.FTZ R8, R11, R9 ;  /* 0x000000090b087221 */ /* 0x000fc60000010000 */
[----:B-1----:R-:W-:Y:S01]  /*0cf0*/  FADD.FTZ R29, R29, R16 ;  /* 0x000000101d1d7221 */ /* 0x002fe20000010000 */
[----:B------:R-:W-:Y:S02]  /*0d00*/  FADD.FTZ R16, R8, R17 ;  /* 0x0000001108107221 */ /* 0x000fe40000010000 */
[----:B0-----:R-:W0:Y:S01]  /*0d10*/  LDS.128 R8, [UR5+0x40] ;  /* 0x00004005ff087984 */ /* 0x001e220008000c00 */
        /* <DEDUP_REMOVED lines=20> */
.L_x_2163:
[----:B------:R-:W-:Y:S05]  /*0e60*/  BSYNC.RECONVERGENT B0 ;  /* 0x0000000000007941 */ /* 0x000fea0003800200 */
.L_x_2162:
        /* <DEDUP_REMOVED lines=20> */
[----:B--2---:R-:W-:Y:S01]  /*0fb0*/  IMAD.U32 R17, RZ, RZ, UR5 ;  /* 0x00000005ff117e24 */ /* 0x004fe2000f8e00ff */
        /* <DEDUP_REMOVED lines=10> */
.L_x_2166:
[----:B---3--:R-:W2:Y:S04]  /*1060*/  LDG.E.STRONG.GPU R12, desc[UR16][R8.64] ;  /* 0x00000010080c7981 */ /* 0x008ea8000c1ef900 */
[----:B--2---:R-:W-:Y:S01]  /*1070*/  CCTL.IVALL ;  /* 0x00000000ff00798f */ /* 0x004fe20002000000 */
[----:B------:R-:W-:Y:S05]  /*1080*/  YIELD ;  /* 0x0000000000007946 */ /* 0x000fea0003800000 */
[----:B------:R-:W-:-:S13]  /*1090*/  ISETP.NE.AND P2, PT, R12, R15, PT ;  /* 0x0000000f0c00720c */ /* 0x000fda0003f45270 */
[----:B------:R-:W-:Y:S05]  /*10a0*/  @P2 BRA `(.L_x_2166) ;  /* 0xfffffffc00ec2947 */ /* 0x000fea000383ffff */
.L_x_2165:
[----:B------:R-:W-:Y:S05]  /*10b0*/  WARPSYNC.ALL ;  /* 0x0000000000007948 */ /* 0x000fea0003800000 */
[----:B------:R-:W-:Y:S06]  /*10c0*/  BAR.SYNC.DEFER_BLOCKING 0x0 ;  /* 0x0000000000007b1d */ /* 0x000fec0000010000 */
[----:B------:R-:W-:Y:S01]  /*10d0*/  UMOV UR5, URZ ;  /* 0x000000ff00057c82 */ /* 0x000fe20008000000 */
[----:B------:R-:W-:Y:S05]  /*10e0*/  @!P4 BRA `(.L_x_2167) ;  /* 0x000000040098c947 */ /* 0x000fea0003800000 */
[----:B---3--:R-:W-:Y:S01]  /*10f0*/  LOP3.LUT R8, R22, 0x7ffffff8, RZ, 0xc0, !PT ;  /* 0x7ffffff816087812 */ /* 0x008fe200078ec0ff */
        /* <DEDUP_REMOVED lines=10> */
.L_x_2168:
        /* <DEDUP_REMOVED lines=14> */
[----:B------:R-:W-:Y:S02]  /*1280*/  MOV R12, UR24 ;  /* 0x00000018000c7c02 */ /* 0x000fe40008000f00 */
[----:B------:R-:W-:Y:S01]  /*1290*/  MOV R13, UR25 ;  /* 0x00000019000d7c02 */ /* 0x000fe20008000f00 */
[----:B------:R-:W-:Y:S02]  /*12a0*/  @!UP0 UIMAD.WIDE.U32 UR24, UR22, 0x8, UR18 ;  /* 0x00000008161888a5 */ /* 0x000fe4000f8e0012 */
[----:B------:R-:W-:Y:S01]  /*12b0*/  VOTEU.ALL UP0, P5 ;  /* 0x0000000000ff7886 */ /* 0x000fe20002800000 */
[----:B------:R-:W-:Y:S02]  /*12c0*/  @!UP1 UIMAD.WIDE.U32 UR26, UR11, 0x8, UR18 ;  /* 0x000000080b1a98a5 */ /* 0x000fe4000f8e0012 */
[----:B------:R-:W0:Y:S01]  /*12d0*/  @!P2 LDG.E.64 R12, desc[UR16][R12.64] ;  /* 0x000000100c0ca981 */ /* 0x000e22000c1e1b00 */
[----:B------:R-:W-:Y:S01]  /*12e0*/  IMAD.U32 R14, RZ, RZ, UR24 ;  /* 0x00000018ff0e7e24 */ /* 0x000fe2000f8e00ff */
[----:B------:R-:W-:Y:S01]  /*12f0*/  MOV R15, UR25 ;  /* 0x00000019000f7c02 */ /* 0x000fe20008000f00 */
[----:B------:R-:W-:Y:S01]  /*1300*/  @!UP0 UIMAD.WIDE.U32 UR24, UR10, 0x8, UR18 ;  /* 0x000000080a1888a5 */ /* 0x000fe2000f8e0012 */
[----:B-1----:R-:W-:-:S02]  /*1310*/  MOV R16, UR26 ;  /* 0x0000001a00107c02 */ /* 0x002fc40008000f00 */
[----:B--2---:R-:W-:Y:S02]  /*1320*/  MOV R17, UR27 ;  /* 0x0000001b00117c02 */ /* 0x004fe40008000f00 */
[----:B------:R-:W2:Y:S01]  /*1330*/  @!P4 LDG.E.64 R14, desc[UR16][R14.64] ;  /* 0x000000100e0ec981 */ /* 0x000ea2000c1e1b00 */
[----:B------:R-:W-:Y:S02]  /*1340*/  MOV R18, UR24 ;  /* 0x0000001800127c02 */ /* 0x000fe40008000f00 */
[----:B------:R-:W-:Y:S01]  /*1350*/  MOV R19, UR25 ;  /* 0x0000001900137c02 */ /* 0x000fe20008000f00 */
[----:B------:R-:W3:Y:S05]  /*1360*/  @!P6 LDG.E.64 R16, desc[UR16][R16.64] ;  /* 0x000000101010e981 */ /* 0x000eea000c1e1b00 */
        /* <DEDUP_REMOVED lines=10> */
[----:B------:R-:W-:Y:S01]  /*1410*/  MOV R12, UR25 ;  /* 0x00000019000c7c02 */ /* 0x000fe20008000f00 */
[----:B--2---:R-:W-:Y:S01]  /*1420*/  @!P4 FADD.FTZ R10, R10, R14 ;  /* 0x0000000e0a0ac221 */ /* 0x004fe20000010000 */
[----:B------:R-:W-:Y:S01]  /*1430*/  @!P4 FADD.FTZ R11, R11, R15 ;  /* 0x0000000f0b0bc221 */ /* 0x000fe20000010000 */
[----:B------:R-:W-:-:S02]  /*1440*/  ISETP.EQ.OR P4, PT, R9, UR15, P3 ;  /* 0x0000000f09007c0c */ /* 0x000fc40009f82670 */
[----:B---3--:R-:W-:Y:S01]  /*1450*/  @!P6 FADD.FTZ R10, R10, R16 ;  /* 0x000000100a0ae221 */ /* 0x008fe20000010000 */
[----:B------:R-:W-:Y:S01]  /*1460*/  @!P6 FADD.FTZ R11, R11, R17 ;  /* 0x000000110b0be221 */ /* 0x000fe20000010000 */
[----:B------:R-:W-:Y:S02]  /*1470*/  ISETP.EQ.OR P6, PT, R12, UR15, P3 ;  /* 0x0000000f0c007c0c */ /* 0x000fe40009fc2670 */
        /* <DEDUP_REMOVED lines=45> */
.L_x_2167:
        /* <DEDUP_REMOVED lines=26> */
[----:B------:R-:W-:Y:S01]  /*18f0*/  IMAD.U32 R9, RZ, RZ, UR11 ;  /* 0x0000000bff097e24 */ /* 0x000fe2000f8e00ff */
[----:B------:R-:W-:Y:S02]  /*1900*/  @!UP1 UIMAD.WIDE.U32 UR12, UR12, 0x8, UR18 ;  /* 0x000000080c0c98a5 */ /* 0x000fe4000f8e0012 */
[----:B------:R-:W-:Y:S02]  /*1910*/  @!UP2 UIMAD UR14, UR14, UR20, UR6 ;  /* 0x000000140e0ea2a4 */ /* 0x000fe4000f8e0206 */
[----:B------:R-:W-:Y:S01]  /*1920*/  @!UP0 UIMAD.WIDE.U32 UR10, UR9, 0x8, UR18 ;  /* 0x00000008090a88a5 */ /* 0x000fe2000f8e0012 */
[----:B------:R-:W0:Y:S01]  /*1930*/  @!P2 LDG.E.64 R8, desc[UR16][R8.64] ;  /* 0x000000100808a981 */ /* 0x000e22000c1e1b00 */
[----:B------:R-:W-:Y:S02]  /*1940*/  MOV R12, UR12 ;  /* 0x0000000c000c7c02 */ /* 0x000fe40008000f00 */
[----:B------:R-:W-:Y:S01]  /*1950*/  MOV R13, UR13 ;  /* 0x0000000d000d7c02 */ /* 0x000fe20008000f00 */
[----:B------:R-:W-:Y:S01]  /*1960*/  @!UP2 UIMAD.WIDE.U32 UR12, UR14, 0x8, UR18 ;  /* 0x000000080e0ca8a5 */ /* 0x000fe2000f8e0012 */
[----:B-1----:R-:W-:-:S02]  /*1970*/  MOV R16, UR10 ;  /* 0x0000000a00107c02 */ /* 0x002fc40008000f00 */
[----:B--2---:R-:W-:Y:S02]  /*1980*/  MOV R17, UR11 ;  /* 0x0000000b00117c02 */ /* 0x004fe40008000f00 */
[----:B------:R-:W2:Y:S01]  /*1990*/  @!P4 LDG.E.64 R12, desc[UR16][R12.64] ;  /* 0x000000100c0cc981 */ /* 0x000ea2000c1e1b00 */
[----:B------:R-:W-:Y:S01]  /*19a0*/  MOV R14, UR12 ;  /* 0x0000000c000e7c02 */ /* 0x000fe20008000f00 */
[----:B------:R-:W-:Y:S02]  /*19b0*/  IMAD.U32 R15, RZ, RZ, UR13 ;  /* 0x0000000dff0f7e24 */ /* 0x000fe4000f8e00ff */
[----:B------:R-:W3:Y:S04]  /*19c0*/  @!P5 LDG.E.64 R16, desc[UR16][R16.64] ;  /* 0x000000101010d981 */ /* 0x000ee8000c1e1b00 */
[----:B------:R-:W4:Y:S01]  /*19d0*/  @!P6 LDG.E.64 R14, desc[UR16][R14.64] ;  /* 0x000000100e0ee981 */ /* 0x000f22000c1e1b00 */
[----:B------:R-:W-:-:S04]  /*19e0*/  MOV R18, UR5 ;  /* 0x0000000500127c02 */ /* 0x000fc80008000f00 */
[----:B------:R-:W-:-:S04]  /*19f0*/  IADD3 R18, PT, PT, R18, 0x4, RZ ;  /* 0x0000000412127810 */ /* 0x000fc80007ffe0ff */
[----:B------:R-:W-:Y:S01]  /*1a00*/  R2UR UR5, R18 ;  /* 0x00000000120572ca */ /* 0x000fe200000e0000 */
        /* <DEDUP_REMOVED lines=8> */
.L_x_2169:
        /* <DEDUP_REMOVED lines=28> */
.L_x_2170:
        /* <DEDUP_REMOVED lines=13> */
.L_x_2171:
[----:B------:R-:W-:Y:S05]  /*1d20*/  BSYNC.RECONVERGENT B0 ;  /* 0x0000000000007941 */ /* 0x000fea0003800200 */
.L_x_2164:
[----:B-1----:R-:W1:Y:S01]  /*1d30*/  S2R R16, SR_TID.X ;  /* 0x0000000000107919 */ /* 0x002e620000002100 */
[----:B------:R-:W4:Y:S01]  /*1d40*/  S2UR UR9, SR_CgaCtaId ;  /* 0x00000000000979c3 */ /* 0x000f220000008800 */
[----:B------:R-:W0:Y:S01]  /*1d50*/  LDCU UR10, c[0x0][0x414] ;  /* 0x00008280ff0a77ac */ /* 0x000e220008000800 */
[----:B------:R-:W-:Y:S01]  /*1d60*/  MOV R19, UR8 ;  /* 0x0000000800137c02 */ /* 0x000fe20008000f00 */
[----:B------:R-:W-:-:S05]  /*1d70*/  UMOV UR5, 0x400 ;  /* 0x0000040000057882 */ /* 0x000fca0000000000 */
[----:B------:R-:W2:Y:S08]  /*1d80*/  @P0 LDC.64 R14, c[0x0][0x388] ;  /* 0x0000e200ff0e0b82 */ /* 0x000eb00000000a00 */
[----:B---3--:R-:W3:Y:S01]  /*1d90*/  LDC.64 R12, c[0x0][0x398] ;  /* 0x0000e600ff0c7b82 */ /* 0x008ee20000000a00 */
[----:B0-----:R-:W-:Y:S01]  /*1da0*/  @P0 FMUL.FTZ R28, R10, UR10 ;  /* 0x0000000a0a1c0c20 */ /* 0x001fe20008410000 */
[----:B------:R-:W-:Y:S01]  /*1db0*/  @P0 FMUL.FTZ R29, R11, UR10 ;  /* 0x0000000a0b1d0c20 */ /* 0x000fe20008410000 */
[----:B----4-:R-:W-:Y:S01]  /*1dc0*/  ULEA UR5, UR9, UR5, 0x18 ;  /* 0x0000000509057291 */ /* 0x010fe2000f8ec0ff */
[----:B-1----:R-:W-:Y:S01]  /*1dd0*/  LOP3.LUT R8, R16, 0xffff, RZ, 0xc0, !PT ;  /* 0x0000ffff10087812 */ /* 0x002fe200078ec0ff */
[----:B--2---:R-:W-:-:S07]  /*1de0*/  @P0 IMAD.WIDE R18, R19, 0x8, R14 ;  /* 0x0000000813120825 */ /* 0x004fce00078e020e */
[----:B------:R-:W-:Y:S01]  /*1df0*/  @!P3 STS.64 [UR5+0x78], R10 ;  /* 0x0000780aff00b988 */ /* 0x000fe20008000a05 */
[----:B------:R-:W-:-:S03]  /*1e00*/  IMAD R8, R8, 0x2aab, RZ ;  /* 0x00002aab08087824 */ /* 0x000fc600078e02ff */
[----:B------:R-:W-:Y:S02]  /*1e10*/  @P0 STG.E.64 desc[UR16][R18.64], R28 ;  /* 0x0000001c12000986 */ /* 0x000fe4000c101b10 */
[----:B------:R-:W-:-:S04]  /*1e20*/  SHF.R.U32.HI R8, RZ, 0x10, R8 ;  /* 0x00000010ff087819 */ /* 0x000fc80000011608 */
[----:B------:R-:W-:-:S05]  /*1e30*/  PRMT R8, R8, 0x9910, RZ ;  /* 0x0000991008087816 */ /* 0x000fca00000000ff */
[----:B------:R-:W-:-:S05]  /*1e40*/  IMAD R8, R8, 0x6, RZ ;  /* 0x0000000608087824 */ /* 0x000fca00078e02ff */
[----:B------:R-:W-:Y:S02]  /*1e50*/  IADD3 R17, PT, PT, RZ, -R8, RZ ;  /* 0x80000008ff117210 */ /* 0x000fe40007ffe0ff */
[----:B------:R-:W0:Y:S02]  /*1e60*/  LDC.64 R8, c[0x0][0x3a0] ;  /* 0x0000e800ff087b82 */ /* 0x000e240000000a00 */
[----:B------:R-:W-:-:S04]  /*1e70*/  PRMT R17, R17, 0x7710, RZ ;  /* 0x0000771011117816 */ /* 0x000fc800000000ff */
[----:B------:R-:W-:-:S04]  /*1e80*/  IADD3 R17, PT, PT, R17, R16, RZ ;  /* 0x0000001011117210 */ /* 0x000fc80007ffe0ff */
[----:B------:R-:W-:-:S04]  /*1e90*/  SHF.L.U32 R17, R17, 0x1, RZ ;  /* 0x0000000111117819 */ /* 0x000fc800000006ff */
[----:B------:R-:W-:-:S05]  /*1ea0*/  LOP3.LUT R17, R17, 0xffff, RZ, 0xc0, !PT ;  /* 0x0000ffff11117812 */ /* 0x000fca00078ec0ff */
[----:B------:R-:W-:-:S04]  /*1eb0*/  IMAD.IADD R17, R0, 0x1, R17 ;  /* 0x0000000100117824 */ /* 0x000fc800078e0211 */
[C---:B---3--:R-:W-:Y:S01]  /*1ec0*/  IMAD.WIDE R14, R17.reuse, 0x4, R12 ;  /* 0x00000004110e7825 */ /* 0x048fe200078e020c */
[----:B------:R-:W-:Y:S03]  /*1ed0*/  BAR.SYNC.DEFER_BLOCKING 0x0 ;  /* 0x0000000000007b1d */ /* 0x000fe60000010000 */
[----:B0-----:R-:W-:-:S03]  /*1ee0*/  IMAD.WIDE R16, R17, 0x4, R8 ;  /* 0x0000000411107825 */ /* 0x001fc600078e0208 */
[----:B------:R-:W5:Y:S04]  /*1ef0*/  LDG.E.64 R14, desc[UR16][R14.64] ;  /* 0x000000100e0e7981 */ /* 0x000f68000c1e1b00 */
[----:B------:R-:W5:Y:S01]  /*1f00*/  LDG.E.64 R16, desc[UR16][R16.64] ;  /* 0x0000001010107981 */ /* 0x000f62000c1e1b00 */
[----:B------:R-:W-:Y:S03]  /*1f10*/  BSSY.RECONVERGENT B0, `(.L_x_2172) ;  /* 0x00000ef000007945 */ /* 0x000fe60003800200 */
[----:B------:R-:W0:Y:S01]  /*1f20*/  LDS.64 R12, [UR5+0x78] ;  /* 0x00007805ff0c7984 */ /* 0x000e220008000a00 */
[----:B------:R-:W1:Y:S02]  /*1f30*/  LDCU.U8 UR5, c[0x0][0x3fc] ;  /* 0x00007f80ff0577ac */ /* 0x000e640008000000 */
[----:B-1----:R-:W-:Y:S01]  /*1f40*/  UISETP.NE.AND UP0, UPT, UR5, URZ, UPT ;  /* 0x000000ff0500728c */ /* 0x002fe2000bf05270 */
[----:B0-----:R-:W-:-:S04]  /*1f50*/  FMUL.FTZ R12, R12, UR10 ;  /* 0x0000000a0c0c7c20 */ /* 0x001fc80008410000 */
[----:B------:R-:W-:-:S04]  /*1f60*/  FMUL.FTZ R0, R12, R12 ;  /* 0x0000000c0c007220 */ /* 0x000fc80000410000 */
[----:B------:R-:W-:-:S05]  /*1f70*/  FFMA.FTZ R0, R13, UR10, -R0 ;  /* 0x0000000a0d007c23 */ /* 0x000fca0008010800 */
[----:B------:R-:W-:-:S13]  /*1f80*/  FSETP.GTU.FTZ.AND P2, PT, R0, RZ, PT ;  /* 0x000000ff0000720b */ /* 0x000fda0003f5c000 */
[----:B------:R-:W0:Y:S02]  /*1f90*/  @P2 LDC R9, c[0x0][0x3a8] ;  /* 0x0000ea00ff092b82 */ /* 0x000e240000000800 */
[----:B0-----:R-:W-:Y:S01]  /*1fa0*/  @P2 FADD.FTZ R0, R0, R9 ;  /* 0x0000000900002221 */ /* 0x001fe20000010000 */
[----:B------:R-:W-:-:S06]  /*1fb0*/  HFMA2 R9, -RZ, RZ, 1.875, 0 ;  /* 0x3f800000ff097431 */ /* 0x000fcc00000001ff */
        /* <DEDUP_REMOVED lines=13> */
[----:B------:R-:W-:Y:S02]  /*2090*/  IMAD.MOV.U32 R11, RZ, RZ, R25 ;  /* 0x000000ffff0b7224 */ /* 0x000fe400078e0019 */
[----:B------:R-:W-:Y:S01]  /*20a0*/  FADD.FTZ R4, -R12, R4 ;  /* 0x000000040c047221 */ /* 0x000fe20000010100 */
[----:B------:R-:W2:Y:S01]  /*20b0*/  LDCU.64 UR10, c[0x0][0x380] ;  /* 0x00007000ff0a77ac */ /* 0x000ea20008000a00 */
[----:B0-----:R-:W-:Y:S02]  /*20c0*/  IMAD R18, R18, UR18, RZ ;  /* 0x0000001212127c24 */ /* 0x001fe4000f8e02ff */
[----:B------:R-:W-:-:S04]  /*20d0*/  IMAD.WIDE.U32 R10, R23, UR18, R10 ;  /* 0x00000012170a7c25 */ /* 0x000fc8000f8e000a */
[----:B------:R-:W-:Y:S01]  /*20e0*/  IMAD R19, R23, UR19, R18 ;  /* 0x0000001317137c24 */ /* 0x000fe2000f8e0212 */
[----:B--2---:R-:W-:-:S04]  /*20f0*/  LEA R18, P1, R10, UR10, 0x2 ;  /* 0x0000000a0a127c11 */ /* 0x004fc8000f8210ff */
[----:B------:R-:W-:-:S04]  /*2100*/  IADD3 R19, PT, PT, R11, R19, RZ ;  /* 0x000000130b137210 */ /* 0x000fc80007ffe0ff */
[----:B------:R-:W-:Y:S01]  /*2110*/  LEA.HI.X R19, R10, UR11, R19, 0x2, P1 ;  /* 0x0000000b0a137c11 */ /* 0x000fe200088f1413 */
[----:B------:R-:W-:Y:S01]  /*2120*/  FADD.FTZ R10, -R12, R5 ;  /* 0x000000050c0a7221 */ /* 0x000fe20000010100 */
[----:B-1----:R-:W-:-:S03]  /*2130*/  FMUL.FTZ R5, R4, R9 ;  /* 0x0000000904057220 */ /* 0x002fc60000410000 */
[----:B------:R-:W-:Y:S01]  /*2140*/  FMUL.FTZ R10, R10, R9 ;  /* 0x000000090a0a7220 */ /* 0x000fe20000410000 */
[----:B-----5:R-:W-:-:S03]  /*2150*/  FFMA.FTZ R4, R14, R5, R16 ;  /* 0x000000050e047223 */ /* 0x020fc60000010010 */
[----:B------:R-:W-:-:S05]  /*2160*/  FFMA.FTZ R5, R15, R10, R17 ;  /* 0x0000000a0f057223 */ /* 0x000fca0000010011 */
[----:B------:R0:W-:Y:S02]  /*2170*/  STG.E.64 desc[UR16][R18.64], R4 ;  /* 0x0000000412007986 */ /* 0x0001e4000c101b10 */
.L_x_2175:
[----:B------:R-:W-:Y:S05]  /*2180*/  BSYNC.RECONVERGENT B1 ;  /* 0x0000000000017941 */ /* 0x000fea0003800200 */
.L_x_2174:
        /* <DEDUP_REMOVED lines=11> */
[----:B------:R-:W0:Y:S01]  /*2240*/  LDCU.64 UR10, c[0x0][0x3e0] ;  /* 0x00007c00ff0a77ac */ /* 0x000e220008000a00 */
[----:B------:R-:W-:Y:S01]  /*2250*/  MOV R5, R25 ;  /* 0x0000001900057202 */ /* 0x000fe20000000f00 */
[C---:B------:R-:W-:Y:S01]  /*2260*/  FADD.FTZ R2, -R12.reuse, R2 ;  /* 0x000000020c027221 */ /* 0x040fe20000010100 */
[----:B------:R-:W-:Y:S01]  /*2270*/  FADD.FTZ R28, -R12, R3 ;  /* 0x000000030c1c7221 */ /* 0x000fe20000010100 */
        /* <DEDUP_REMOVED lines=8> */
[----:B------:R-:W-:-:S05]  /*2300*/  IMAD.WIDE.U32 R4, R13, UR10, R4 ;  /* 0x0000000a0d047c25 */ /* 0x000fca000f8e0004 */
[----:B------:R-:W-:Y:S02]  /*2310*/  IADD3 R19, PT, PT, R5, R19, RZ ;  /* 0x0000001305137210 */ /* 0x000fe40007ffe0ff */
[----:B--2---:R-:W-:-:S04]  /*2320*/  LEA R18, P1, R4, UR18, 0x2 ;  /* 0x0000001204127c11 */ /* 0x004fc8000f8210ff */
[----:B------:R-:W-:-:S05]  /*2330*/  LEA.HI.X R19, R4, UR19, R19, 0x2, P1 ;  /* 0x0000001304137c11 */ /* 0x000fca00088f1413 */
[----:B------:R0:W-:Y:S04]  /*2340*/  STG.E.64 desc[UR16][R18.64], R2 ;  /* 0x0000000212007986 */ /* 0x0001e8000c101b10 */
.L_x_2177:
[----:B------:R-:W-:Y:S05]  /*2350*/  BSYNC.RECONVERGENT B1 ;  /* 0x0000000000017941 */ /* 0x000fea0003800200 */
.L_x_2176:
[----:B------:R-:W-:Y:S04]  /*2360*/  BSSY.RECONVERGENT B1, `(.L_x_2178) ;  /* 0x0000013000017945 */ /* 0x000fe80003800200 */
[----:B------:R-:W-:Y:S05]  /*2370*/  @P2 BRA `(.L_x_2179) ;  /* 0x0000000000442947 */ /* 0x000fea0003800000 */
[----:B------:R-:W2:Y:S01]  /*2380*/  LDCU.64 UR10, c[0x0][0x3e0] ;  /* 0x00007c00ff0a77ac */ /* 0x000ea20008000a00 */
[----:B0-----:R-:W-:Y:S01]  /*2390*/  MOV R2, R26 ;  /* 0x0000001a00027202 */ /* 0x001fe20000000f00 */
[----:B------:R-:W-:Y:S02]  /*23a0*/  IMAD.MOV.U32 R3, RZ, RZ, R25 ;  /* 0x000000ffff037224 */ /* 0x000fe400078e0019 */
[----:B------:R-:W-:Y:S01]  /*23b0*/  FADD.FTZ R6, -R12, R6 ;  /* 0x000000060c067221 */ /* 0x000fe20000010100 */
[----:B------:R-:W0:Y:S01]  /*23c0*/  LDCU.64 UR18, c[0x0][0x380] ;  /* 0x00007000ff1277ac */ /* 0x000e220008000a00 */
[----:B--2---:R-:W-:Y:S02]  /*23d0*/  IMAD R5, R10, UR10, RZ ;  /* 0x0000000a0a057c24 */ /* 0x004fe4000f8e02ff */
[----:B------:R-:W-:-:S04]  /*23e0*/  IMAD.WIDE.U32 R2, R0, UR10, R2 ;  /* 0x0000000a00027c25 */ /* 0x000fc8000f8e0002 */
[----:B------:R-:W-:Y:S02]  /*23f0*/  IMAD R13, R0, UR11, R5 ;  /* 0x0000000b000d7c24 */ /* 0x000fe4000f8e0205 */
[----:B------:R-:W-:Y:S01]  /*2400*/  FADD.FTZ R0, -R12, R7 ;  /* 0x000000070c007221 */ /* 0x000fe20000010100 */
[----:B-1----:R-:W-:Y:S01]  /*2410*/  FMUL.FTZ R5, R6, R9 ;  /* 0x0000000906057220 */ /* 0x002fe20000410000 */
[----:B0-----:R-:W-:Y:S02]  /*2420*/  LEA R4, P1, R2, UR18, 0x2 ;  /* 0x0000001202047c11 */ /* 0x001fe4000f8210ff */
[----:B------:R-:W-:Y:S01]  /*2430*/  IADD3 R13, PT, PT, R3, R13, RZ ;  /* 0x0000000d030d7210 */ /* 0x000fe20007ffe0ff */
[----:B------:R-:W-:Y:S01]  /*2440*/  FMUL.FTZ R0, R0, R9 ;  /* 0x0000000900007220 */ /* 0x000fe20000410000 */
[----:B-----5:R-:W-:Y:S02]  /*2450*/  FFMA.FTZ R6, R14, R5, R16 ;  /* 0x000000050e067223 */ /* 0x020fe40000010010 */
[----:B------:R-:W-:Y:S01]  /*2460*/  LEA.HI.X R5, R2, UR19, R13, 0x2, P1 ;  /* 0x0000001302057c11 */ /* 0x000fe200088f140d */
[----:B------:R-:W-:-:S05]  /*2470*/  FFMA.FTZ R7, R15, R0, R17 ;  /* 0x000000000f077223 */ /* 0x000fca0000010011 */
[----:B------:R2:W-:Y:S02]  /*2480*/  STG.E.64 desc[UR16][R4.64], R6 ;  /* 0x0000000604007986 */ /* 0x0005e4000c101b10 */
.L_x_2179:
[----:B------:R-:W-:Y:S05]  /*2490*/  BSYNC.RECONVERGENT B1 ;  /* 0x0000000000017941 */ /* 0x000fea0003800200 */
.L_x_2178:
[----:B------:R-:W-:Y:S05]  /*24a0*/  @P3 BRA `(.L_x_2180) ;  /* 0x0000000800543947 */ /* 0x000fea0003800000 */
[----:B------:R-:W3:Y:S01]  /*24b0*/  LDCU.64 UR10, c[0x0][0x3e0] ;  /* 0x00007c00ff0a77ac */ /* 0x000ee20008000a00 */
[----:B0-----:R-:W-:Y:S01]  /*24c0*/  MOV R2, R26 ;  /* 0x0000001a00027202 */ /* 0x001fe20000000f00 */
[C---:B------:R-:W-:Y:S01]  /*24d0*/  FADD.FTZ R20, -R12.reuse, R20 ;  /* 0x000000140c147221 */ /* 0x040fe20000010100 */
[----:B------:R-:W-:Y:S01]  /*24e0*/  MOV R3, R25 ;  /* 0x0000001900037202 */ /* 0x000fe20000000f00 */
[----:B------:R-:W0:Y:S01]  /*24f0*/  LDCU.64 UR12, c[0x0][0x380] ;  /* 0x00007000ff0c77ac */ /* 0x000e220008000a00 */
[----:B------:R-:W-:Y:S01]  /*2500*/  FADD.FTZ R12, -R12, R21 ;  /* 0x000000150c0c7221 */ /* 0x000fe20000010100 */
[----:B-12---:R-:W-:-:S03]  /*2510*/  FMUL.FTZ R5, R20, R9 ;  /* 0x0000000914057220 */ /* 0x006fc60000410000 */
[----:B------:R-:W-:Y:S01]  /*2520*/  FMUL.FTZ R12, R12, R9 ;  /* 0x000000090c0c7220 */ /* 0x000fe20000410000 */
[----:B-----5:R-:W-:-:S03]  /*2530*/  FFMA.FTZ R14, R14, R5, R16 ;  /* 0x000000050e0e7223 */ /* 0x020fc60000010010 */
[----:B------:R-:W-:Y:S01]  /*2540*/  FFMA.FTZ R15, R15, R12, R17 ;  /* 0x0000000c0f0f7223 */ /* 0x000fe20000010011 */
[----:B---3--:R-:W-:Y:S02]  /*2550*/  IMAD R11, R11, UR10, RZ ;  /* 0x0000000a0b0b7c24 */ /* 0x008fe4000f8e02ff */
[----:B------:R-:W-:-:S04]  /*2560*/  IMAD.WIDE.U32 R2, R8, UR10, R2 ;  /* 0x0000000a08027c25 */ /* 0x000fc8000f8e0002 */
[----:B------:R-:W-:Y:S01]  /*2570*/  IMAD R11, R8, UR11, R11 ;  /* 0x0000000b080b7c24 */ /* 0x000fe2000f8e020b */
[----:B0-----:R-:W-:-:S04]  /*2580*/  LEA R4, P1, R2, UR12, 0x2 ;  /* 0x0000000c02047c11 */ /* 0x001fc8000f8210ff */
[----:B------:R-:W-:-:S04]  /*2590*/  IADD3 R11, PT, PT, R3, R11, RZ ;  /* 0x0000000b030b7210 */ /* 0x000fc80007ffe0ff */
[----:B------:R-:W-:-:S05]  /*25a0*/  LEA.HI.X R5, R2, UR13, R11, 0x2, P1 ;  /* 0x0000000d02057c11 */ /* 0x000fca00088f140b */
[----:B------:R3:W-:Y:S01]  /*25b0*/  STG.E.64 desc[UR16][R4.64], R14 ;  /* 0x0000000e04007986 */ /* 0x0007e2000c101b10 */
[----:B------:R-:W-:Y:S05]  /*25c0*/  BRA `(.L_x_2180) ;  /* 0x00000008000c7947 */ /* 0x000fea0003800000 */
.L_x_2173:
[----:B------:R-:W2:Y:S01]  /*25d0*/  LDCU.64 UR18, c[0x0][0x3e8] ;  /* 0x00007d00ff1277ac */ /* 0x000ea20008000a00 */
[----:B------:R-:W-:Y:S01]  /*25e0*/  BSSY.RECONVERGENT B1, `(.L_x_2181) ;  /* 0x0000021000017945 */ /* 0x000fe20003800200 */
[C---:B------:R-:W-:Y:S01]  /*25f0*/  IADD3 R13, PT, PT, R23.reuse, 0x40, RZ ;  /* 0x00000040170d7810 */ /* 0x040fe20007ffe0ff */
[C---:B------:R-:W-:Y:S01]  /*2600*/  VIADD R8, R23.reuse, 0x80 ;  /* 0x0000008017087836 */ /* 0x040fe20000000000 */
[----:B0-----:R-:W-:Y:S01]  /*2610*/  IADD3 R0, PT, PT, R23, 0xc0, RZ ;  /* 0x000000c017007810 */ /* 0x001fe20007ffe0ff */
[----:B------:R-:W-:Y:S06]  /*2620*/  @P1 BRA `(.L_x_2182) ;  /* 0x0000000000701947 */ /* 0x000fec0003800000 */
[----:B------:R-:W0:Y:S01]  /*2630*/  LDCU.64 UR10, c[0x0][0x3e0] ;  /* 0x00007c00ff0a77ac */ /* 0x000e220008000a00 */
[----:B------:R-:W-:Y:S01]  /*2640*/  SHF.R.S32.HI R10, RZ, 0x1f, R23 ;  /* 0x0000001fff0a7819 */ /* 0x000fe20000011417 */
[----:B------:R-:W-:Y:S01]  /*2650*/  FADD.FTZ R4, -R12, R4 ;  /* 0x000000040c047221 */ /* 0x000fe20000010100 */
[----:B------:R-:W-:Y:S01]  /*2660*/  MOV R18, R26 ;  /* 0x0000001a00127202 */ /* 0x000fe20000000f00 */
[----:B------:R-:W3:Y:S01]  /*2670*/  LDCU.64 UR12, c[0x0][0x380] ;  /* 0x00007000ff0c77ac */ /* 0x000ee20008000a00 */
[----:B------:R-:W-:Y:S01]  /*2680*/  MOV R19, R25 ;  /* 0x0000001900137202 */ /* 0x000fe20000000f00 */
[----:B0-----:R-:W-:Y:S02]  /*2690*/  IMAD R10, R10, UR10, RZ ;  /* 0x0000000a0a0a7c24 */ /* 0x001fe4000f8e02ff */
[----:B------:R-:W-:-:S04]  /*26a0*/  IMAD.WIDE.U32 R18, R23, UR10, R18 ;  /* 0x0000000a17127c25 */ /* 0x000fc8000f8e0012 */
[----:B------:R-:W-:Y:S01]  /*26b0*/  IMAD R11, R23, UR11, R10 ;  /* 0x0000000b170b7c24 */ /* 0x000fe2000f8e020a */
[----:B---3--:R-:W-:-:S04]  /*26c0*/  LEA R10, P1, R18, UR12, 0x2 ;  /* 0x0000000c120a7c11 */ /* 0x008fc8000f8210ff */
[----:B------:R-:W-:Y:S01]  /*26d0*/  IADD3 R11, PT, PT, R19, R11, RZ ;  /* 0x0000000b130b7210 */ /* 0x000fe20007ffe0ff */
[----:B-1----:R-:W-:-:S03]  /*26e0*/  FMUL.FTZ R19, R4, R9 ;  /* 0x0000000904137220 */ /* 0x002fc60000410000 */
[----:B------:R-:W-:Y:S01]  /*26f0*/  LEA.HI.X R11, R18, UR13, R11, 0x2, P1 ;  /* 0x0000000d120b7c11 */ /* 0x000fe200088f140b */
[----:B------:R-:W-:Y:S01]  /*2700*/  FADD.FTZ R18, -R12, R5 ;  /* 0x000000050c127221 */ /* 0x000fe20000010100 */
[----:B-----5:R-:W-:-:S03]  /*2710*/  FFMA.FTZ R4, R14, R19, R16 ;  /* 0x000000130e047223 */ /* 0x020fc60000010010 */
[----:B------:R-:W-:Y:S01]  /*2720*/  FMUL.FTZ R28, R18, R9 ;  /* 0x00000009121c7220 */ /* 0x000fe20000410000 */
[----:B------:R-:W-:-:S03]  /*2730*/  FMUL.FTZ R18, R4, -1.4426950216293334961 ;  /* 0xbfb8aa3b04127820 */ /* 0x000fc60000410000 */
[----:B------:R-:W-:-:S03]  /*2740*/  FFMA.FTZ R5, R15, R28, R17 ;  /* 0x0000001c0f057223 */ /* 0x000fc60000010011 */
[----:B------:R-:W0:Y:S01]  /*2750*/  MUFU.EX2 R18, R18 ;  /* 0x0000001200127308 */ /* 0x000e220000000800 */
[----:B------:R-:W-:-:S06]  /*2760*/  FMUL.FTZ R28, R5, -1.4426950216293334961 ;  /* 0xbfb8aa3b051c7820 */ /* 0x000fcc0000410000 */
[----:B------:R-:W1:Y:S01]  /*2770*/  MUFU.EX2 R28, R28 ;  /* 0x0000001c001c7308 */ /* 0x000e620000000800 */
[----:B0-----:R-:W-:-:S06]  /*2780*/  FADD.FTZ R19, R18, 1 ;  /* 0x3f80000012137421 */ /* 0x001fcc0000010000 */
[----:B------:R-:W0:Y:S01]  /*2790*/  MUFU.RCP R19, R19 ;  /* 0x0000001300137308 */ /* 0x000e220000001000 */
[----:B-1----:R-:W-:-:S07]  /*27a0*/  FADD.FTZ R29, R28, 1 ;  /* 0x3f8000001c1d7421 */ /* 0x002fce0000010000 */
[----:B------:R-:W1:Y:S01]  /*27b0*/  MUFU.RCP R29, R29 ;  /* 0x0000001d001d7308 */ /* 0x000e620000001000 */
[----:B0-----:R-:W-:Y:S01]  /*27c0*/  FMUL.FTZ R4, R4, R19 ;  /* 0x0000001304047220 */ /* 0x001fe20000410000 */
[----:B-1----:R-:W-:-:S05]  /*27d0*/  FMUL.FTZ R5, R5, R29 ;  /* 0x0000001d05057220 */ /* 0x002fca0000410000 */
[----:B------:R0:W-:Y:S02]  /*27e0*/  STG.E.64 desc[UR16][R10.64], R4 ;  /* 0x000000040a007986 */ /* 0x0001e4000c101b10 */
.L_x_2182:
[----:B--2---:R-:W-:Y:S05]  /*27f0*/  BSYNC.RECONVERGENT B1 ;  /* 0x0000000000017941 */ /* 0x004fea0003800200 */
.L_x_2181:
        /* <DEDUP_REMOVED lines=12> */
[----:B------:R-:W-:Y:S02]  /*28c0*/  IMAD.MOV.U32 R5, RZ, RZ, R25 ;  /* 0x000000ffff057224 */ /* 0x000fe400078e0019 */
[C---:B------:R-:W-:Y:S01]  /*28d0*/  FADD.FTZ R2, -R12.reuse, R2 ;  /* 0x000000020c027221 */ /* 0x040fe20000010100 */
[----:B------:R-:W-:Y:S01]  /*28e0*/  FADD.FTZ R18, -R12, R3 ;  /* 0x000000030c127221 */ /* 0x000fe20000010100 */
[----:B------:R-:W2:Y:S03]  /*28f0*/  LDCU.64 UR12, c[0x0][0x380] ;  /* 0x00007000ff0c77ac */ /* 0x000ea60008000a00 */
[----:B-1----:R-:W-:Y:S01]  /*2900*/  FMUL.FTZ R28, R18, R9 ;  /* 0x00000009121c7220 */ /* 0x002fe20000410000 */
[----:B0-----:R-:W-:-:S04]  /*2910*/  IMAD R4, R4, UR10, RZ ;  /* 0x0000000a04047c24 */ /* 0x001fc8000f8e02ff */
[----:B------:R-:W-:Y:S01]  /*2920*/  IMAD R19, R13, UR11, R4 ;  /* 0x0000000b0d137c24 */ /* 0x000fe2000f8e0204 */
[----:B------:R-:W-:-:S05]  /*2930*/  MOV R4, R26 ;  /* 0x0000001a00047202 */ /* 0x000fca0000000f00 */
[----:B------:R-:W-:-:S04]  /*2940*/  IMAD.WIDE.U32 R4, R13, UR10, R4 ;  /* 0x0000000a0d047c25 */ /* 0x000fc8000f8e0004 */
[----:B------:R-:W-:Y:S01]  /*2950*/  FMUL.FTZ R13, R2, R9 ;  /* 0x00000009020d7220 */ /* 0x000fe20000410000 */
[----:B------:R-:W-:-:S03]  /*2960*/  IADD3 R19, PT, PT, R5, R19, RZ ;  /* 0x0000001305137210 */ /* 0x000fc60007ffe0ff */
[----:B-----5:R-:W-:Y:S01]  /*2970*/  FFMA.FTZ R5, R14, R13, R16 ;  /* 0x0000000d0e057223 */ /* 0x020fe20000010010 */
[----:B------:R-:W-:Y:S01]  /*2980*/  FFMA.FTZ R13, R15, R28, R17 ;  /* 0x0000001c0f0d7223 */ /* 0x000fe20000010011 */
[C---:B--2---:R-:W-:Y:S02]  /*2990*/  LEA R2, P1, R4.reuse, UR12, 0x2 ;  /* 0x0000000c04027c11 */ /* 0x044fe4000f8210ff */
[----:B------:R-:W-:Y:S01]  /*29a0*/  FMUL.FTZ R18, R5, -1.4426950216293334961 ;  /* 0xbfb8aa3b05127820 */ /* 0x000fe20000410000 */
[----:B------:R-:W-:Y:S01]  /*29b0*/  FMUL.FTZ R28, R13, -1.4426950216293334961 ;  /* 0xbfb8aa3b0d1c7820 */ /* 0x000fe20000410000 */
[----:B------:R-:W-:-:S04]  /*29c0*/  LEA.HI.X R3, R4, UR13, R19, 0x2, P1 ;  /* 0x0000000d04037c11 */ /* 0x000fc800088f1413 */
[----:B------:R-:W0:Y:S04]  /*29d0*/  MUFU.EX2 R18, R18 ;  /* 0x0000001200127308 */ /* 0x000e280000000800 */
[----:B------:R-:W1:Y:S01]  /*29e0*/  MUFU.EX2 R28, R28 ;  /* 0x0000001c001c7308 */ /* 0x000e620000000800 */
[----:B0-----:R-:W-:Y:S01]  /*29f0*/  FADD.FTZ R19, R18, 1 ;  /* 0x3f80000012137421 */ /* 0x001fe20000010000 */
[----:B-1----:R-:W-:-:S03]  /*2a00*/  FADD.FTZ R29, R28, 1 ;  /* 0x3f8000001c1d7421 */ /* 0x002fc60000010000 */
[----:B------:R-:W0:Y:S08]  /*2a10*/  MUFU.RCP R4, R19 ;  /* 0x0000001300047308 */ /* 0x000e300000001000 */
[----:B------:R-:W1:Y:S01]  /*2a20*/  MUFU.RCP R29, R29 ;  /* 0x0000001d001d7308 */ /* 0x000e620000001000 */
[----:B0-----:R-:W-:Y:S01]  /*2a30*/  FMUL.FTZ R4, R5, R4 ;  /* 0x0000000405047220 */ /* 0x001fe20000410000 */
[----:B-1----:R-:W-:-:S05]  /*2a40*/  FMUL.FTZ R5, R13, R29 ;  /* 0x0000001d0d057220 */ /* 0x002fca0000410000 */
[----:B------:R0:W-:Y:S02]  /*2a50*/  STG.E.64 desc[UR16][R2.64], R4 ;  /* 0x0000000402007986 */ /* 0x0001e4000c101b10 */
.L_x_2184:
[----:B------:R-:W-:Y:S05]  /*2a60*/  BSYNC.RECONVERGENT B1 ;  /* 0x0000000000017941 */ /* 0x000fea0003800200 */
.L_x_2183:
[----:B------:R-:W-:Y:S04]  /*2a70*/  BSSY.RECONVERGENT B1, `(.L_x_2185) ;  /* 0x000001d000017945 */ /* 0x000fe80003800200 */
[----:B------:R-:W-:Y:S05]  /*2a80*/  @P2 BRA `(.L_x_2186) ;  /* 0x00000000006c2947 */ /* 0x000fea0003800000 */
[C---:B------:R-:W-:Y:S01]  /*2a90*/  FADD.FTZ R6, -R12.reuse, R6 ;  /* 0x000000060c067221 */ /* 0x040fe20000010100 */
[----:B0-----:R-:W-:Y:S01]  /*2aa0*/  FADD.FTZ R2, -R12, R7 ;  /* 0x000000070c027221 */ /* 0x001fe20000010100 */
[----:B------:R-:W0:Y:S02]  /*2ab0*/  LDCU.64 UR10, c[0x0][0x3e0] ;  /* 0x00007c00ff0a77ac */ /* 0x000e240008000a00 */
[-C--:B-1----:R-:W-:Y:S01]  /*2ac0*/  FMUL.FTZ R3, R6, R9.reuse ;  /* 0x0000000906037220 */ /* 0x082fe20000410000 */
[----:B------:R-:W-:Y:S01]  /*2ad0*/  FMUL.FTZ R6, R2, R9 ;  /* 0x0000000902067220 */ /* 0x000fe20000410000 */
[----:B------:R-:W1:Y:S02]  /*2ae0*/  LDCU.64 UR12, c[0x0][0x380] ;  /* 0x00007000ff0c77ac */ /* 0x000e640008000a00 */
[----:B-----5:R-:W-:Y:S01]  /*2af0*/  FFMA.FTZ R7, R14, R3, R16 ;  /* 0x000000030e077223 */ /* 0x020fe20000010010 */
        /* <DEDUP_REMOVED lines=12> */
[----:B------:R-:W-:-:S03]  /*2bc0*/  IMAD.WIDE.U32 R2, R8, UR10, R2 ;  /* 0x0000000a08027c25 */ /* 0x000fc6000f8e0002 */
[----:B-1----:R-:W-:-:S04]  /*2bd0*/  LEA R4, P1, R2, UR12, 0x2 ;  /* 0x0000000c02047c11 */ /* 0x002fc8000f8210ff */
[----:B------:R-:W1:Y:S01]  /*2be0*/  MUFU.RCP R13, R13 ;  /* 0x0000000d000d7308 */ /* 0x000e620000001000 */
[----:B------:R-:W-:-:S04]  /*2bf0*/  IADD3 R5, PT, PT, R3, R5, RZ ;  /* 0x0000000503057210 */ /* 0x000fc80007ffe0ff */
[----:B------:R-:W-:Y:S01]  /*2c00*/  LEA.HI.X R5, R2, UR13, R5, 0x2, P1 ;  /* 0x0000000d02057c11 */ /* 0x000fe200088f1405 */
[----:B0-----:R-:W-:Y:S01]  /*2c10*/  FMUL.FTZ R2, R7, R18 ;  /* 0x0000001207027220 */ /* 0x001fe20000410000 */
[----:B-1----:R-:W-:-:S05]  /*2c20*/  FMUL.FTZ R3, R6, R13 ;  /* 0x0000000d06037220 */ /* 0x002fca0000410000 */
[----:B------:R2:W-:Y:S02]  /*2c30*/  STG.E.64 desc[UR16][R4.64], R2 ;  /* 0x0000000204007986 */ /* 0x0005e4000c101b10 */
.L_x_2186:
[----:B------:R-:W-:Y:S05]  /*2c40*/  BSYNC.RECONVERGENT B1 ;  /* 0x0000000000017941 */ /* 0x000fea0003800200 */
.L_x_2185:
[----:B------:R-:W-:Y:S05]  /*2c50*/  @P3 BRA `(.L_x_2180) ;  /* 0x0000000000683947 */ /* 0x000fea0003800000 */
[C---:B------:R-:W-:Y:S01]  /*2c60*/  FADD.FTZ R20, -R12.reuse, R20 ;  /* 0x000000140c147221 */ /* 0x040fe20000010100 */
[----:B------:R-:W-:Y:S01]  /*2c70*/  FADD.FTZ R12, -R12, R21 ;  /* 0x000000150c0c7221 */ /* 0x000fe20000010100 */
[----:B------:R-:W3:Y:S01]  /*2c80*/  LDCU.64 UR10, c[0x0][0x3e0] ;  /* 0x00007c00ff0a77ac */ /* 0x000ee20008000a00 */
[----:B------:R-:W-:Y:S01]  /*2c90*/  MOV R24, R26 ;  /* 0x0000001a00187202 */ /* 0x000fe20000000f00 */
[-C--:B012---:R-:W-:Y:S01]  /*2ca0*/  FMUL.FTZ R3, R20, R9.reuse ;  /* 0x0000000914037220 */ /* 0x087fe20000410000 */
[----:B------:R-:W-:Y:S01]  /*2cb0*/  FMUL.FTZ R12, R12, R9 ;  /* 0x000000090c0c7220 */ /* 0x000fe20000410000 */
[----:B------:R-:W0:Y:S02]  /*2cc0*/  LDCU.64 UR12, c[0x0][0x380] ;  /* 0x00007000ff0c77ac */ /* 0x000e240008000a00 */
[----:B-----5:R-:W-:Y:S01]  /*2cd0*/  FFMA.FTZ R14, R14, R3, R16 ;  /* 0x000000030e0e7223 */ /* 0x020fe20000010010 */
[----:B------:R-:W-:-:S03]  /*2ce0*/  FFMA.FTZ R15, R15, R12, R17 ;  /* 0x0000000c0f0f7223 */ /* 0x000fc60000010011 */
        /* <DEDUP_REMOVED lines=10> */
[----:B--2---:R-:W-:Y:S01]  /*2d90*/  FADD.FTZ R6, R3, 1 ;  /* 0x3f80000003067421 */ /* 0x004fe20000010000 */
[----:B------:R-:W0:Y:S02]  /*2da0*/  MUFU.RCP R5, R4 ;  /* 0x0000000400057308 */ /* 0x000e240000001000 */
[----:B------:R-:W-:-:S06]  /*2db0*/  LEA.HI.X R3, R24, UR13, R11, 0x2, P1 ;  /* 0x0000000d18037c11 */ /* 0x000fcc00088f140b */
[----:B------:R-:W1:Y:S01]  /*2dc0*/  MUFU.RCP R6, R6 ;  /* 0x0000000600067308 */ /* 0x000e620000001000 */
[----:B0-----:R-:W-:Y:S01]  /*2dd0*/  FMUL.FTZ R14, R14, R5 ;  /* 0x000000050e0e7220 */ /* 0x001fe20000410000 */
[----:B-1----:R-:W-:-:S05]  /*2de0*/  FMUL.FTZ R15, R15, R6 ;  /* 0x000000060f0f7220 */ /* 0x002fca0000410000 */
[----:B------:R4:W-:Y:S02]  /*2df0*/  STG.E.64 desc[UR16][R2.64], R14 ;  /* 0x0000000e02007986 */ /* 0x0009e4000c101b10 */
.L_x_2180:
[----:B------:R-:W-:Y:S05]  /*2e00*/  BSYNC.RECONVERGENT B0 ;  /* 0x0000000000007941 */ /* 0x000fea0003800200 */
.L_x_2172:
[----:B------:R-:W-:Y:S02]  /*2e10*/  UIADD3 UR8, UPT, UPT, UR20, UR8, URZ ;  /* 0x0000000814087290 */ /* 0x000fe4000fffe0ff */
[----:B------:R-:W-:Y:S02]  /*2e20*/  UIADD3 UR4, UPT, UPT, UR4, 0x1, URZ ;  /* 0x0000000104047890 */ /* 0x000fe4000fffe0ff */
[----:B------:R-:W-:-:S09]  /*2e30*/  UISETP.GE.AND UP0, UPT, UR8, UR7, UPT ;  /* 0x000000070800728c */ /* 0x000fd2000bf06270 */
[----:B------:R-:W-:Y:S05]  /*2e40*/  BRA.U !UP0, `(.L_x_2187) ;  /* 0xffffffd108d07547 */ /* 0x000fea000b83ffff */
[----:B------:R-:W-:Y:S05]  /*2e50*/  EXIT ;  /* 0x000000000000794d */ /* 0x000fea0003800000 */
.L_x_2188:
        /* <DEDUP_REMOVED lines=10> */
.L_x_2521:


//--------------------- .text._Z35group_norm_nhwc_fwd_one_pass_kernelI11Fp32IOFp32WLi512ELi12ELi384EEv26Group_norm_nhwc_fwd_params --------------------------
	.section	.text._Z35group_norm_nhwc_fwd_one_pass_kernelI11Fp32IOFp32WLi512ELi12ELi384EEv26Group_norm_nhwc_fwd_params,"ax",@progbits
	.align	128
        .global         _Z35group_norm_nhwc_fwd_one_pass_kernelI11Fp32IOFp32WLi512ELi12ELi384EEv26Group_norm_nhwc_fwd_params
        .type           _Z35group_norm_nhwc_fwd_one_pass_kernelI11Fp32IOFp32WLi512ELi12ELi384EEv26Group_norm_nhwc_fwd_params,@function
        .size           _Z35group_norm_nhwc_fwd_one_pass_kernelI11Fp32IOFp32WLi512ELi12ELi384EEv26Group_norm_nhwc_fwd_params,(.L_x_2522 - _Z35group_norm_nhwc_fwd_one_pass_kernelI11Fp32IOFp32WLi512ELi12ELi384EEv26Group_norm_nhwc_fwd_params)
        .other          _Z35group_norm_nhwc_fwd_one_pass_kernelI11Fp32IOFp32WLi512ELi12ELi384EEv26Group_norm_nhwc_fwd_params,@"STO_CUDA_ENTRY STV_DEFAULT"
_Z35group_norm_nhwc_fwd_one_pass_kernelI11Fp32IOFp32WLi512ELi12ELi384EEv26Group_norm_nhwc_fwd_params:
.text._Z35group_norm_nhwc_fwd_one_pass_kernelI11Fp32IOFp32WLi512ELi12ELi384EEv26Group_norm_nhwc_fwd_params:
        /* <DEDUP_REMOVED lines=13> */
[----:B------:R-:W0:Y:S01]  /*00d0*/  LDCU UR17, c[0x0][0x374] ;  /* 0x00006e80ff1177ac */ /* 0x000e220008000800 */
        /* <DEDUP_REMOVED lines=9> */
[----:B------:R-:W-:Y:S02]  /*0170*/  SHF.R.U32.HI R31, RZ, 0x10, R0 ;  /* 0x00000010ff1f7819 */ /* 0x000fe40000011600 */
[----:B------:R-:W0:Y:S02]  /*0180*/  LDC R0, c[0x0][0x370] ;  /* 0x0000dc00ff007b82 */ /* 0x000e240000000800 */
        /* <DEDUP_REMOVED lines=11> */
.L_x_2232:
[----:B-1----:R-:W1:Y:S01]  /*0240*/  LDCU UR5, c[0x0][0x3f8] ;  /* 0x00007f00ff0577ac */ /* 0x002e620008000800 */
[----:B------:R-:W-:Y:S02]  /*0250*/  IABS R8, UR7 ;  /* 0x0000000700087c13 */ /* 0x000fe40008000000 */
[C---:B---3-5:R-:W-:Y:S01]  /*0260*/  IADD3 R17, PT, PT, R31.reuse, 0x40, RZ ;  /* 0x000000401f117810 */ /* 0x068fe20007ffe0ff */
[----:B--2---:R-:W2:Y:S01]  /*0270*/  LDCU.64 UR14, c[0x0][0x3f0] ;  /* 0x00007e00ff0e77ac */ /* 0x004ea20008000a00 */
[----:B------:R-:W-:Y:S02]  /*0280*/  LOP3.LUT R34, R26, 0xffff, RZ, 0xc0, !PT ;  /* 0x0000ffff1a227812 */ /* 0x000fe400078ec0ff */
[----:B------:R-:W-:Y:S02]  /*0290*/  SHF.R.S32.HI R13, RZ, 0x1f, R17 ;  /* 0x0000001fff0d7819 */ /* 0x000fe40000011411 */
[C---:B------:R-:W-:Y:S02]  /*02a0*/  IADD3 R15, PT, PT, R31.reuse, 0x80, RZ ;  /* 0x000000801f0f7810 */ /* 0x040fe40007ffe0ff */
[----:B------:R-:W-:-:S02]  /*02b0*/  IADD3 R16, PT, PT, R31, 0x140, RZ ;  /* 0x000001401f107810 */ /* 0x000fc40007ffe0ff */
[----:B------:R-:W-:Y:S02]  /*02c0*/  SHF.R.S32.HI R37, RZ, 0x1f, R15 ;  /* 0x0000001fff257819 */ /* 0x000fe4000001140f */
[----:B------:R-:W-:Y:S02]  /*02d0*/  IADD3 R14, PT, PT, R31, 0xc0, RZ ;  /* 0x000000c01f0e7810 */ /* 0x000fe40007ffe0ff */
[----:B-1--4-:R-:W-:-:S04]  /*02e0*/  MOV R2, UR5 ;  /* 0x0000000500027c02 */ /* 0x012fc80008000f00 */
[----:B------:R-:W-:-:S04]  /*02f0*/  IABS R5, R2 ;  /* 0x0000000200057213 */ /* 0x000fc80000000000 */
[----:B------:R-:W1:Y:S08]  /*0300*/  I2F.RP R4, R5 ;  /* 0x0000000500047306 */ /* 0x000e700000209400 */
[----:B-1----:R-:W1:Y:S02]  /*0310*/  MUFU.RCP R4, R4 ;  /* 0x0000000400047308 */ /* 0x002e640000001000 */
[----:B-1----:R-:W-:-:S02]  /*0320*/  IADD3 R2, PT, PT, R4, 0xffffffe, RZ ;  /* 0x0ffffffe04027810 */ /* 0x002fc40007ffe0ff */
[----:B------:R-:W-:-:S04]  /*0330*/  IADD3 R4, PT, PT, R31, 0x100, RZ ;  /* 0x000001001f047810 */ /* 0x000fc80007ffe0ff */
[----:B------:R1:W3:Y:S02]  /*0340*/  F2I.FTZ.U32.TRUNC.NTZ R3, R2 ;  /* 0x0000000200037305 */ /* 0x0002e4000021f000 */
[----:B-1----:R-:W-:-:S05]  /*0350*/  HFMA2 R2, -RZ, RZ, 0, 0 ;  /* 0x00000000ff027431 */ /* 0x002fca00000001ff */
[----:B------:R-:W-:Y:S02]  /*0360*/  R2UR UR8, R2 ;  /* 0x00000000020872ca */ /* 0x000fe400000e0000 */
[----:B---3--:R-:W-:Y:S02]  /*0370*/  R2UR UR9, R3 ;  /* 0x00000000030972ca */ /* 0x008fe400000e0000 */
[----:B------:R-:W-:-:S05]  /*0380*/  IADD3 R6, PT, PT, RZ, -R3, RZ ;  /* 0x80000003ff067210 */ /* 0x000fca0007ffe0ff */
[----:B------:R-:W-:Y:S01]  /*0390*/  IMAD R7, R6, R5, RZ ;  /* 0x0000000506077224 */ /* 0x000fe200078e02ff */
[----:B------:R-:W-:-:S04]  /*03a0*/  MOV R6, R8 ;  /* 0x0000000800067202 */ /* 0x000fc80000000f00 */
[----:B------:R-:W-:Y:S01]  /*03b0*/  R2UR UR10, R6 ;  /* 0x00000000060a72ca */ /* 0x000fe200000e0000 */
[----:B------:R-:W-:Y:S01]  /*03c0*/  IMAD.HI.U32 R7, R3, R7, UR8 ;  /* 0x0000000803077e27 */ /* 0x000fe2000f8e0007 */
[----:B------:R-:W-:-:S04]  /*03d0*/  SHF.R.S32.HI R3, RZ, 0x1f, R30 ;  /* 0x0000001fff037819 */ /* 0x000fc8000001141e */
[----:B------:R-:W-:-:S13]  /*03e0*/  R2UR UR8, R7 ;  /* 0x00000000070872ca */ /* 0x000fda00000e0000 */
[----:B------:R-:W-:Y:S02]  /*03f0*/  UIMAD.WIDE.U32 UR8, UR8, UR10, URZ ;  /* 0x0000000a080872a5 */ /* 0x000fe4000f8e00ff */
[----:B------:R-:W-:-:S04]  /*0400*/  ULOP3.LUT UR8, UR7, UR5, URZ, 0x3c, !UPT ;  /* 0x0000000507087292 */ /* 0x000fc8000f8e3cff */
[----:B------:R-:W-:-:S05]  /*0410*/  IADD3 R2, PT, PT, RZ, -UR9, RZ ;  /* 0x80000009ff027c10 */ /* 0x000fca000fffe0ff */
[C---:B------:R-:W-:Y:S01]  /*0420*/  IMAD R2, R5.reuse, R2, UR10 ;  /* 0x0000000a05027e24 */ /* 0x040fe2000f8e0202 */
[----:B------:R-:W1:Y:S04]  /*0430*/  LDCU.64 UR10, c[0x0][0x3e8] ;  /* 0x00007d00ff0a77ac */ /* 0x000e680008000a00 */
[----:B------:R-:W-:-:S13]  /*0440*/  ISETP.GT.U32.AND P1, PT, R5, R2, PT ;  /* 0x000000020500720c */ /* 0x000fda0003f24070 */
[----:B------:R-:W-:Y:S01]  /*0450*/  VOTEU.ANY UP0, P1 ;  /* 0x0000000000ff7886 */ /* 0x000fe20000800100 */
[----:B------:R-:W-:Y:S02]  /*0460*/  PLOP3.LUT P1, PT, PT, PT, UP0, 0x80, 0x8 ;  /* 0x000000000008781c */ /* 0x000fe40003f2f008 */
[----:B-1----:R-:W-:Y:S02]  /*0470*/  ISETP.GE.U32.AND P4, PT, R17, UR10, PT ;  /* 0x0000000a11007c0c */ /* 0x002fe4000bf86070 */
[----:B------:R-:W-:Y:S01]  /*0480*/  @!UP0 UIADD3 UR9, UPT, UPT, UR9, 0x1, URZ ;  /* 0x0000000109098890 */ /* 0x000fe2000fffe0ff */
[----:B------:R-:W-:Y:S01]  /*0490*/  ISETP.GE.U32.AND P5, PT, R15, UR10, PT ;  /* 0x0000000a0f007c0c */ /* 0x000fe2000bfa6070 */
[----:B------:R-:W-:Y:S01]  /*04a0*/  UISETP.GE.AND UP0, UPT, UR8, URZ, UPT ;  /* 0x000000ff0800728c */ /* 0x000fe2000bf06270 */
[----:B------:R-:W-:Y:S02]  /*04b0*/  ISETP.GE.AND.EX P4, PT, R13, UR11, PT, P4 ;  /* 0x0000000b0d007c0c */ /* 0x000fe4000bf86340 */
[----:B------:R-:W-:-:S02]  /*04c0*/  ISETP.GE.AND.EX P5, PT, R37, UR11, PT, P5 ;  /* 0x0000000b25007c0c */ /* 0x000fc4000bfa6350 */
[----:B------:R-:W-:Y:S02]  /*04d0*/  ISETP.GE.U32.AND P3, PT, R4, UR10, PT ;  /* 0x0000000a04007c0c */ /* 0x000fe4000bf66070 */
[----:B------:R-:W-:-:S04]  /*04e0*/  @!P1 IADD3 R2, PT, PT, R2, -R5, RZ ;  /* 0x8000000502029210 */ /* 0x000fc80007ffe0ff */
[----:B------:R-:W-:Y:S02]  /*04f0*/  ISETP.GE.U32.AND P1, PT, R2, R5, PT ;  /* 0x000000050200720c */ /* 0x000fe40003f26070 */
[----:B--2---:R-:W-:Y:S01]  /*0500*/  MOV R5, UR14 ;  /* 0x0000000e00057c02 */ /* 0x004fe20008000f00 */
[----:B------:R-:W1:Y:S08]  /*0510*/  @!P4 LDC.64 R6, c[0x0][0x3e0] ;  /* 0x0000f800ff06cb82 */ /* 0x000e700000000a00 */
[----:B------:R-:W2:Y:S02]  /*0520*/  @!P4 LDC.64 R28, c[0x0][0x390] ;  /* 0x0000e400ff1ccb82 */ /* 0x000ea40000000a00 */
[----:B------:R-:W-:Y:S01]  /*0530*/  VOTEU.ANY UP1, P1 ;  /* 0x0000000000ff7886 */ /* 0x000fe20000820100 */
[----:B------:R-:W-:-:S04]  /*0540*/  ISETP.GE.U32.AND P1, PT, R30, UR10, PT ;  /* 0x0000000a1e007c0c */ /* 0x000fc8000bf26070 */
[----:B------:R-:W-:Y:S01]  /*0550*/  @UP1 UIADD3 UR9, UPT, UPT, UR9, 0x1, URZ ;  /* 0x0000000109091890 */ /* 0x000fe2000fffe0ff */
[----:B------:R-:W-:Y:S01]  /*0560*/  ISETP.GE.AND.EX P1, PT, R3, UR11, PT, P1 ;  /* 0x0000000b03007c0c */ /* 0x000fe2000bf26310 */
[----:B------:R-:W-:Y:S01]  /*0570*/  UISETP.NE.AND UP1, UPT, UR5, URZ, UPT ;  /* 0x000000ff0500728c */ /* 0x000fe2000bf25270 */
[----:B------:R-:W3:Y:S01]  /*0580*/  @!P5 LDC.64 R20, c[0x0][0x390] ;  /* 0x0000e400ff14db82 */ /* 0x000ee20000000a00 */
[----:B------:R-:W-:-:S09]  /*0590*/  @!UP0 UIADD3 UR9, UPT, UPT, -UR9, URZ, URZ ;  /* 0x000000ff09098290 */ /* 0x000fd2000fffe1ff */
[----:B------:R-:W-:Y:S01]  /*05a0*/  @!UP1 ULOP3.LUT UR9, URZ, UR5, URZ, 0x33, !UPT ;  /* 0x00000005ff099292 */ /* 0x000fe2000f8e33ff */
[----:B------:R-:W4:Y:S03]  /*05b0*/  @!P1 LDC.64 R8, c[0x0][0x3e0] ;  /* 0x0000f800ff089b82 */ /* 0x000f260000000a00 */
[----:B------:R-:W-:-:S04]  /*05c0*/  UIADD3 UR8, UPT, UPT, -UR9, URZ, URZ ;  /* 0x000000ff09087290 */ /* 0x000fc8000fffe1ff */
[----:B------:R-:W-:Y:S01]  /*05d0*/  UIMAD UR8, UR5, UR8, UR7 ;  /* 0x00000008050872a4 */ /* 0x000fe2000f8e0207 */
[----:B------:R-:W5:Y:S01]  /*05e0*/  @!P1 LDC.64 R18, c[0x0][0x390] ;  /* 0x0000e400ff129b82 */ /* 0x000f620000000a00 */
[----:B------:R-:W-:Y:S02]  /*05f0*/  USHF.R.S32.HI UR5, URZ, 0x1f, UR9 ;  /* 0x0000001fff057899 */ /* 0x000fe40008011409 */
[----:B------:R-:W-:Y:S02]  /*0600*/  UIMAD UR8, UR8, 0xc, URZ ;  /* 0x0000000c080878a4 */ /* 0x000fe4000f8e02ff */
[----:B------:R-:W-:-:S04]  /*0610*/  UIMAD UR5, UR5, UR14, URZ ;  /* 0x0000000e050572a4 */ /* 0x000fc8000f8e02ff */
[----:B------:R-:W-:Y:S01]  /*0620*/  IADD3 R34, P2, PT, R34, UR8, RZ ;  /* 0x0000000822227c10 */ /* 0x000fe2000ff5e0ff */
[----:B------:R-:W-:Y:S01]  /*0630*/  UIMAD UR5, UR9, UR15, UR5 ;  /* 0x0000000f090572a4 */ /* 0x000fe2000f8e0205 */
[----:B------:R-:W-:-:S04]  /*0640*/  MOV R2, UR8 ;  /* 0x0000000800027c02 */ /* 0x000fc80008000f00 */
[----:B------:R-:W-:Y:S01]  /*0650*/  LEA.HI.X.SX32 R35, R2, RZ, 0x1, P2 ;  /* 0x000000ff02237211 */ /* 0x000fe200010f0eff */
[----:B----4-:R-:W-:Y:S02]  /*0660*/  @!P1 IMAD R10, R3, R8, RZ ;  /* 0x00000008030a9224 */ /* 0x010fe400078e02ff */
[----:B------:R-:W4:Y:S01]  /*0670*/  @!P5 LDC.64 R2, c[0x0][0x3e0] ;  /* 0x0000f800ff02db82 */ /* 0x000f220000000a00 */
[----:B------:R-:W-:Y:S01]  /*0680*/  IMAD.WIDE.U32 R34, R5, UR9, R34 ;  /* 0x0000000905227c25 */ /* 0x000fe2000f8e0022 */
[----:B------:R-:W-:-:S03]  /*0690*/  SHF.R.S32.HI R5, RZ, 0x1f, R4 ;  /* 0x0000001fff057819 */ /* 0x000fc60000011404 */
[----:B------:R-:W-:Y:S01]  /*06a0*/  @!P1 IMAD.MOV.U32 R32, RZ, RZ, R34 ;  /* 0x000000ffff209224 */ /* 0x000fe200078e0022 */
[----:B------:R-:W-:Y:S01]  /*06b0*/  IADD3 R33, PT, PT, R35, UR5, RZ ;  /* 0x0000000523217c10 */ /* 0x000fe2000fffe0ff */
[C---:B------:R-:W-:Y:S01]  /*06c0*/  @!P1 IMAD R11, R30.reuse, R9, R10 ;  /* 0x000000091e0b9224 */ /* 0x040fe200078e020a */
[----:B------:R-:W-:Y:S01]  /*06d0*/  ISETP.GE.AND.EX P3, PT, R5, UR11, PT, P3 ;  /* 0x0000000b05007c0c */ /* 0x000fe2000bf66330 */
[----:B------:R-:W-:-:S05]  /*06e0*/  @!P1 IMAD.WIDE.U32 R8, R30, R8, R32 ;  /* 0x000000081e089225 */ /* 0x000fca00078e0020 */
[----:B------:R-:W-:Y:S02]  /*06f0*/  @!P1 IADD3 R9, PT, PT, R9, R11, RZ ;  /* 0x0000000b09099210 */ /* 0x000fe40007ffe0ff */
[----:B-----5:R-:W-:-:S05]  /*0700*/  @!P1 LEA R18, P2, R8, R18, 0x2 ;  /* 0x0000001208129211 */ /* 0x020fca00078410ff */
[----:B------:R-:W5:Y:S01]  /*0710*/  @!P3 LDC.64 R10, c[0x0][0x3e0] ;  /* 0x0000f800ff0abb82 */ /* 0x000f620000000a00 */
[----:B------:R-:W-:Y:S01]  /*0720*/  @!P1 LEA.HI.X R19, R8, R19, R9, 0x2, P2 ;  /* 0x0000001308139211 */ /* 0x000fe200010f1409 */
[----:B-1----:R-:W-:Y:S01]  /*0730*/  @!P4 IMAD R8, R13, R6, RZ ;  /* 0x000000060d08c224 */ /* 0x002fe200078e02ff */
[----:B------:R-:W-:Y:S01]  /*0740*/  @!P4 MOV R9, R33 ;  /* 0x000000210009c202 */ /* 0x000fe20000000f00 */
[----:B----4-:R-:W-:Y:S01]  /*0750*/  @!P5 IMAD R12, R37, R2, RZ ;  /* 0x00000002250cd224 */ /* 0x010fe200078e02ff */
[----:B------:R-:W-:Y:S01]  /*0760*/  ISETP.GE.U32.AND P2, PT, R16, UR10, PT ;  /* 0x0000000a10007c0c */ /* 0x000fe2000bf46070 */
[----:B------:R-:W-:Y:S01]  /*0770*/  @!P4 IMAD R13, R17, R7, R8 ;  /* 0x00000007110dc224 */ /* 0x000fe200078e0208 */
[-C--:B------:R-:W-:Y:S01]  /*0780*/  @!P4 MOV R8, R34.reuse ;  /* 0x000000220008c202 */ /* 0x080fe20000000f00 */
[----:B------:R-:W-:Y:S01]  /*0790*/  @!P5 IMAD R37, R15, R3, R12 ;  /* 0x000000030f25d224 */ /* 0x000fe200078e020c */
[----:B------:R-:W-:-:S03]  /*07a0*/  @!P3 MOV R12, R34 ;  /* 0x00000022000cb202 */ /* 0x000fc60000000f00 */
[----:B------:R-:W-:Y:S01]  /*07b0*/  @!P4 IMAD.WIDE.U32 R6, R17, R6, R8 ;  /* 0x000000061106c225 */ /* 0x000fe200078e0008 */
[----:B------:R-:W-:Y:S02]  /*07c0*/  SHF.R.S32.HI R17, RZ, 0x1f, R16 ;  /* 0x0000001fff117819 */ /* 0x000fe40000011410 */
[----:B------:R-:W-:Y:S02]  /*07d0*/  @!P5 MOV R8, R34 ;  /* 0x000000220008d202 */ /* 0x000fe40000000f00 */
[----:B------:R-:W-:Y:S02]  /*07e0*/  @!P5 MOV R9, R33 ;  /* 0x000000210009d202 */ /* 0x000fe40000000f00 */
[----:B------:R-:W-:Y:S02]  /*07f0*/  ISETP.GE.AND.EX P2, PT, R17, UR11, PT, P2 ;  /* 0x0000000b11007c0c */ /* 0x000fe4000bf46320 */
[----:B------:R-:W-:Y:S01]  /*0800*/  @!P4 IADD3 R13, PT, PT, R7, R13, RZ ;  /* 0x0000000d070dc210 */ /* 0x000fe20007ffe0ff */
[----:B------:R-:W-:Y:S01]  /*0810*/  @!P5 IMAD.WIDE.U32 R2, R15, R2, R8 ;  /* 0x000000020f02d225 */ /* 0x000fe200078e0008 */
[C---:B--2---:R-:W-:Y:S01]  /*0820*/  @!P4 LEA R28, P6, R6.reuse, R28, 0x2 ;  /* 0x0000001c061cc211 */ /* 0x044fe200078c10ff */
[----:B------:R-:W1:Y:S02]  /*0830*/  @!P3 LDC.64 R8, c[0x0][0x390] ;  /* 0x0000e400ff08bb82 */ /* 0x000e640000000a00 */
[----:B-----5:R-:W-:Y:S01]  /*0840*/  @!P3 IMAD R5, R5, R10, RZ ;  /* 0x0000000a0505b224 */ /* 0x020fe200078e02ff */
[----:B------:R-:W-:-:S02]  /*0850*/  @!P4 LEA.HI.X R29, R6, R29, R13, 0x2, P6 ;  /* 0x0000001d061dc211 */ /* 0x000fc400030f140d */
[----:B------:R-:W-:Y:S01]  /*0860*/  @!P5 IADD3 R37, PT, PT, R3, R37, RZ ;  /* 0x000000250325d210 */ /* 0x000fe20007ffe0ff */
[----:B------:R-:W-:Y:S01]  /*0870*/  HFMA2 R3, -RZ, RZ, 0, 0 ;  /* 0x00000000ff037431 */ /* 0x000fe200000001ff */
[C---:B---3--:R-:W-:Y:S01]  /*0880*/  @!P5 LEA R20, P6, R2.reuse, R20, 0x2 ;  /* 0x000000140214d211 */ /* 0x048fe200078c10ff */
[----:B------:R-:W2:Y:S01]  /*0890*/  @!P2 LDC.64 R6, c[0x0][0x3e0] ;  /* 0x0000f800ff06ab82 */ /* 0x000ea20000000a00 */
[----:B------:R-:W-:Y:S02]  /*08a0*/  @!P3 MOV R13, R33 ;  /* 0x00000021000db202 */ /* 0x000fe40000000f00 */
[----:B------:R-:W-:Y:S01]  /*08b0*/  @!P5 LEA.HI.X R21, R2, R21, R37, 0x2, P6 ;  /* 0x000000150215d211 */ /* 0x000fe200030f1425 */
[C---:B------:R-:W-:Y:S01]  /*08c0*/  @!P3 IMAD R37, R4.reuse, R11, R5 ;  /* 0x0000000b0425b224 */ /* 0x040fe200078e0205 */
[----:B------:R-:W-:Y:S01]  /*08d0*/  MOV R2, RZ ;  /* 0x000000ff00027202 */ /* 0x000fe20000000f00 */
[----:B------:R-:W-:Y:S01]  /*08e0*/  @!P3 IMAD.WIDE.U32 R10, R4, R10, R12 ;  /* 0x0000000a040ab225 */ /* 0x000fe200078e000c */
[----:B------:R-:W-:-:S04]  /*08f0*/  SHF.R.S32.HI R15, RZ, 0x1f, R14 ;  /* 0x0000001fff0f7819 */ /* 0x000fc8000001140e */
[----:B------:R1:W3:Y:S01]  /*0900*/  @!P4 LDG.E.64 R2, desc[UR12][R28.64] ;  /* 0x0000000c1c02c981 */ /* 0x0002e2000c1e1b00 */
[----:B------:R-:W-:Y:S02]  /*0910*/  ISETP.GE.U32.AND P4, PT, R14, UR10, PT ;  /* 0x0000000a0e007c0c */ /* 0x000fe4000bf86070 */
[----:B------:R-:W-:Y:S01]  /*0920*/  CS2R R4, SRZ ;  /* 0x0000000000047805 */ /* 0x000fe2000001ff00 */
[----:B------:R-:W4:Y:S01]  /*0930*/  @!P2 LDC.64 R12, c[0x0][0x390] ;  /* 0x0000e400ff0cab82 */ /* 0x000f220000000a00 */
[----:B------:R-:W-:Y:S02]  /*0940*/  ISETP.GE.U32.AND P6, PT, R31, UR10, PT ;  /* 0x0000000a1f007c0c */ /* 0x000fe4000bfc6070 */
[----:B------:R-:W-:Y:S02]  /*0950*/  ISETP.GE.AND.EX P4, PT, R15, UR11, PT, P4 ;  /* 0x0000000b0f007c0c */ /* 0x000fe4000bf86340 */
[----:B------:R4:W5:Y:S01]  /*0960*/  @!P5 LDG.E.64 R4, desc[UR12][R20.64] ;  /* 0x0000000c1404d981 */ /* 0x000962000c1e1b00 */
[----:B------:R-:W-:-:S02]  /*0970*/  ISETP.GE.AND.EX P5, PT, R25, UR11, PT, P6 ;  /* 0x0000000b19007c0c */ /* 0x000fc4000bfa6360 */
[----:B------:R-:W-:Y:S02]  /*0980*/  @!P3 IADD3 R37, PT, PT, R11, R37, RZ ;  /* 0x000000250b25b210 */ /* 0x000fe40007ffe0ff */
[C---:B-1----:R-:W-:Y:S01]  /*0990*/  @!P3 LEA R28, P6, R10.reuse, R8, 0x2 ;  /* 0x000000080a1cb211 */ /* 0x042fe200078c10ff */
[----:B--2---:R-:W-:Y:S01]  /*09a0*/  @!P2 IMAD R17, R17, R6, RZ ;  /* 0x000000061111a224 */ /* 0x004fe200078e02ff */
[----:B------:R-:W-:Y:S02]  /*09b0*/  @!P2 MOV R11, R33 ;  /* 0x00000021000ba202 */ /* 0x000fe40000000f00 */
[----:B------:R-:W-:Y:S01]  /*09c0*/  @!P3 LEA.HI.X R29, R10, R9, R37, 0x2, P6 ;  /* 0x000000090a1db211 */ /* 0x000fe200030f1425 */
[----:B------:R-:W-:Y:S01]  /*09d0*/  @!P2 IMAD R7, R16, R7, R17 ;  /* 0x000000071007a224 */ /* 0x000fe200078e0211 */
[----:B------:R-:W1:Y:S01]  /*09e0*/  @!P4 LDC.64 R8, c[0x0][0x3e0] ;  /* 0x0000f800ff08cb82 */ /* 0x000e620000000a00 */
[----:B------:R-:W-:-:S05]  /*09f0*/  @!P2 MOV R10, R34 ;  /* 0x00000022000aa202 */ /* 0x000fca0000000f00 */
[----:B------:R-:W-:Y:S02]  /*0a00*/  @!P2 IMAD.WIDE.U32 R16, R16, R6, R10 ;  /* 0x000000061010a225 */ /* 0x000fe400078e000a */
[----:B------:R-:W2:Y:S02]  /*0a10*/  @!P5 LDC.64 R10, c[0x0][0x3e0] ;  /* 0x0000f800ff0adb82 */ /* 0x000ea40000000a00 */
[----:B------:R-:W-:Y:S01]  /*0a20*/  @!P2 IMAD.IADD R17, R17, 0x1, R7 ;  /* 0x000000011111a824 */ /* 0x000fe200078e0207 */
[----:B----4-:R-:W-:-:S04]  /*0a30*/  @!P2 LEA R20, P6, R16, R12, 0x2 ;  /* 0x0000000c1014a211 */ /* 0x010fc800078c10ff */
[----:B------:R-:W-:Y:S01]  /*0a40*/  @!P2 LEA.HI.X R21, R16, R13, R17, 0x2, P6 ;  /* 0x0000000d1015a211 */ /* 0x000fe200030f1411 */
[----:B------:R-:W4:Y:S01]  /*0a50*/  @!P4 LDC.64 R6, c[0x0][0x390] ;  /* 0x0000e400ff06cb82 */ /* 0x000f220000000a00 */
[----:B------:R-:W-:Y:S02]  /*0a60*/  @!P4 MOV R16, R34 ;  /* 0x000000220010c202 */ /* 0x000fe40000000f00 */
[----:B------:R-:W-:-:S05]  /*0a70*/  @!P4 MOV R17, R33 ;  /* 0x000000210011c202 */ /* 0x000fca0000000f00 */
[----:B------:R-:W0:Y:S01]  /*0a80*/  @!P5 LDC.64 R12, c[0x0][0x390] ;  /* 0x0000e400ff0cdb82 */ /* 0x000e220000000a00 */
[-C--:B-1----:R-:W-:Y:S02]  /*0a90*/  @!P4 IMAD R15, R15, R8.reuse, RZ ;  /* 0x000000080f0fc224 */ /* 0x082fe400078e02ff */
[----:B------:R-:W-:-:S04]  /*0aa0*/  @!P4 IMAD.WIDE.U32 R16, R14, R8, R16 ;  /* 0x000000080e10c225 */ /* 0x000fc800078e0010 */
[----:B------:R-:W-:Y:S01]  /*0ab0*/  @!P4 IMAD R9, R14, R9, R15 ;  /* 0x000000090e09c224 */ /* 0x000fe200078e020f */
[----:B------:R-:W-:Y:S01]  /*0ac0*/  @!P5 MOV R14, R34 ;  /* 0x00000022000ed202 */ /* 0x000fe20000000f00 */
[-C--:B--2---:R-:W-:Y:S01]  /*0ad0*/  @!P5 IMAD R8, R25, R10.reuse, RZ ;  /* 0x0000000a1908d224 */ /* 0x084fe200078e02ff */
[----:B------:R-:W-:Y:S02]  /*0ae0*/  @!P5 MOV R15, R33 ;  /* 0x00000021000fd202 */ /* 0x000fe40000000f00 */
[----:B------:R-:W-:Y:S01]  /*0af0*/  @!P4 IADD3 R9, PT, PT, R17, R9, RZ ;  /* 0x000000091109c210 */ /* 0x000fe20007ffe0ff */
[C---:B------:R-:W-:Y:S02]  /*0b00*/  @!P5 IMAD R11, R31.reuse, R11, R8 ;  /* 0x0000000b1f0bd224 */ /* 0x040fe400078e0208 */
[----:B------:R-:W-:Y:S01]  /*0b10*/  @!P5 IMAD.WIDE.U32 R14, R31, R10, R14 ;  /* 0x0000000a1f0ed225 */ /* 0x000fe200078e000e */
[----:B----4-:R-:W-:-:S04]  /*0b20*/  @!P4 LEA R36, P6, R16, R6, 0x2 ;  /* 0x000000061024c211 */ /* 0x010fc800078c10ff */
[----:B------:R-:W-:Y:S02]  /*0b30*/  @!P4 LEA.HI.X R37, R16, R7, R9, 0x2, P6 ;  /* 0x000000071025c211 */ /* 0x000fe400030f1409 */
[----:B------:R-:W-:Y:S02]  /*0b40*/  CS2R R6, SRZ ;  /* 0x0000000000067805 */ /* 0x000fe4000001ff00 */
[----:B------:R-:W-:Y:S02]  /*0b50*/  @!P5 IADD3 R11, PT, PT, R15, R11, RZ ;  /* 0x0000000b0f0bd210 */ /* 0x000fe40007ffe0ff */
[----:B0-----:R-:W-:-:S04]  /*0b60*/  @!P5 LEA R12, P6, R14, R12, 0x2 ;  /* 0x0000000c0e0cd211 */ /* 0x001fc800078c10ff */
[----:B------:R-:W-:Y:S02]  /*0b70*/  @!P5 LEA.HI.X R13, R14, R13, R11, 0x2, P6 ;  /* 0x0000000d0e0dd211 */ /* 0x000fe400030f140b */
[----:B------:R-:W-:-:S03]  /*0b80*/  ISETP.GE.U32.AND P6, PT, R27, UR10, PT ;  /* 0x0000000a1b007c0c */ /* 0x000fc6000bfc6070 */
[----:B------:R0:W2:Y:S01]  /*0b90*/  @!P5 LDG.E.64 R6, desc[UR12][R12.64] ;  /* 0x0000000c0c06d981 */ /* 0x0000a2000c1e1b00 */
[----:B------:R-:W-:Y:S02]  /*0ba0*/  ISETP.GE.AND.EX P6, PT, R23, UR11, PT, P6 ;  /* 0x0000000b17007c0c */ /* 0x000fe4000bfc6360 */
[----:B------:R-:W-:Y:S02]  /*0bb0*/  CS2R R8, SRZ ;  /* 0x0000000000087805 */ /* 0x000fe4000001ff00 */
[----:B------:R-:W-:-:S04]  /*0bc0*/  CS2R R10, SRZ ;  /* 0x00000000000a7805 */ /* 0x000fc8000001ff00 */
[----:B------:R1:W4:Y:S01]  /*0bd0*/  @!P4 LDG.E.64 R8, desc[UR12][R36.64] ;  /* 0x0000000c2408c981 */ /* 0x000322000c1e1b00 */
[----:B0-----:R-:W-:-:S03]  /*0be0*/  CS2R R12, SRZ ;  /* 0x00000000000c7805 */ /* 0x001fc6000001ff00 */
[----:B------:R-:W4:Y:S01]  /*0bf0*/  @!P3 LDG.E.64 R10, desc[UR12][R28.64] ;  /* 0x0000000c1c0ab981 */ /* 0x000f22000c1e1b00 */
[----:B------:R-:W0:Y:S03]  /*0c00*/  @!P6 LDC.64 R14, c[0x0][0x3e0] ;  /* 0x0000f800ff0eeb82 */ /* 0x000e260000000a00 */
[----:B------:R0:W4:Y:S05]  /*0c10*/  @!P2 LDG.E.64 R12, desc[UR12][R20.64] ;  /* 0x0000000c140ca981 */ /* 0x00012a000c1e1b00 */
[----:B------:R-:W0:Y:S01]  /*0c20*/  @!P6 LDC.64 R16, c[0x0][0x390] ;  /* 0x0000e400ff10eb82 */ /* 0x000e220000000a00 */
[----:B-1----:R-:W-:-:S02]  /*0c30*/  @!P6 MOV R36, R34 ;  /* 0x000000220024e202 */ /* 0x002fc40000000f00 */
[----:B------:R-:W-:Y:S01]  /*0c40*/  @!P6 MOV R37, R33 ;  /* 0x000000210025e202 */ /* 0x000fe20000000f00 */
[-C--:B0-----:R-:W-:Y:S02]  /*0c50*/  @!P6 IMAD R20, R23, R14.reuse, RZ ;  /* 0x0000000e1714e224 */ /* 0x081fe400078e02ff */
[----:B------:R-:W-:-:S04]  /*0c60*/  @!P6 IMAD.WIDE.U32 R36, R27, R14, R36 ;  /* 0x0000000e1b24e225 */ /* 0x000fc800078e0024 */
[----:B------:R-:W-:Y:S01]  /*0c70*/  @!P6 IMAD R21, R27, R15, R20 ;  /* 0x0000000f1b15e224 */ /* 0x000fe200078e0214 */
[----:B------:R-:W-:-:S04]  /*0c80*/  CS2R R14, SRZ ;  /* 0x00000000000e7805 */ /* 0x000fc8000001ff00 */
[----:B------:R-:W-:Y:S02]  /*0c90*/  @!P6 IADD3 R28, PT, PT, R37, R21, RZ ;  /* 0x00000015251ce210 */ /* 0x000fe40007ffe0ff */
[----:B------:R5:W4:Y:S01]  /*0ca0*/  @!P1 LDG.E.64 R14, desc[UR12][R18.64] ;  /* 0x0000000c120e9981 */ /* 0x000b22000c1e1b00 */
[C---:B------:R-:W-:Y:S02]  /*0cb0*/  @!P6 LEA R16, P1, R36.reuse, R16, 0x2 ;  /* 0x000000102410e211 */ /* 0x040fe400078210ff */
[----:B------:R-:W-:Y:S02]  /*0cc0*/  CS2R R20, SRZ ;  /* 0x0000000000147805 */ /* 0x000fe4000001ff00 */
[----:B------:R-:W-:-:S05]  /*0cd0*/  @!P6 LEA.HI.X R17, R36, R17, R28, 0x2, P1 ;  /* 0x000000112411e211 */ /* 0x000fca00008f141c */
[----:B------:R0:W4:Y:S01]  /*0ce0*/  @!P6 LDG.E.64 R20, desc[UR12][R16.64] ;  /* 0x0000000c1014e981 */ /* 0x000122000c1e1b00 */
[----:B------:R-:W-:Y:S01]  /*0cf0*/  ISETP.GT.AND P1, PT, R22, 0x1e, PT ;  /* 0x0000001e1600780c */ /* 0x000fe20003f24270 */
[----:B---3--:R-:W-:-:S04]  /*0d00*/  FMUL.FTZ R37, R3, R3 ;  /* 0x0000000303257220 */ /* 0x008fc80000410000 */
[----:B------:R-:W-:Y:S01]  /*0d10*/  FFMA.FTZ R28, R2, R2, R37 ;  /* 0x00000002021c7223 */ /* 0x000fe20000010025 */
[----:B-----5:R-:W-:-:S04]  /*0d20*/  FMUL.FTZ R19, R5, R5 ;  /* 0x0000000505137220 */ /* 0x020fc80000410000 */
[----:B------:R-:W-:Y:S01]  /*0d30*/  FFMA.FTZ R19, R4, R4, R19 ;  /* 0x0000000404137223 */ /* 0x000fe20000010013 */
[----:B0-----:R-:W-:Y:S01]  /*0d40*/  FADD.FTZ R17, R2, R3 ;  /* 0x0000000302117221 */ /* 0x001fe20000010000 */
[----:B--2---:R-:W-:-:S04]  /*0d50*/  FMUL.FTZ R29, R7, R7 ;  /* 0x00000007071d7220 */ /* 0x004fc80000410000 */
[----:B------:R-:W-:-:S04]  /*0d60*/  FFMA.FTZ R29, R6, R6, R29 ;  /* 0x00000006061d7223 */ /* 0x000fc8000001001d */
[----:B------:R-:W-:-:S04]  /*0d70*/  FADD.FTZ R29, RZ, R29 ;  /* 0x0000001dff1d7221 */ /* 0x000fc80000010000 */
[----:B------:R-:W-:Y:S01]  /*0d80*/  FADD.FTZ R28, R29, R28 ;  /* 0x0000001c1d1c7221 */ /* 0x000fe20000010000 */
[----:B----4-:R-:W-:Y:S01]  /*0d90*/  FMUL.FTZ R29, R9, R9 ;  /* 0x00000009091d7220 */ /* 0x010fe20000410000 */
[----:B------:R-:W-:Y:S02]  /*0da0*/  FADD.FTZ R16, R6, R7 ;  /* 0x0000000706107221 */ /* 0x000fe40000010000 */
[----:B------:R-:W-:Y:S01]  /*0db0*/  FADD.FTZ R19, R28, R19 ;  /* 0x000000131c137221 */ /* 0x000fe20000010000 */
[----:B------:R-:W-:Y:S01]  /*0dc0*/  FFMA.FTZ R18, R8, R8, R29 ;  /* 0x0000000808127223 */ /* 0x000fe2000001001d */
[----:B------:R-:W-:-:S03]  /*0dd0*/  FADD.FTZ R16, RZ, R16 ;  /* 0x00000010ff107221 */ /* 0x000fc60000010000 */
[----:B------:R-:W-:Y:S01]  /*0de0*/  FADD.FTZ R18, R19, R18 ;  /* 0x0000001213127221 */ /* 0x000fe20000010000 */
[----:B------:R-:W-:Y:S01]  /*0df0*/  FMUL.FTZ R19, R11, R11 ;  /* 0x0000000b0b137220 */ /* 0x000fe20000410000 */
[----:B------:R-:W-:Y:S01]  /*0e00*/  FADD.FTZ R16, R16, R17 ;  /* 0x0000001110107221 */ /* 0x000fe20000010000 */
[----:B------:R-:W-:Y:S02]  /*0e10*/  FADD.FTZ R17, R4, R5 ;  /* 0x0000000504117221 */ /* 0x000fe40000010000 */
[----:B------:R-:W-:Y:S02]  /*0e20*/  FFMA.FTZ R19, R10, R10, R19 ;  /* 0x0000000a0a137223 */ /* 0x000fe40000010013 */
[----:B------:R-:W-:Y:S02]  /*0e30*/  FADD.FTZ R16, R16, R17 ;  /* 0x0000001110107221 */ /* 0x000fe40000010000 */
[----:B------:R-:W-:Y:S01]  /*0e40*/  FADD.FTZ R18, R18, R19 ;  /* 0x0000001312127221 */ /* 0x000fe20000010000 */
[----:B------:R-:W-:Y:S01]  /*0e50*/  FMUL.FTZ R19, R13, R13 ;  /* 0x0000000d0d137220 */ /* 0x000fe20000410000 */
[----:B------:R-:W-:-:S03]  /*0e60*/  FADD.FTZ R17, R8, R9 ;  /* 0x0000000908117221 */ /* 0x000fc60000010000 */
[----:B------:R-:W-:Y:S01]  /*0e70*/  FFMA.FTZ R19, R12, R12, R19 ;  /* 0x0000000c0c137223 */ /* 0x000fe20000010013 */
[----:B------:R-:W-:Y:S01]  /*0e80*/  FADD.FTZ R16, R16, R17 ;  /* 0x0000001110107221 */ /* 0x000fe20000010000 */
[----:B------:R-:W-:Y:S02]  /*0e90*/  FADD.FTZ R17, R10, R11 ;  /* 0x0000000b0a117221 */ /* 0x000fe40000010000 */
[----:B------:R-:W-:Y:S02]  /*0ea0*/  FADD.FTZ R18, R18, R19 ;  /* 0x0000001312127221 */ /* 0x000fe40000010000 */
[----:B------:R-:W-:Y:S01]  /*0eb0*/  FADD.FTZ R16, R16, R17 ;  /* 0x0000001110107221 */ /* 0x000fe20000010000 */
[----:B------:R-:W-:Y:S01]  /*0ec0*/  FADD.FTZ R17, R12, R13 ;  /* 0x0000000d0c117221 */ /* 0x000fe20000010000 */
[----:B------:R-:W-:-:S03]  /*0ed0*/  FMUL.FTZ R19, R15, R15 ;  /* 0x0000000f0f137220 */ /* 0x000fc60000410000 */
[----:B------:R-:W-:Y:S01]  /*0ee0*/  FADD.FTZ R16, R16, R17 ;  /* 0x0000001110107221 */ /* 0x000fe20000010000 */
[C---:B------:R-:W-:Y:S01]  /*0ef0*/  FFMA.FTZ R19, R14.reuse, R14, R19 ;  /* 0x0000000e0e137223 */ /* 0x040fe20000010013 */
[----:B------:R-:W-:-:S03]  /*0f00*/  FADD.FTZ R17, R14, R15 ;  /* 0x0000000f0e117221 */ /* 0x000fc60000010000 */
[----:B------:R-:W-:Y:S01]  /*0f10*/  FADD.FTZ R18, R18, R19 ;  /* 0x0000001312127221 */ /* 0x000fe20000010000 */
        /* <DEDUP_REMOVED lines=42> */
.L_x_2190:
[----:B------:R-:W-:Y:S05]  /*11c0*/  BSYNC.RECONVERGENT B0 ;  /* 0x0000000000007941 */ /* 0x000fea0003800200 */
.L_x_2189:
        /* <DEDUP_REMOVED lines=8> */
[----:B---3--:R-:W2:Y:S02]  /*1250*/  LDS.64 R16, [UR5+0x18] ;  /* 0x00001805ff107984 */ /* 0x008ea40008000a00 */
[----:B--2---:R-:W-:Y:S01]  /*1260*/  FADD.FTZ R29, R18, R16 ;  /* 0x00000010121d7221 */ /* 0x004fe20000010000 */
[----:B------:R-:W-:Y:S02]  /*1270*/  FADD.FTZ R28, R19, R17 ;  /* 0x00000011131c7221 */ /* 0x000fe40000010000 */
        /* <DEDUP_REMOVED lines=25> */
.L_x_2192:
[----:B------:R-:W-:Y:S05]  /*1410*/  BSYNC.RECONVERGENT B0 ;  /* 0x0000000000007941 */ /* 0x000fea0003800200 */
.L_x_2191:
[----:B------:R-:W-:Y:S05]  /*1420*/  @!P1 BRA `(.L_x_2193) ;  /* 0x0000000c00ac9947 */ /* 0x000fea0003800000 */
[----:B---3--:R-:W3:Y:S01]  /*1430*/  LDC.64 R16, c[0x0][0x3b8] ;  /* 0x0000ee00ff107b82 */ /* 0x008ee20000000a00 */
[----:B------:R-:W-:Y:S01]  /*1440*/  ULOP3.LUT UR9, UR4, 0x1, URZ, 0xc0, !UPT ;  /* 0x0000000104097892 */ /* 0x000fe2000f8ec0ff */
[----:B------:R-:W-:-:S03]  /*1450*/  ISETP.GE.U32.AND P3, PT, R0, 0x8, PT ;  /* 0x000000080000780c */ /* 0x000fc60003f66070 */
[----:B------:R-:W-:-:S06]  /*1460*/  UIMAD UR5, UR9, UR17, URZ ;  /* 0x00000011090572a4 */ /* 0x000fcc000f8e02ff */
[----:B------:R-:W-:-:S05]  /*1470*/  IMAD R28, R0, UR5, RZ ;  /* 0x00000005001c7c24 */ /* 0x000fca000f8e02ff */
[----:B--2---:R-:W-:-:S05]  /*1480*/  SHF.L.U32 R29, R28, 0x1, RZ ;  /* 0x000000011c1d7819 */ /* 0x004fca00000006ff */
        /* <DEDUP_REMOVED lines=13> */
[----:B-1----:R-:W-:Y:S02]  /*1560*/  MOV R36, UR5 ;  /* 0x0000000500247c02 */ /* 0x002fe40008000f00 */
[----:B------:R-:W-:Y:S01]  /*1570*/  MOV R37, UR10 ;  /* 0x0000000a00257c02 */ /* 0x000fe20008000f00 */
        /* <DEDUP_REMOVED lines=9> */
.L_x_2195:
[----:B---3--:R-:W2:Y:S04]  /*1610*/  LDG.E.STRONG.GPU R16, desc[UR12][R28.64] ;  /* 0x0000000c1c107981 */ /* 0x008ea8000c1ef900 */
[----:B--2---:R-:W-:Y:S01]  /*1620*/  CCTL.IVALL ;  /* 0x00000000ff00798f */ /* 0x004fe20002000000 */
[----:B------:R-:W-:Y:S05]  /*1630*/  YIELD ;  /* 0x0000000000007946 */ /* 0x000fea0003800000 */
[----:B------:R-:W-:-:S13]  /*1640*/  ISETP.NE.AND P1, PT, R16, R37, PT ;  /* 0x000000251000720c */ /* 0x000fda0003f25270 */
[----:B------:R-:W-:Y:S05]  /*1650*/  @P1 BRA `(.L_x_2195) ;  /* 0xfffffffc00ec1947 */ /* 0x000fea000383ffff */
.L_x_2194:
[----:B------:R-:W-:Y:S05]  /*1660*/  WARPSYNC.ALL ;  /* 0x0000000000007948 */ /* 0x000fea0003800000 */
[----:B------:R-:W-:Y:S06]  /*1670*/  BAR.SYNC.DEFER_BLOCKING 0x0 ;  /* 0x0000000000007b1d */ /* 0x000fec0000010000 */
[----:B------:R-:W-:Y:S01]  /*1680*/  UMOV UR5, URZ ;  /* 0x000000ff00057c82 */ /* 0x000fe20008000000 */
[----:B------:R-:W-:Y:S05]  /*1690*/  @!P3 BRA `(.L_x_2196) ;  /* 0x000000040098b947 */ /* 0x000fea0003800000 */
[----:B-1-3--:R-:W-:Y:S01]  /*16a0*/  LOP3.LUT R36, R0, 0x7ffffff8, RZ, 0xc0, !PT ;  /* 0x7ffffff800247812 */ /* 0x00afe200078ec0ff */
        /* <DEDUP_REMOVED lines=10> */
.L_x_2197:
[----:B------:R-:W-:-:S13]  /*1750*/  ISETP.EQ.OR P1, PT, RZ, UR23, P2 ;  /* 0x00000017ff007c0c */ /* 0x000fda0009722670 */
[----:B------:R-:W-:-:S05]  /*1760*/  VOTEU.ALL UP0, P1 ;  /* 0x0000000000ff7886 */ /* 0x000fca0000800000 */
[----:B------:R-:W-:-:S06]  /*1770*/  @!UP0 UIMAD.WIDE.U32 UR24, UR9, 0x8, UR14 ;  /* 0x00000008091888a5 */ /* 0x000fcc000f8e000e */
[----:B------:R-:W-:Y:S01]  /*1780*/  MOV R28, UR24 ;  /* 0x00000018001c7c02 */ /* 0x000fe20008000f00 */
[----:B------:R-:W-:Y:S01]  /*1790*/  IMAD.U32 R29, RZ, RZ, UR25 ;  /* 0x00000019ff1d7e24 */ /* 0x000fe2000f8e00ff */
        /* <DEDUP_REMOVED lines=86> */
.L_x_2196:
        /* <DEDUP_REMOVED lines=25> */
[----:B-1----:R-:W-:-:S04]  /*1e90*/  MOV R36, UR10 ;  /* 0x0000000a00247c02 */ /* 0x002fc80008000f00 */
        /* <DEDUP_REMOVED lines=19> */
[----:B------:R-:W-:-:S05]  /*1fd0*/  MOV R36, UR5 ;  /* 0x0000000500247c02 */ /* 0x000fca0008000f00 */
[----:B------:R-:W-:-:S05]  /*1fe0*/  VIADD R36, R36, 0x4 ;  /* 0x0000000424247836 */ /* 0x000fca0000000000 */
[----:B------:R-:W-:Y:S01]  /*1ff0*/  R2UR UR5, R36 ;  /* 0x00000000240572ca */ /* 0x000fe200000e0000 */
[----:B---3--:R-:W-:Y:S01]  /*2000*/  @!P5 FADD.FTZ R18, R18, R28 ;  /* 0x0000001c1212d221 */ /* 0x008fe20000010000 */
[----:B------:R-:W-:-:S03]  /*2010*/  @!P5 FADD.FTZ R19, R19, R29 ;  /* 0x0000001d1313d221 */ /* 0x000fc60000010000 */
[----:B--2---:R-:W-:Y:S01]  /*2020*/  @!P6 FADD.FTZ R18, R18, R16 ;  /* 0x000000101212e221 */ /* 0x004fe20000010000 */
[----:B------:R-:W-:-:S09]  /*2030*/  @!P6 FADD.FTZ R19, R19, R17 ;  /* 0x000000111313e221 */ /* 0x000fd20000010000 */
.L_x_2198:
        /* <DEDUP_REMOVED lines=28> */
.L_x_2199:
        /* <DEDUP_REMOVED lines=13> */
.L_x_2200:
[----:B------:R-:W-:Y:S05]  /*22d0*/  BSYNC.RECONVERGENT B0 ;  /* 0x0000000000007941 */ /* 0x000fea0003800200 */
.L_x_2193:
        /* <DEDUP_REMOVED lines=45> */
[----:B------:R-:W-:Y:S01]  /*25b0*/  MOV R36, R34 ;  /* 0x0000002200247202 */ /* 0x000fe20000000f00 */
[----:B------:R-:W-:Y:S01]  /*25c0*/  FADD.FTZ R6, R6, -UR5 ;  /* 0x8000000506067e21 */ /* 0x000fe20008010000 */
[----:B------:R-:W-:Y:S01]  /*25d0*/  MOV R37, R33 ;  /* 0x0000002100257202 */ /* 0x000fe20000000f00 */
[----:B------:R-:W1:Y:S01]  /*25e0*/  LDCU.64 UR10, c[0x0][0x380] ;  /* 0x00007000ff0a77ac */ /* 0x000e620008000a00 */
[----:B0-----:R-:W-:Y:S02]  /*25f0*/  IMAD R28, R25, UR18, RZ ;  /* 0x00000012191c7c24 */ /* 0x001fe4000f8e02ff */
[----:B------:R-:W-:-:S04]  /*2600*/  IMAD.WIDE.U32 R36, R31, UR18, R36 ;  /* 0x000000121f247c25 */ /* 0x000fc8000f8e0024 */
[----:B------:R-:W-:Y:S01]  /*2610*/  IMAD R29, R31, UR19, R28 ;  /* 0x000000131f1d7c24 */ /* 0x000fe2000f8e021c */
[----:B-1----:R-:W-:-:S04]  /*2620*/  LEA R28, P1, R36, UR10, 0x2 ;  /* 0x0000000a241c7c11 */ /* 0x002fc8000f8210ff */
[----:B------:R-:W-:-:S04]  /*2630*/  IADD3 R29, PT, PT, R37, R29, RZ ;  /* 0x0000001d251d7210 */ /* 0x000fc80007ffe0ff */
[----:B------:R-:W-:Y:S01]  /*2640*/  LEA.HI.X R29, R36, UR11, R29, 0x2, P1 ;  /* 0x0000000b241d7c11 */ /* 0x000fe200088f141d */
[----:B------:R-:W-:Y:S01]  /*2650*/  FADD.FTZ R36, R7, -UR5 ;  /* 0x8000000507247e21 */ /* 0x000fe20008010000 */
[----:B------:R-:W-:-:S03]  /*2660*/  FMUL.FTZ R7, R6, UR8 ;  /* 0x0000000806077c20 */ /* 0x000fc60008410000 */
[----:B------:R-:W-:Y:S01]  /*2670*/  FMUL.FTZ R36, R36, UR8 ;  /* 0x0000000824247c20 */ /* 0x000fe20008410000 */
[----:B-----5:R-:W-:-:S03]  /*2680*/  FFMA.FTZ R6, R16, R7, R18 ;  /* 0x0000000710067223 */ /* 0x020fc60000010012 */
[----:B------:R-:W-:-:S05]  /*2690*/  FFMA.FTZ R7, R17, R36, R19 ;  /* 0x0000002411077223 */ /* 0x000fca0000010013 */
[----:B------:R0:W-:Y:S02]  /*26a0*/  STG.E.64 desc[UR12][R28.64], R6 ;  /* 0x000000061c007986 */ /* 0x0001e4000c101b0c */
.L_x_2204:
[----:B------:R-:W-:Y:S05]  /*26b0*/  BSYNC.RECONVERGENT B1 ;  /* 0x0000000000017941 */ /* 0x000fea0003800200 */
.L_x_2203:
[----:B------:R-:W-:Y:S01]  /*26c0*/  VIADD R37, R31, 0x40 ;  /* 0x000000401f257836 */ /* 0x000fe20000000000 */
[----:B------:R-:W-:Y:S04]  /*26d0*/  BSSY.RECONVERGENT B1, `(.L_x_2205) ;  /* 0x0000016000017945 */ /* 0x000fe80003800200 */
[----:B------:R-:W-:Y:S02]  /*26e0*/  ISETP.GE.U32.AND P1, PT, R37, UR14, PT ;  /* 0x0000000e25007c0c */ /* 0x000fe4000bf26070 */
[----:B0-----:R-:W-:-:S04]  /*26f0*/  SHF.R.S32.HI R6, RZ, 0x1f, R37 ;  /* 0x0000001fff067819 */ /* 0x001fc80000011425 */
        /* <DEDUP_REMOVED lines=19> */
.L_x_2206:
[----:B------:R-:W-:Y:S05]  /*2830*/  BSYNC.RECONVERGENT B1 ;  /* 0x0000000000017941 */ /* 0x000fea0003800200 */
.L_x_2205:
[C---:B------:R-:W-:Y:S01]  /*2840*/  IADD3 R37, PT, PT, R31.reuse, 0x80, RZ ;  /* 0x000000801f257810 */ /* 0x040fe20007ffe0ff */
[----:B------:R-:W-:Y:S01]  /*2850*/  BSSY.RECONVERGENT B1, `(.L_x_2207) ;  /* 0x000001a000017945 */ /* 0x000fe20003800200 */
[----:B------:R-:W-:Y:S02]  /*2860*/  IADD3 R28, PT, PT, R31, 0xc0, RZ ;  /* 0x000000c01f1c7810 */ /* 0x000fe40007ffe0ff */
[----:B------:R-:W-:Y:S02]  /*2870*/  ISETP.GE.U32.AND P1, PT, R37, UR14, PT ;  /* 0x0000000e25007c0c */ /* 0x000fe4000bf26070 */
[----:B0-----:R-:W-:Y:S02]  /*2880*/  SHF.R.S32.HI R2, RZ, 0x1f, R37 ;  /* 0x0000001fff027819 */ /* 0x001fe40000011425 */
[----:B------:R-:W-:Y:S02]  /*2890*/  ISETP.GE.U32.AND P2, PT, R28, UR14, PT ;  /* 0x0000000e1c007c0c */ /* 0x000fe4000bf46070 */
[----:B------:R-:W-:-:S02]  /*28a0*/  ISETP.GE.AND.EX P1, PT, R2, UR15, PT, P1 ;  /* 0x0000000f02007c0c */ /* 0x000fc4000bf26310 */
[----:B------:R-:W-:-:S04]  /*28b0*/  SHF.R.S32.HI R29, RZ, 0x1f, R28 ;  /* 0x0000001fff1d7819 */ /* 0x000fc8000001141c */
[----:B------:R-:W-:-:S07]  /*28c0*/  ISETP.GE.AND.EX P2, PT, R29, UR15, PT, P2 ;  /* 0x0000000f1d007c0c */ /* 0x000fce000bf46320 */
[----:B------:R-:W-:Y:S06]  /*28d0*/  @P1 BRA `(.L_x_2208) ;  /* 0x0000000000441947 */ /* 0x000fec0003800000 */
[----:B------:R-:W0:Y:S01]  /*28e0*/  LDCU.64 UR10, c[0x0][0x3e0] ;  /* 0x00007c00ff0a77ac */ /* 0x000e220008000a00 */
[----:B------:R-:W-:Y:S01]  /*28f0*/  MOV R3, R33 ;  /* 0x0000002100037202 */ /* 0x000fe20000000f00 */
[----:B------:R-:W-:Y:S01]  /*2900*/  FADD.FTZ R4, R4, -UR5 ;  /* 0x8000000504047e21 */ /* 0x000fe20008010000 */
[----:B------:R-:W-:Y:S01]  /*2910*/  FADD.FTZ R5, R5, -UR5 ;  /* 0x8000000505057e21 */ /* 0x000fe20008010000 */
[----:B------:R-:W1:Y:S01]  /*2920*/  LDCU.64 UR18, c[0x0][0x380] ;  /* 0x00007000ff1277ac */ /* 0x000e620008000a00 */
[----:B0-----:R-:W-:-:S04]  /*2930*/  IMAD R2, R2, UR10, RZ ;  /* 0x0000000a02027c24 */ /* 0x001fc8000f8e02ff */
[----:B------:R-:W-:Y:S01]  /*2940*/  IMAD R7, R37, UR11, R2 ;  /* 0x0000000b25077c24 */ /* 0x000fe2000f8e0202 */
[----:B------:R-:W-:-:S05]  /*2950*/  MOV R2, R34 ;  /* 0x0000002200027202 */ /* 0x000fca0000000f00 */
[----:B------:R-:W-:-:S05]  /*2960*/  IMAD.WIDE.U32 R2, R37, UR10, R2 ;  /* 0x0000000a25027c25 */ /* 0x000fca000f8e0002 */
[----:B------:R-:W-:Y:S01]  /*2970*/  IADD3 R7, PT, PT, R3, R7, RZ ;  /* 0x0000000703077210 */ /* 0x000fe20007ffe0ff */
[----:B------:R-:W-:Y:S01]  /*2980*/  FMUL.FTZ R3, R4, UR8 ;  /* 0x0000000804037c20 */ /* 0x000fe20008410000 */
[----:B-1----:R-:W-:Y:S01]  /*2990*/  LEA R6, P1, R2, UR18, 0x2 ;  /* 0x0000001202067c11 */ /* 0x002fe2000f8210ff */
[----:B------:R-:W-:-:S03]  /*29a0*/  FMUL.FTZ R4, R5, UR8 ;  /* 0x0000000805047c20 */ /* 0x000fc60008410000 */
[----:B------:R-:W-:Y:S01]  /*29b0*/  LEA.HI.X R7, R2, UR19, R7, 0x2, P1 ;  /* 0x0000001302077c11 */ /* 0x000fe200088f1407 */
[----:B-----5:R-:W-:Y:S01]  /*29c0*/  FFMA.FTZ R2, R16, R3, R18 ;  /* 0x0000000310027223 */ /* 0x020fe20000010012 */
[----:B------:R-:W-:-:S05]  /*29d0*/  FFMA.FTZ R3, R17, R4, R19 ;  /* 0x0000000411037223 */ /* 0x000fca0000010013 */
[----:B------:R0:W-:Y:S02]  /*29e0*/  STG.E.64 desc[UR12][R6.64], R2 ;  /* 0x0000000206007986 */ /* 0x0001e4000c101b0c */
.L_x_2208:
[----:B------:R-:W-:Y:S05]  /*29f0*/  BSYNC.RECONVERGENT B1 ;  /* 0x0000000000017941 */ /* 0x000fea0003800200 */
.L_x_2207:
[----:B------:R-:W-:Y:S01]  /*2a00*/  BSSY.RECONVERGENT B1, `(.L_x_2209) ;  /* 0x0000015000017945 */ /* 0x000fe20003800200 */
[C---:B------:R-:W-:Y:S02]  /*2a10*/  IADD3 R4, PT, PT, R31.reuse, 0x100, RZ ;  /* 0x000001001f047810 */ /* 0x040fe40007ffe0ff */
[----:B------:R-:W-:Y:S01]  /*2a20*/  IADD3 R5, PT, PT, R31, 0x140, RZ ;  /* 0x000001401f057810 */ /* 0x000fe20007ffe0ff */
[----:B------:R-:W-:Y:S06]  /*2a30*/  @P2 BRA `(.L_x_2210) ;  /* 0x0000000000442947 */ /* 0x000fec0003800000 */
[----:B------:R-:W1:Y:S01]  /*2a40*/  LDCU.64 UR10, c[0x0][0x3e0] ;  /* 0x00007c00ff0a77ac */ /* 0x000e620008000a00 */
[----:B0-----:R-:W-:Y:S01]  /*2a50*/  MOV R2, R34 ;  /* 0x0000002200027202 */ /* 0x001fe20000000f00 */
[----:B------:R-:W-:Y:S01]  /*2a60*/  FADD.FTZ R8, R8, -UR5 ;  /* 0x8000000508087e21 */ /* 0x000fe20008010000 */
[----:B------:R-:W-:Y:S01]  /*2a70*/  MOV R3, R33 ;  /* 0x0000002100037202 */ /* 0x000fe20000000f00 */
[----:B------:R-:W0:Y:S01]  /*2a80*/  LDCU.64 UR18, c[0x0][0x380] ;  /* 0x00007000ff1277ac */ /* 0x000e220008000a00 */
[----:B------:R-:W-:Y:S01]  /*2a90*/  FADD.FTZ R9, R9, -UR5 ;  /* 0x8000000509097e21 */ /* 0x000fe20008010000 */
[----:B-1----:R-:W-:Y:S02]  /*2aa0*/  IMAD R29, R29, UR10, RZ ;  /* 0x0000000a1d1d7c24 */ /* 0x002fe4000f8e02ff */
[----:B------:R-:W-:-:S04]  /*2ab0*/  IMAD.WIDE.U32 R2, R28, UR10, R2 ;  /* 0x0000000a1c027c25 */ /* 0x000fc8000f8e0002 */
[----:B------:R-:W-:Y:S01]  /*2ac0*/  IMAD R29, R28, UR11, R29 ;  /* 0x0000000b1c1d7c24 */ /* 0x000fe2000f8e021d */
[----:B0-----:R-:W-:-:S04]  /*2ad0*/  LEA R6, P1, R2, UR18, 0x2 ;  /* 0x0000001202067c11 */ /* 0x001fc8000f8210ff */
[----:B------:R-:W-:Y:S01]  /*2ae0*/  IADD3 R29, PT, PT, R3, R29, RZ ;  /* 0x0000001d031d7210 */ /* 0x000fe20007ffe0ff */
[----:B------:R-:W-:Y:S01]  /*2af0*/  FMUL.FTZ R3, R8, UR8 ;  /* 0x0000000808037c20 */ /* 0x000fe20008410000 */
[----:B------:R-:W-:Y:S02]  /*2b00*/  FMUL.FTZ R8, R9, UR8 ;  /* 0x0000000809087c20 */ /* 0x000fe40008410000 */
[----:B------:R-:W-:Y:S01]  /*2b10*/  LEA.HI.X R7, R2, UR19, R29, 0x2, P1 ;  /* 0x0000001302077c11 */ /* 0x000fe200088f141d */
[----:B-----5:R-:W-:Y:S01]  /*2b20*/  FFMA.FTZ R2, R16, R3, R18 ;  /* 0x0000000310027223 */ /* 0x020fe20000010012 */
[----:B------:R-:W-:-:S05]  /*2b30*/  FFMA.FTZ R3, R17, R8, R19 ;  /* 0x0000000811037223 */ /* 0x000fca0000010013 */
[----:B------:R1:W-:Y:S02]  /*2b40*/  STG.E.64 desc[UR12][R6.64], R2 ;  /* 0x0000000206007986 */ /* 0x0003e4000c101b0c */
.L_x_2210:
[----:B------:R-:W-:Y:S05]  /*2b50*/  BSYNC.RECONVERGENT B1 ;  /* 0x0000000000017941 */ /* 0x000fea0003800200 */
.L_x_2209:
[----:B------:R-:W-:Y:S01]  /*2b60*/  ISETP.GE.U32.AND P2, PT, R4, UR14, PT ;  /* 0x0000000e04007c0c */ /* 0x000fe2000bf46070 */
[----:B------:R-:W-:Y:S01]  /*2b70*/  BSSY.RECONVERGENT B1, `(.L_x_2211) ;  /* 0x000001d000017945 */ /* 0x000fe20003800200 */
[----:B01----:R-:W-:Y:S02]  /*2b80*/  SHF.R.S32.HI R3, RZ, 0x1f, R4 ;  /* 0x0000001fff037819 */ /* 0x003fe40000011404 */
[----:B------:R-:W-:Y:S02]  /*2b90*/  SHF.R.S32.HI R28, RZ, 0x1f, R30 ;  /* 0x0000001fff1c7819 */ /* 0x000fe4000001141e */
[----:B------:R-:W-:Y:S02]  /*2ba0*/  ISETP.GE.AND.EX P2, PT, R3, UR15, PT, P2 ;  /* 0x0000000f03007c0c */ /* 0x000fe4000bf46320 */
[----:B------:R-:W-:Y:S02]  /*2bb0*/  ISETP.GE.U32.AND P3, PT, R5, UR14, PT ;  /* 0x0000000e05007c0c */ /* 0x000fe4000bf66070 */
[----:B------:R-:W-:-:S02]  /*2bc0*/  SHF.R.S32.HI R29, RZ, 0x1f, R5 ;  /* 0x0000001fff1d7819 */ /* 0x000fc40000011405 */
[----:B------:R-:W-:Y:S02]  /*2bd0*/  ISETP.GE.U32.AND P4, PT, R30, UR14, PT ;  /* 0x0000000e1e007c0c */ /* 0x000fe4000bf86070 */
[----:B------:R-:W-:Y:S02]  /*2be0*/  ISETP.GE.U32.AND P1, PT, R27, UR14, PT ;  /* 0x0000000e1b007c0c */ /* 0x000fe4000bf26070 */
        /* <DEDUP_REMOVED lines=10> */
[----:B0-----:R-:W-:Y:S02]  /*2c90*/  IMAD R3, R3, UR10, RZ ;  /* 0x0000000a03037c24 */ /* 0x001fe4000f8e02ff */
[----:B------:R-:W-:-:S04]  /*2ca0*/  IMAD.WIDE.U32 R6, R4, UR10, R6 ;  /* 0x0000000a04067c25 */ /* 0x000fc8000f8e0006 */
[----:B------:R-:W-:Y:S02]  /*2cb0*/  IMAD R9, R4, UR11, R3 ;  /* 0x0000000b04097c24 */ /* 0x000fe4000f8e0203 */
[----:B------:R-:W-:Y:S01]  /*2cc0*/  FMUL.FTZ R3, R10, UR8 ;  /* 0x000000080a037c20 */ /* 0x000fe20008410000 */
[----:B-1----:R-:W-:Y:S01]  /*2cd0*/  LEA R8, P2, R6, UR18, 0x2 ;  /* 0x0000001206087c11 */ /* 0x002fe2000f8410ff */
[----:B------:R-:W-:Y:S01]  /*2ce0*/  FMUL.FTZ R4, R11, UR8 ;  /* 0x000000080b047c20 */ /* 0x000fe20008410000 */
[----:B------:R-:W-:Y:S01]  /*2cf0*/  IADD3 R9, PT, PT, R7, R9, RZ ;  /* 0x0000000907097210 */ /* 0x000fe20007ffe0ff */
[----:B-----5:R-:W-:Y:S02]  /*2d00*/  FFMA.FTZ R2, R16, R3, R18 ;  /* 0x0000000310027223 */ /* 0x020fe40000010012 */
[----:B------:R-:W-:Y:S01]  /*2d10*/  FFMA.FTZ R3, R17, R4, R19 ;  /* 0x0000000411037223 */ /* 0x000fe20000010013 */
[----:B------:R-:W-:-:S05]  /*2d20*/  LEA.HI.X R9, R6, UR19, R9, 0x2, P2 ;  /* 0x0000001306097c11 */ /* 0x000fca00090f1409 */
[----:B------:R0:W-:Y:S02]  /*2d30*/  STG.E.64 desc[UR12][R8.64], R2 ;  /* 0x0000000208007986 */ /* 0x0001e4000c101b0c */
.L_x_2212:
[----:B------:R-:W-:Y:S05]  /*2d40*/  BSYNC.RECONVERGENT B1 ;  /* 0x0000000000017941 */ /* 0x000fea0003800200 */
.L_x_2211:
[----:B------:R-:W-:Y:S04]  /*2d50*/  BSSY.RECONVERGENT B1, `(.L_x_2213) ;  /* 0x0000013000017945 */ /* 0x000fe80003800200 */
[----:B------:R-:W-:Y:S05]  /*2d60*/  @P3 BRA `(.L_x_2214) ;  /* 0x0000000000443947 */ /* 0x000fea0003800000 */
[----:B------:R-:W1:Y:S01]  /*2d70*/  LDCU.64 UR10, c[0x0][0x3e0] ;  /* 0x00007c00ff0a77ac */ /* 0x000e620008000a00 */
[----:B0-----:R-:W-:Y:S01]  /*2d80*/  MOV R2, R34 ;  /* 0x0000002200027202 */ /* 0x001fe20000000f00 */
[----:B------:R-:W-:Y:S02]  /*2d90*/  IMAD.MOV.U32 R3, RZ, RZ, R33 ;  /* 0x000000ffff037224 */ /* 0x000fe400078e0021 */
[----:B------:R-:W-:Y:S01]  /*2da0*/  FADD.FTZ R12, R12, -UR5 ;  /* 0x800000050c0c7e21 */ /* 0x000fe20008010000 */
[----:B------:R-:W0:Y:S01]  /*2db0*/  LDCU.64 UR18, c[0x0][0x380] ;  /* 0x00007000ff1277ac */ /* 0x000e220008000a00 */
[----:B------:R-:W-:-:S04]  /*2dc0*/  FADD.FTZ R13, R13, -UR5 ;  /* 0x800000050d0d7e21 */ /* 0x000fc80008010000 */
[----:B------:R-:W-:Y:S01]  /*2dd0*/  FMUL.FTZ R8, R13, UR8 ;  /* 0x000000080d087c20 */ /* 0x000fe20008410000 */
[----:B-1----:R-:W-:Y:S02]  /*2de0*/  IMAD R4, R29, UR10, RZ ;  /* 0x0000000a1d047c24 */ /* 0x002fe4000f8e02ff */
[----:B------:R-:W-:-:S04]  /*2df0*/  IMAD.WIDE.U32 R2, R5, UR10, R2 ;  /* 0x0000000a05027c25 */ /* 0x000fc8000f8e0002 */
[----:B------:R-:W-:Y:S02]  /*2e00*/  IMAD R7, R5, UR11, R4 ;  /* 0x0000000b05077c24 */ /* 0x000fe4000f8e0204 */
[----:B------:R-:W-:Y:S01]  /*2e10*/  FMUL.FTZ R5, R12, UR8 ;  /* 0x000000080c057c20 */ /* 0x000fe20008410000 */
[----:B0-----:R-:W-:Y:S02]  /*2e20*/  LEA R6, P2, R2, UR18, 0x2 ;  /* 0x0000001202067c11 */ /* 0x001fe4000f8410ff */
[----:B------:R-:W-:Y:S01]  /*2e30*/  IADD3 R7, PT, PT, R3, R7, RZ ;  /* 0x0000000703077210 */ /* 0x000fe20007ffe0ff */
[----:B-----5:R-:W-:Y:S01]  /*2e40*/  FFMA.FTZ R4, R16, R5, R18 ;  /* 0x0000000510047223 */ /* 0x020fe20000010012 */
[----:B------:R-:W-:Y:S02]  /*2e50*/  FFMA.FTZ R5, R17, R8, R19 ;  /* 0x0000000811057223 */ /* 0x000fe40000010013 */
[----:B------:R-:W-:-:S05]  /*2e60*/  LEA.HI.X R7, R2, UR19, R7, 0x2, P2 ;  /* 0x0000001302077c11 */ /* 0x000fca00090f1407 */
[----:B------:R1:W-:Y:S02]  /*2e70*/  STG.E.64 desc[UR12][R6.64], R4 ;  /* 0x0000000406007986 */ /* 0x0003e4000c101b0c */
.L_x_2214:
[----:B------:R-:W-:Y:S05]  /*2e80*/  BSYNC.RECONVERGENT B1 ;  /* 0x0000000000017941 */ /* 0x000fea0003800200 */
.L_x_2213:
[----:B------:R-:W-:Y:S04]  /*2e90*/  BSSY.RECONVERGENT B1, `(.L_x_2215) ;  /* 0x0000013000017945 */ /* 0x000fe80003800200 */
[----:B------:R-:W-:Y:S05]  /*2ea0*/  @P4 BRA `(.L_x_2216) ;  /* 0x0000000000444947 */ /* 0x000fea0003800000 */
[----:B------:R-:W1:Y:S01]  /*2eb0*/  LDCU.64 UR10, c[0x0][0x3e0] ;  /* 0x00007c00ff0a77ac */ /* 0x000e620008000a00 */
[----:B0-----:R-:W-:Y:S01]  /*2ec0*/  MOV R2, R34 ;  /* 0x0000002200027202 */ /* 0x001fe20000000f00 */
[----:B------:R-:W-:Y:S01]  /*2ed0*/  FADD.FTZ R14, R14, -UR5 ;  /* 0x800000050e0e7e21 */ /* 0x000fe20008010000 */
[----:B------:R-:W-:Y:S01]  /*2ee0*/  MOV R3, R33 ;  /* 0x0000002100037202 */ /* 0x000fe20000000f00 */
        /* <DEDUP_REMOVED lines=9> */
[----:B-----5:R-:W-:-:S03]  /*2f80*/  FFMA.FTZ R6, R16, R5, R18 ;  /* 0x0000000510067223 */ /* 0x020fc60000010012 */
[----:B------:R-:W-:Y:S01]  /*2f90*/  LEA.HI.X R5, R2, UR19, R7, 0x2, P2 ;  /* 0x0000001302057c11 */ /* 0x000fe200090f1407 */
[----:B------:R-:W-:-:S05]  /*2fa0*/  FFMA.FTZ R7, R17, R8, R19 ;  /* 0x0000000811077223 */ /* 0x000fca0000010013 */
[----:B------:R2:W-:Y:S02]  /*2fb0*/  STG.E.64 desc[UR12][R4.64], R6 ;  /* 0x0000000604007986 */ /* 0x0005e4000c101b0c */
.L_x_2216:
[----:B------:R-:W-:Y:S05]  /*2fc0*/  BSYNC.RECONVERGENT B1 ;  /* 0x0000000000017941 */ /* 0x000fea0003800200 */
.L_x_2215:
[----:B------:R-:W-:Y:S05]  /*2fd0*/  @P1 BRA `(.L_x_2217) ;  /* 0x0000001000641947 */ /* 0x000fea0003800000 */
[----:B------:R-:W3:Y:S01]  /*2fe0*/  LDCU.64 UR10, c[0x0][0x3e0] ;  /* 0x00007c00ff0a77ac */ /* 0x000ee20008000a00 */
[----:B0-----:R-:W-:Y:S01]  /*2ff0*/  MOV R2, R34 ;  /* 0x0000002200027202 */ /* 0x001fe20000000f00 */
[----:B------:R-:W-:Y:S01]  /*3000*/  FADD.FTZ R20, R20, -UR5 ;  /* 0x8000000514147e21 */ /* 0x000fe20008010000 */
[----:B------:R-:W-:Y:S01]  /*3010*/  MOV R3, R33 ;  /* 0x0000002100037202 */ /* 0x000fe20000000f00 */
[----:B------:R-:W0:Y:S01]  /*3020*/  LDCU.64 UR14, c[0x0][0x380] ;  /* 0x00007000ff0e77ac */ /* 0x000e220008000a00 */
[----:B------:R-:W-:Y:S01]  /*3030*/  FADD.FTZ R21, R21, -UR5 ;  /* 0x8000000515157e21 */ /* 0x000fe20008010000 */
[----:B-12---:R-:W-:-:S03]  /*3040*/  FMUL.FTZ R5, R20, UR8 ;  /* 0x0000000814057c20 */ /* 0x006fc60008410000 */
[----:B------:R-:W-:Y:S01]  /*3050*/  FMUL.FTZ R6, R21, UR8 ;  /* 0x0000000815067c20 */ /* 0x000fe20008410000 */
        /* <DEDUP_REMOVED lines=10> */
.L_x_2202:
        /* <DEDUP_REMOVED lines=10> */
[----:B------:R-:W-:-:S04]  /*31a0*/  FADD.FTZ R7, R7, -UR5 ;  /* 0x8000000507077e21 */ /* 0x000fc80008010000 */
[----:B------:R-:W-:-:S04]  /*31b0*/  FMUL.FTZ R7, R7, UR8 ;  /* 0x0000000807077c20 */ /* 0x000fc80008410000 */
[----:B-----5:R-:W-:Y:S01]  /*31c0*/  FFMA.FTZ R7, R17, R7, R19 ;  /* 0x0000000711077223 */ /* 0x020fe20000010013 */
[----:B0-----:R-:W-:Y:S02]  /*31d0*/  IMAD R28, R25, UR14, RZ ;  /* 0x0000000e191c7c24 */ /* 0x001fe4000f8e02ff */
[----:B------:R-:W-:-:S04]  /*31e0*/  IMAD.WIDE.U32 R36, R31, UR14, R36 ;  /* 0x0000000e1f247c25 */ /* 0x000fc8000f8e0024 */
[----:B------:R-:W-:Y:S01]  /*31f0*/  IMAD R29, R31, UR15, R28 ;  /* 0x0000000f1f1d7c24 */ /* 0x000fe2000f8e021c */
[----:B-1----:R-:W-:-:S04]  /*3200*/  LEA R28, P1, R36, UR18, 0x2 ;  /* 0x00000012241c7c11 */ /* 0x002fc8000f8210ff */
[----:B------:R-:W-:Y:S01]  /*3210*/  IADD3 R29, PT, PT, R37, R29, RZ ;  /* 0x0000001d251d7210 */ /* 0x000fe20007ffe0ff */
[----:B------:R-:W-:-:S03]  /*3220*/  FMUL.FTZ R37, R6, UR8 ;  /* 0x0000000806257c20 */ /* 0x000fc60008410000 */
[----:B------:R-:W-:Y:S01]  /*3230*/  LEA.HI.X R29, R36, UR19, R29, 0x2, P1 ;  /* 0x00000013241d7c11 */ /* 0x000fe200088f141d */
[----:B------:R-:W-:-:S04]  /*3240*/  FFMA.FTZ R6, R16, R37, R18 ;  /* 0x0000002510067223 */ /* 0x000fc80000010012 */
[----:B------:R-:W-:-:S06]  /*3250*/  FMUL.FTZ R36, R6, -1.4426950216293334961 ;  /* 0xbfb8aa3b06247820 */ /* 0x000fcc0000410000 */
[----:B------:R-:W0:Y:S02]  /*3260*/  MUFU.EX2 R36, R36 ;  /* 0x0000002400247308 */ /* 0x000e240000000800 */
[----:B0-----:R-:W-:Y:S01]  /*3270*/  FADD.FTZ R37, R36, 1 ;  /* 0x3f80000024257421 */ /* 0x001fe20000010000 */
[----:B------:R-:W-:-:S05]  /*3280*/  FMUL.FTZ R36, R7, -1.4426950216293334961 ;  /* 0xbfb8aa3b07247820 */ /* 0x000fca0000410000 */
[----:B------:R-:W0:Y:S08]  /*3290*/  MUFU.RCP R37, R37 ;  /* 0x0000002500257308 */ /* 0x000e300000001000 */
[----:B------:R-:W1:Y:S01]  /*32a0*/  MUFU.EX2 R36, R36 ;  /* 0x0000002400247308 */ /* 0x000e620000000800 */
[----:B0-----:R-:W-:Y:S01]  /*32b0*/  FMUL.FTZ R6, R6, R37 ;  /* 0x0000002506067220 */ /* 0x001fe20000410000 */
[----:B-1----:R-:W-:-:S06]  /*32c0*/  FADD.FTZ R37, R36, 1 ;  /* 0x3f80000024257421 */ /* 0x002fcc0000010000 */
[----:B------:R-:W0:Y:S02]  /*32d0*/  MUFU.RCP R37, R37 ;  /* 0x0000002500257308 */ /* 0x000e240000001000 */
[----:B0-----:R-:W-:-:S05]  /*32e0*/  FMUL.FTZ R7, R7, R37 ;  /* 0x0000002507077220 */ /* 0x001fca0000410000 */
[----:B------:R0:W-:Y:S02]  /*32f0*/  STG.E.64 desc[UR12][R28.64], R6 ;  /* 0x000000061c007986 */ /* 0x0001e4000c101b0c */
.L_x_2219:
[----:B------:R-:W-:Y:S05]  /*3300*/  BSYNC.RECONVERGENT B1 ;  /* 0x0000000000017941 */ /* 0x000fea0003800200 */
.L_x_2218:
[----:B------:R-:W-:Y:S01]  /*3310*/  IADD3 R37, PT, PT, R31, 0x40, RZ ;  /* 0x000000401f257810 */ /* 0x000fe20007ffe0ff */
[----:B------:R-:W-:Y:S03]  /*3320*/  BSSY.RECONVERGENT B1, `(.L_x_2220) ;  /* 0x0000020000017945 */ /* 0x000fe60003800200 */
        /* <DEDUP_REMOVED lines=19> */
[----:B------:R-:W-:Y:S01]  /*3460*/  FFMA.FTZ R3, R17, R28, R19 ;  /* 0x0000001c11037223 */ /* 0x000fe20000010013 */
[----:B------:R-:W-:-:S03]  /*3470*/  FMUL.FTZ R28, R2, -1.4426950216293334961 ;  /* 0xbfb8aa3b021c7820 */ /* 0x000fc60000410000 */
[----:B------:R-:W-:-:S03]  /*3480*/  FMUL.FTZ R36, R3, -1.4426950216293334961 ;  /* 0xbfb8aa3b03247820 */ /* 0x000fc60000410000 */
[----:B------:R-:W0:Y:S04]  /*3490*/  MUFU.EX2 R28, R28 ;  /* 0x0000001c001c7308 */ /* 0x000e280000000800 */
[----:B------:R-:W1:Y:S01]  /*34a0*/  MUFU.EX2 R36, R36 ;  /* 0x0000002400247308 */ /* 0x000e620000000800 */
[----:B0-----:R-:W-:Y:S01]  /*34b0*/  FADD.FTZ R29, R28, 1 ;  /* 0x3f8000001c1d7421 */ /* 0x001fe20000010000 */
[----:B-1----:R-:W-:-:S05]  /*34c0*/  FADD.FTZ R37, R36, 1 ;  /* 0x3f80000024257421 */ /* 0x002fca0000010000 */
[----:B------:R-:W0:Y:S08]  /*34d0*/  MUFU.RCP R29, R29 ;  /* 0x0000001d001d7308 */ /* 0x000e300000001000 */
[----:B------:R-:W1:Y:S01]  /*34e0*/  MUFU.RCP R37, R37 ;  /* 0x0000002500257308 */ /* 0x000e620000001000 */
[----:B0-----:R-:W-:Y:S01]  /*34f0*/  FMUL.FTZ R2, R2, R29 ;  /* 0x0000001d02027220 */ /* 0x001fe20000410000 */
[----:B-1----:R-:W-:-:S05]  /*3500*/  FMUL.FTZ R3, R3, R37 ;  /* 0x0000002503037220 */ /* 0x002fca0000410000 */
[----:B------:R0:W-:Y:S02]  /*3510*/  STG.E.64 desc[UR12][R6.64], R2 ;  /* 0x0000000206007986 */ /* 0x0001e4000c101b0c */
.L_x_2221:
[----:B------:R-:W-:Y:S05]  /*3520*/  BSYNC.RECONVERGENT B1 ;  /* 0x0000000000017941 */ /* 0x000fea0003800200 */
.L_x_2220:
[C---:B------:R-:W-:Y:S01]  /*3530*/  IADD3 R29, PT, PT, R31.reuse, 0x80, RZ ;  /* 0x000000801f1d7810 */ /* 0x040fe20007ffe0ff */
[----:B------:R-:W-:Y:S01]  /*3540*/  BSSY.RECONVERGENT B1, `(.L_x_2222) ;  /* 0x0000021000017945 */ /* 0x000fe20003800200 */
[----:B------:R-:W-:Y:S02]  /*3550*/  IADD3 R28, PT, PT, R31, 0x100, RZ ;  /* 0x000001001f1c7810 */ /* 0x000fe40007ffe0ff */
[----:B------:R-:W-:Y:S02]  /*3560*/  ISETP.GE.U32.AND P1, PT, R29, UR10, PT ;  /* 0x0000000a1d007c0c */ /* 0x000fe4000bf26070 */
[----:B0-----:R-:W-:-:S04]  /*3570*/  SHF.R.S32.HI R2, RZ, 0x1f, R29 ;  /* 0x0000001fff027819 */ /* 0x001fc8000001141d */
[----:B------:R-:W-:-:S13]  /*3580*/  ISETP.GE.AND.EX P1, PT, R2, UR11, PT, P1 ;  /* 0x0000000b02007c0c */ /* 0x000fda000bf26310 */
[----:B------:R-:W-:Y:S05]  /*3590*/  @P1 BRA `(.L_x_2223) ;  /* 0x00000000006c1947 */ /* 0x000fea0003800000 */
[----:B------:R-:W0:Y:S01]  /*35a0*/  LDCU.64 UR14, c[0x0][0x3e0] ;  /* 0x00007c00ff0e77ac */ /* 0x000e220008000a00 */
[----:B------:R-:W-:Y:S02]  /*35b0*/  IMAD.MOV.U32 R3, RZ, RZ, R33 ;  /* 0x000000ffff037224 */ /* 0x000fe400078e0021 */
[----:B------:R-:W-:Y:S01]  /*35c0*/  FADD.FTZ R4, R4, -UR5 ;  /* 0x8000000504047e21 */ /* 0x000fe20008010000 */
[----:B------:R-:W-:Y:S01]  /*35d0*/  FADD.FTZ R5, R5, -UR5 ;  /* 0x8000000505057e21 */ /* 0x000fe20008010000 */
[----:B------:R-:W1:Y:S03]  /*35e0*/  LDCU.64 UR18, c[0x0][0x380] ;  /* 0x00007000ff1277ac */ /* 0x000e660008000a00 */
[----:B------:R-:W-:Y:S01]  /*35f0*/  FMUL.FTZ R36, R5, UR8 ;  /* 0x0000000805247c20 */ /* 0x000fe20008410000 */
[----:B0-----:R-:W-:-:S04]  /*3600*/  IMAD R2, R2, UR14, RZ ;  /* 0x0000000e02027c24 */ /* 0x001fc8000f8e02ff */
[----:B------:R-:W-:Y:S01]  /*3610*/  IMAD R7, R29, UR15, R2 ;  /* 0x0000000f1d077c24 */ /* 0x000fe2000f8e0202 */
[----:B------:R-:W-:-:S05]  /*3620*/  MOV R2, R34 ;  /* 0x0000002200027202 */ /* 0x000fca0000000f00 */
[----:B------:R-:W-:-:S05]  /*3630*/  IMAD.WIDE.U32 R2, R29, UR14, R2 ;  /* 0x0000000e1d027c25 */ /* 0x000fca000f8e0002 */
[----:B------:R-:W-:Y:S01]  /*3640*/  IADD3 R7, PT, PT, R3, R7, RZ ;  /* 0x0000000703077210 */ /* 0x000fe20007ffe0ff */
[----:B------:R-:W-:Y:S01]  /*3650*/  FMUL.FTZ R3, R4, UR8 ;  /* 0x0000000804037c20 */ /* 0x000fe20008410000 */
[----:B-1----:R-:W-:-:S04]  /*3660*/  LEA R6, P1, R2, UR18, 0x2 ;  /* 0x0000001202067c11 */ /* 0x002fc8000f8210ff */
[----:B------:R-:W-:Y:S01]  /*3670*/  LEA.HI.X R7, R2, UR19, R7, 0x2, P1 ;  /* 0x0000001302077c11 */ /* 0x000fe200088f1407 */
        /* <DEDUP_REMOVED lines=13> */
.L_x_2223:
[----:B------:R-:W-:Y:S05]  /*3750*/  BSYNC.RECONVERGENT B1 ;  /* 0x0000000000017941 */ /* 0x000fea0003800200 */
.L_x_2222:
[----:B------:R-:W-:Y:S01]  /*3760*/  BSSY.RECONVERGENT B1, `(.L_x_2224) ;  /* 0x0000020000017945 */ /* 0x000fe20003800200 */
[----:B0-----:R-:W-:-:S03]  /*3770*/  IADD3 R6, PT, PT, R31, 0x140, RZ ;  /* 0x000001401f067810 */ /* 0x001fc60007ffe0ff */
[----:B------:R-:W-:Y:S05]  /*3780*/  @P4 BRA `(.L_x_2225) ;  /* 0x0000000000744947 */ /* 0x000fea0003800000 */
[----:B------:R-:W-:Y:S01]  /*3790*/  FADD.FTZ R8, R8, -UR5 ;  /* 0x8000000508087e21 */ /* 0x000fe20008010000 */
[----:B------:R-:W-:Y:S01]  /*37a0*/  FADD.FTZ R2, R9, -UR5 ;  /* 0x8000000509027e21 */ /* 0x000fe20008010000 */
[----:B------:R-:W0:Y:S01]  /*37b0*/  LDCU.64 UR14, c[0x0][0x3e0] ;  /* 0x00007c00ff0e77ac */ /* 0x000e220008000a00 */
[----:B------:R-:W-:Y:S01]  /*37c0*/  IADD3 R5, PT, PT, R31, 0xc0, RZ ;  /* 0x000000c01f057810 */ /* 0x000fe20007ffe0ff */
[----:B------:R-:W-:Y:S01]  /*37d0*/  FMUL.FTZ R3, R8, UR8 ;  /* 0x0000000808037c20 */ /* 0x000fe20008410000 */
[----:B------:R-:W-:Y:S01]  /*37e0*/  FMUL.FTZ R4, R2, UR8 ;  /* 0x0000000802047c20 */ /* 0x000fe20008410000 */
[----:B------:R-:W1:Y:S02]  /*37f0*/  LDCU.64 UR18, c[0x0][0x380] ;  /* 0x00007000ff1277ac */ /* 0x000e640008000a00 */
[----:B-----5:R-:W-:Y:S01]  /*3800*/  FFMA.FTZ R9, R16, R3, R18 ;  /* 0x0000000310097223 */ /* 0x020fe20000010012 */
[----:B------:R-:W-:Y:S01]  /*3810*/  FFMA.FTZ R7, R17, R4, R19 ;  /* 0x0000000411077223 */ /* 0x000fe20000010013 */
[----:B------:R-:W-:-:S02]  /*3820*/  SHF.R.S32.HI R4, RZ, 0x1f, R5 ;  /* 0x0000001fff047819 */ /* 0x000fc40000011405 */
        /* <DEDUP_REMOVED lines=8> */
[----:B0-----:R-:W-:Y:S01]  /*38b0*/  FADD.FTZ R8, R3, 1 ;  /* 0x3f80000003087421 */ /* 0x001fe20000010000 */
[----:B------:R-:W-:-:S03]  /*38c0*/  MOV R3, R33 ;  /* 0x0000002100037202 */ /* 0x000fc60000000f00 */
[----:B------:R-:W0:Y:S01]  /*38d0*/  MUFU.RCP R36, R36 ;  /* 0x0000002400247308 */ /* 0x000e220000001000 */
[----:B------:R-:W-:-:S07]  /*38e0*/  IMAD.WIDE.U32 R2, R5, UR14, R2 ;  /* 0x0000000e05027c25 */ /* 0x000fce000f8e0002 */
[----:B------:R-:W2:Y:S01]  /*38f0*/  MUFU.RCP R8, R8 ;  /* 0x0000000800087308 */ /* 0x000ea20000001000 */
[----:B------:R-:W-:Y:S02]  /*3900*/  IADD3 R29, PT, PT, R3, R29, RZ ;  /* 0x0000001d031d7210 */ /* 0x000fe40007ffe0ff */
[----:B-1----:R-:W-:-:S04]  /*3910*/  LEA R4, P1, R2, UR18, 0x2 ;  /* 0x0000001202047c11 */ /* 0x002fc8000f8210ff */
[----:B------:R-:W-:Y:S01]  /*3920*/  LEA.HI.X R5, R2, UR19, R29, 0x2, P1 ;  /* 0x0000001302057c11 */ /* 0x000fe200088f141d */
[----:B0-----:R-:W-:Y:S01]  /*3930*/  FMUL.FTZ R2, R9, R36 ;  /* 0x0000002409027220 */ /* 0x001fe20000410000 */
[----:B--2---:R-:W-:-:S05]  /*3940*/  FMUL.FTZ R3, R7, R8 ;  /* 0x0000000807037220 */ /* 0x004fca0000410000 */
[----:B------:R0:W-:Y:S02]  /*3950*/  STG.E.64 desc[UR12][R4.64], R2 ;  /* 0x0000000204007986 */ /* 0x0001e4000c101b0c */
.L_x_2225:
[----:B------:R-:W-:Y:S05]  /*3960*/  BSYNC.RECONVERGENT B1 ;  /* 0x0000000000017941 */ /* 0x000fea0003800200 */
.L_x_2224:
[----:B------:R-:W-:Y:S01]  /*3970*/  ISETP.GE.U32.AND P2, PT, R28, UR10, PT ;  /* 0x0000000a1c007c0c */ /* 0x000fe2000bf46070 */
[----:B------:R-:W-:Y:S01]  /*3980*/  BSSY.RECONVERGENT B1, `(.L_x_2226) ;  /* 0x0000027000017945 */ /* 0x000fe20003800200 */
[----:B0-----:R-:W-:Y:S02]  /*3990*/  SHF.R.S32.HI R2, RZ, 0x1f, R28 ;  /* 0x0000001fff027819 */ /* 0x001fe4000001141c */
        /* <DEDUP_REMOVED lines=20> */
[----:B------:R-:W2:Y:S01]  /*3ae0*/  MUFU.EX2 R3, R3 ;  /* 0x0000000300037308 */ /* 0x000ea20000000800 */
[----:B0-----:R-:W-:Y:S01]  /*3af0*/  IMAD R5, R2, UR14, RZ ;  /* 0x0000000e02057c24 */ /* 0x001fe2000f8e02ff */
[----:B------:R-:W-:Y:S02]  /*3b00*/  MOV R2, R34 ;  /* 0x0000002200027202 */ /* 0x000fe40000000f00 */
        /* <DEDUP_REMOVED lines=9> */
[----:B-1----:R-:W-:-:S04]  /*3ba0*/  LEA R4, P2, R28, UR18, 0x2 ;  /* 0x000000121c047c11 */ /* 0x002fc8000f8410ff */
[----:B------:R-:W-:Y:S01]  /*3bb0*/  LEA.HI.X R5, R28, UR19, R5, 0x2, P2 ;  /* 0x000000131c057c11 */ /* 0x000fe200090f1405 */
[----:B0-----:R-:W-:Y:S01]  /*3bc0*/  FMUL.FTZ R2, R11, R36 ;  /* 0x000000240b027220 */ /* 0x001fe20000410000 */
[----:B--2---:R-:W-:-:S05]  /*3bd0*/  FMUL.FTZ R3, R9, R10 ;  /* 0x0000000a09037220 */ /* 0x004fca0000410000 */
[----:B------:R0:W-:Y:S02]  /*3be0*/  STG.E.64 desc[UR12][R4.64], R2 ;  /* 0x0000000204007986 */ /* 0x0001e4000c101b0c */
.L_x_2227:
[----:B------:R-:W-:Y:S05]  /*3bf0*/  BSYNC.RECONVERGENT B1 ;  /* 0x0000000000017941 */ /* 0x000fea0003800200 */
.L_x_2226:
[----:B------:R-:W-:Y:S04]  /*3c00*/  BSSY.RECONVERGENT B1, `(.L_x_2228) ;  /* 0x000001d000017945 */ /* 0x000fe80003800200 */
        /* <DEDUP_REMOVED lines=8> */
[----:B------:R-:W-:Y:S01]  /*3c90*/  FFMA.FTZ R9, R17, R4, R19 ;  /* 0x0000000411097223 */ /* 0x000fe20000010013 */
[----:B------:R-:W-:-:S02]  /*3ca0*/  MOV R3, R33 ;  /* 0x0000002100037202 */ /* 0x000fc40000000f00 */
        /* <DEDUP_REMOVED lines=10> */
[----:B------:R-:W-:-:S03]  /*3d50*/  IMAD.WIDE.U32 R2, R6, UR14, R2 ;  /* 0x0000000e06027c25 */ /* 0x000fc6000f8e0002 */
[----:B0-----:R-:W-:-:S04]  /*3d60*/  LEA R4, P2, R2, UR18, 0x2 ;  /* 0x0000001202047c11 */ /* 0x001fc8000f8410ff */
[----:B------:R-:W0:Y:S01]  /*3d70*/  MUFU.RCP R12, R12 ;  /* 0x0000000c000c7308 */ /* 0x000e220000001000 */
[----:B------:R-:W-:-:S04]  /*3d80*/  IADD3 R5, PT, PT, R3, R5, RZ ;  /* 0x0000000503057210 */ /* 0x000fc80007ffe0ff */
[----:B------:R-:W-:Y:S01]  /*3d90*/  LEA.HI.X R5, R2, UR19, R5, 0x2, P2 ;  /* 0x0000001302057c11 */ /* 0x000fe200090f1405 */
[----:B-1----:R-:W-:Y:S01]  /*3da0*/  FMUL.FTZ R2, R10, R11 ;  /* 0x0000000b0a027220 */ /* 0x002fe20000410000 */
[----:B0-----:R-:W-:-:S05]  /*3db0*/  FMUL.FTZ R3, R9, R12 ;  /* 0x0000000c09037220 */ /* 0x001fca0000410000 */
[----:B------:R1:W-:Y:S02]  /*3dc0*/  STG.E.64 desc[UR12][R4.64], R2 ;  /* 0x0000000204007986 */ /* 0x0003e4000c101b0c */
.L_x_2229:
[----:B------:R-:W-:Y:S05]  /*3dd0*/  BSYNC.RECONVERGENT B1 ;  /* 0x0000000000017941 */ /* 0x000fea0003800200 */
.L_x_2228:
[----:B------:R-:W-:Y:S04]  /*3de0*/  BSSY.RECONVERGENT B1, `(.L_x_2230) ;  /* 0x000001d000017945 */ /* 0x000fe80003800200 */
[----:B------:R-:W-:Y:S05]  /*3df0*/  @P4 BRA `(.L_x_2231) ;  /* 0x00000000006c4947 */ /* 0x000fea0003800000 */
[----:B------:R-:W-:Y:S01]  /*3e00*/  FADD.FTZ R14, R14, -UR5 ;  /* 0x800000050e0e7e21 */ /* 0x000fe20008010000 */
[----:B------:R-:W-:Y:S01]  /*3e10*/  FADD.FTZ R15, R15, -UR5 ;  /* 0x800000050f0f7e21 */ /* 0x000fe20008010000 */
[----:B------:R-:W2:Y:S02]  /*3e20*/  LDCU.64 UR14, c[0x0][0x3e0] ;  /* 0x00007c00ff0e77ac */ /* 0x000ea40008000a00 */
[----:B01----:R-:W-:Y:S01]  /*3e30*/  FMUL.FTZ R3, R14, UR8 ;  /* 0x000000080e037c20 */ /* 0x003fe20008410000 */
[----:B------:R-:W-:Y:S01]  /*3e40*/  FMUL.FTZ R8, R15, UR8 ;  /* 0x000000080f087c20 */ /* 0x000fe20008410000 */
[----:B------:R-:W0:Y:S02]  /*3e50*/  LDCU.64 UR18, c[0x0][0x380] ;  /* 0x00007000ff1277ac */ /* 0x000e240008000a00 */
[----:B-----5:R-:W-:Y:S01]  /*3e60*/  FFMA.FTZ R6, R16, R3, R18 ;  /* 0x0000000310067223 */ /* 0x020fe20000010012 */
[----:B------:R-:W-:Y:S01]  /*3e70*/  FFMA.FTZ R8, R17, R8, R19 ;  /* 0x0000000811087223 */ /* 0x000fe20000010013 */
[----:B------:R-:W-:-:S02]  /*3e80*/  MOV R3, R33 ;  /* 0x0000002100037202 */ /* 0x000fc40000000f00 */
        /* <DEDUP_REMOVED lines=18> */
.L_x_2231:
[----:B------:R-:W-:Y:S05]  /*3fb0*/  BSYNC.RECONVERGENT B1 ;  /* 0x0000000000017941 */ /* 0x000fea0003800200 */
.L_x_2230:
[----:B------:R-:W-:Y:S05]  /*3fc0*/  @P1 BRA `(.L_x_2217) ;  /* 0x0000000000681947 */ /* 0x000fea0003800000 */
[----:B------:R-:W-:Y:S01]  /*3fd0*/  FADD.FTZ R20, R20, -UR5 ;  /* 0x8000000514147e21 */ /* 0x000fe20008010000 */
[----:B------:R-:W-:Y:S01]  /*3fe0*/  FADD.FTZ R21, R21, -UR5 ;  /* 0x8000000515157e21 */ /* 0x000fe20008010000 */
[----:B------:R-:W3:Y:S01]  /*3ff0*/  LDCU.64 UR10, c[0x0][0x3e0] ;  /* 0x00007c00ff0a77ac */ /* 0x000ee20008000a00 */
[----:B------:R-:W-:Y:S01]  /*4000*/  MOV R32, R34 ;  /* 0x0000002200207202 */ /* 0x000fe20000000f00 */
[----:B01----:R-:W-:Y:S01]  /*4010*/  FMUL.FTZ R3, R20, UR8 ;  /* 0x0000000814037c20 */ /* 0x003fe20008410000 */
[----:B--2---:R-:W-:Y:S01]  /*4020*/  FMUL.FTZ R4, R21, UR8 ;  /* 0x0000000815047c20 */ /* 0x004fe20008410000 */
        /* <DEDUP_REMOVED lines=20> */
.L_x_2217:
[----:B------:R-:W-:Y:S05]  /*4170*/  BSYNC.RECONVERGENT B0 ;  /* 0x0000000000007941 */ /* 0x000fea0003800200 */
.L_x_2201:
[----:B------:R-:W0:Y:S01]  /*4180*/  LDCU UR5, c[0x0][0x3f8] ;  /* 0x00007f00ff0577ac */ /* 0x000e220008000800 */
[----:B------:R-:W0:Y:S01]  /*4190*/  LDCU UR8, c[0x0][0x3c8] ;  /* 0x00007900ff0877ac */ /* 0x000e220008000800 */
[----:B------:R-:W-:Y:S02]  /*41a0*/  UIADD3 UR7, UPT, UPT, UR17, UR7, URZ ;  /* 0x0000000711077290 */ /* 0x000fe4000fffe0ff */
[----:B------:R-:W-:Y:S02]  /*41b0*/  UIADD3 UR4, UPT, UPT, UR4, 0x1, URZ ;  /* 0x0000000104047890 */ /* 0x000fe4000fffe0ff */
[----:B0-----:R-:W-:-:S04]  /*41c0*/  UIMAD UR5, UR5, UR8, URZ ;  /* 0x00000008050572a4 */ /* 0x001fc8000f8e02ff */
[----:B------:R-:W-:-:S09]  /*41d0*/  UISETP.GE.AND UP0, UPT, UR7, UR5, UPT ;  /* 0x000000050700728c */ /* 0x000fd2000bf06270 */
[----:B------:R-:W-:Y:S05]  /*41e0*/  BRA.U !UP0, `(.L_x_2232) ;  /* 0xffffffc108147547 */ /* 0x000fea000b83ffff */
[----:B------:R-:W-:Y:S05]  /*41f0*/  EXIT ;  /* 0x000000000000794d */ /* 0x000fea0003800000 */
.L_x_2233:
        /* <DEDUP_REMOVED lines=16> */
.L_x_2522:


//--------------------- .text._Z35group_norm_nhwc_fwd_one_pass_kernelI11Fp32IOBf16WLi64ELi12ELi384EEv26Group_norm_nhwc_fwd_params --------------------------
	.section	.text._Z35group_norm_nhwc_fwd_one_pass_kernelI11Fp32IOBf16WLi64ELi12ELi384EEv26Group_norm_nhwc_fwd_params,"ax",@progbits
	.align	128
        .global         _Z35group_norm_nhwc_fwd_one_pass_kernelI11Fp32IOBf16WLi64ELi12ELi384EEv26Group_norm_nhwc_fwd_params
        .type           _Z35group_norm_nhwc_fwd_one_pass_kernelI11Fp32IOBf16WLi64ELi12ELi384EEv26Group_norm_nhwc_fwd_params,@function
        .size           _Z35group_norm_nhwc_fwd_one_pass_kernelI11Fp32IOBf16WLi64ELi12ELi384EEv26Group_norm_nhwc_fwd_params,(.L_x_2523 - _Z35group_norm_nhwc_fwd_one_pass_kernelI11Fp32IOBf16WLi64ELi12ELi384EEv26Group_norm_nhwc_fwd_params)
        .other          _Z35group_norm_nhwc_fwd_one_pass_kernelI11Fp32IOBf16WLi64ELi12ELi384EEv26Group_norm_nhwc_fwd_params,@"STO_CUDA_ENTRY STV_DEFAULT"
_Z35group_norm_nhwc_fwd_one_pass_kernelI11Fp32IOBf16WLi64ELi12ELi384EEv26Group_norm_nhwc_fwd_params:
.text._Z35group_norm_nhwc_fwd_one_pass_kernelI11Fp32IOBf16WLi64ELi12ELi384EEv26Group_norm_nhwc_fwd_params:
        /* <DEDUP_REMOVED lines=35> */
.L_x_2249:
        /* <DEDUP_REMOVED lines=92> */
.L_x_2235:
[----:B------:R-:W-:Y:S05]  /*07f0*/  BSYNC.RECONVERGENT B0 ;  /* 0x0000000000007941 */ /* 0x000fea0003800200 */
.L_x_2234:
        /* <DEDUP_REMOVED lines=36> */
.L_x_2237:
[----:B------:R-:W-:Y:S05]  /*0a40*/  BSYNC.RECONVERGENT B0 ;  /* 0x0000000000007941 */ /* 0x000fea0003800200 */
.L_x_2236:
        /* <DEDUP_REMOVED lines=33> */
.L_x_2240:
[----:B------:R-:W3:Y:S04]  /*0c60*/  LDG.E.STRONG.GPU R8, desc[UR14][R6.64] ;  /* 0x0000000e06087981 */ /* 0x000ee8000c1ef900 */
[----:B---3--:R-:W-:Y:S01]  /*0c70*/  CCTL.IVALL ;  /* 0x00000000ff00798f */ /* 0x008fe20002000000 */
[----:B------:R-:W-:Y:S05]  /*0c80*/  YIELD ;  /* 0x0000000000007946 */ /* 0x000fea0003800000 */
[----:B------:R-:W-:-:S13]  /*0c90*/  ISETP.NE.AND P3, PT, R8, R11, PT ;  /* 0x0000000b0800720c */ /* 0x000fda0003f65270 */
[----:B------:R-:W-:Y:S05]  /*0ca0*/  @P3 BRA `(.L_x_2240) ;  /* 0xfffffffc00ec3947 */ /* 0x000fea000383ffff */
.L_x_2239:
        /* <DEDUP_REMOVED lines=14> */
.L_x_2242:
        /* <DEDUP_REMOVED lines=91> */
.L_x_2241:
        /* <DEDUP_REMOVED lines=30> */
[----:B-1----:R-:W-:Y:S01]  /*1520*/  MOV R10, UR12 ;  /* 0x0000000c000a7c02 */ /* 0x002fe20008000f00 */
[----:B------:R-:W-:-:S06]  /*1530*/  IMAD.U32 R11, RZ, RZ, UR13 ;  /* 0x0000000dff0b7e24 */ /* 0x000fcc000f8e00ff */
        /* <DEDUP_REMOVED lines=10> */
[----:B------:R-:W-:Y:S02]  /*15e0*/  MOV R8, UR10 ;  /* 0x0000000a00087c02 */ /* 0x000fe40008000f00 */
[----:B------:R-:W-:-:S06]  /*15f0*/  MOV R9, UR11 ;  /* 0x0000000b00097c02 */ /* 0x000fcc0008000f00 */
[----:B------:R-:W4:Y:S01]  /*1600*/  @!P6 LDG.E.64 R8, desc[UR14][R8.64] ;  /* 0x0000000e0808e981 */ /* 0x000f22000c1e1b00 */
[----:B------:R-:W-:-:S05]  /*1610*/  IMAD.U32 R13, RZ, RZ, UR5 ;  /* 0x00000005ff0d7e24 */ /* 0x000fca000f8e00ff */
        /* <DEDUP_REMOVED lines=8> */
.L_x_2243:
        /* <DEDUP_REMOVED lines=27> */
.L_x_2244:
        /* <DEDUP_REMOVED lines=13> */
.L_x_2245:
[----:B------:R-:W-:Y:S05]  /*1920*/  BSYNC.RECONVERGENT B0 ;  /* 0x0000000000007941 */ /* 0x000fea0003800200 */
.L_x_2238:
[----:B------:R-:W4:Y:S01]  /*1930*/  S2UR UR9, SR_CgaCtaId ;  /* 0x00000000000979c3 */ /* 0x000f220000008800 */
[----:B------:R-:W2:Y:S01]  /*1940*/  LDCU UR10, c[0x0][0x414] ;  /* 0x00008280ff0a77ac */ /* 0x000ea20008000800 */
[----:B------:R-:W-:Y:S01]  /*1950*/  MOV R13, UR8 ;  /* 0x00000008000d7c02 */ /* 0x000fe20008000f00 */
[----:B------:R-:W-:Y:S01]  /*1960*/  IMAD.IADD R15, R0, 0x1, R3 ;  /* 0x00000001000f7824 */ /* 0x000fe200078e0203 */
[----:B------:R-:W-:-:S04]  /*1970*/  UMOV UR5, 0x400 ;  /* 0x0000040000057882 */ /* 0x000fc80000000000 */
[----:B-1----:R-:W1:Y:S08]  /*1980*/  @P0 LDC.64 R10, c[0x0][0x388] ;  /* 0x0000e200ff0a0b82 */ /* 0x002e700000000a00 */
[----:B---3--:R-:W3:Y:S01]  /*1990*/  LDC.64 R6, c[0x0][0x398] ;  /* 0x0000e600ff067b82 */ /* 0x008ee20000000a00 */
[----:B--2---:R-:W-:Y:S01]  /*19a0*/  @P0 FMUL.FTZ R12, R4, UR10 ;  /* 0x0000000a040c0c20 */ /* 0x004fe20008410000 */
[----:B----4-:R-:W-:-:S06]  /*19b0*/  ULEA UR5, UR9, UR5, 0x18 ;  /* 0x0000000509057291 */ /* 0x010fcc000f8ec0ff */
[----:B------:R-:W2:Y:S01]  /*19c0*/  LDC.64 R8, c[0x0][0x3a0] ;  /* 0x0000e800ff087b82 */ /* 0x000ea20000000a00 */
[----:B-1----:R-:W-:-:S04]  /*19d0*/  @P0 IMAD.WIDE R10, R13, 0x8, R10 ;  /* 0x000000080d0a0825 */ /* 0x002fc800078e020a */
[----:B------:R-:W-:Y:S01]  /*19e0*/  @P0 FMUL.FTZ R13, R5, UR10 ;  /* 0x0000000a050d0c20 */ /* 0x000fe20008410000 */
[----:B------:R-:W-:Y:S04]  /*19f0*/  @!P4 STS.64 [UR5+0x78], R4 ;  /* 0x00007804ff00c988 */ /* 0x000fe80008000a05 */
[----:B------:R-:W-:Y:S01]  /*1a00*/  @P0 STG.E.64 desc[UR14][R10.64], R12 ;  /* 0x0000000c0a000986 */ /* 0x000fe2000c101b0e */
[C---:B---3--:R-:W-:Y:S01]  /*1a10*/  IMAD.WIDE R6, R15.reuse, 0x2, R6 ;  /* 0x000000020f067825 */ /* 0x048fe200078e0206 */
[----:B------:R-:W-:Y:S03]  /*1a20*/  BAR.SYNC.DEFER_BLOCKING 0x0 ;  /* 0x0000000000007b1d */ /* 0x000fe60000010000 */
[----:B--2---:R-:W-:-:S03]  /*1a30*/  IMAD.WIDE R8, R15, 0x2, R8 ;  /* 0x000000020f087825 */ /* 0x004fc600078e0208 */
[----:B------:R-:W2:Y:S04]  /*1a40*/  LDG.E.U16 R0, desc[UR14][R6.64] ;  /* 0x0000000e06007981 */ /* 0x000ea8000c1e1500 */
[----:B------:R-:W3:Y:S04]  /*1a50*/  LDG.E.U16 R27, desc[UR14][R6.64+0x2] ;  /* 0x0000020e061b7981 */ /* 0x000ee8000c1e1500 */
[----:B------:R-:W4:Y:S04]  /*1a60*/  LDG.E.U16 R26, desc[UR14][R8.64] ;  /* 0x0000000e081a7981 */ /* 0x000f28000c1e1500 */
[----:B------:R-:W5:Y:S01]  /*1a70*/  LDG.E.U16 R28, desc[UR14][R8.64+0x2] ;  /* 0x0000020e081c7981 */ /* 0x000f62000c1e1500 */
        /* <DEDUP_REMOVED lines=14> */
[----:B--2---:R-:W-:Y:S02]  /*1b60*/  SHF.L.U32 R0, R0, 0x10, RZ ;  /* 0x0000001000007819 */ /* 0x004fe400000006ff */
[----:B---3--:R-:W-:Y:S01]  /*1b70*/  SHF.L.U32 R6, R27, 0x10, RZ ;  /* 0x000000101b067819 */ /* 0x008fe200000006ff */
[----:B----4-:R-:W-:Y:S01]  /*1b80*/  IMAD.U32 R7, R26, 0x10000, RZ ;  /* 0x000100001a077824 */ /* 0x010fe200078e00ff */
[----:B-----5:R-:W-:-:S03]  /*1b90*/  SHF.L.U32 R9, R28, 0x10, RZ ;  /* 0x000000101c097819 */ /* 0x020fc600000006ff */
        /* <DEDUP_REMOVED lines=13> */
.L_x_2246:
        /* <DEDUP_REMOVED lines=13> */
.L_x_2248:
[----:B------:R-:W-:Y:S05]  /*1d40*/  BSYNC.RECONVERGENT B0 ;  /* 0x0000000000007941 */ /* 0x000fea0003800200 */
.L_x_2247:
[----:B------:R-:W-:Y:S02]  /*1d50*/  UIADD3 UR8, UPT, UPT, UR20, UR8, URZ ;  /* 0x0000000814087290 */ /* 0x000fe4000fffe0ff */
[----:B------:R-:W-:Y:S02]  /*1d60*/  UIADD3 UR4, UPT, UPT, UR4, 0x1, URZ ;  /* 0x0000000104047890 */ /* 0x000fe4000fffe0ff */
[----:B------:R-:W-:-:S09]  /*1d70*/  UISETP.GE.AND UP0, UPT, UR8, UR7, UPT ;  /* 0x000000070800728c */ /* 0x000fd2000bf06270 */
[----:B------:R-:W-:Y:S05]  /*1d80*/  BRA.U !UP0, `(.L_x_2249) ;  /* 0xffffffe508287547 */ /* 0x000fea000b83ffff */
[----:B------:R-:W-:Y:S05]  /*1d90*/  EXIT ;  /* 0x000000000000794d */ /* 0x000fea0003800000 */
.L_x_2250:
        /* <DEDUP_REMOVED lines=14> */
.L_x_2523:


//--------------------- .text._Z35group_norm_nhwc_fwd_one_pass_kernelI11Fp32IOBf16WLi128ELi12ELi384EEv26Group_norm_nhwc_fwd_params --------------------------
	.section	.text._Z35group_norm_nhwc_fwd_one_pass_kernelI11Fp32IOBf16WLi128ELi12ELi384EEv26Group_norm_nhwc_fwd_params,"ax",@progbits
	.align	128
        .global         _Z35group_norm_nhwc_fwd_one_pass_kernelI11Fp32IOBf16WLi128ELi12ELi384EEv26Group_norm_nhwc_fwd_params
        .type           _Z35group_norm_nhwc_fwd_one_pass_kernelI11Fp32IOBf16WLi128ELi12ELi384EEv26Group_norm_nhwc_fwd_params,@function
        .size           _Z35group_norm_nhwc_fwd_one_pass_kernelI11Fp32IOBf16WLi128ELi12ELi384EEv26Group_norm_nhwc_fwd_params,(.L_x_2524 - _Z35group_norm_nhwc_fwd_one_pass_kernelI11Fp32IOBf16WLi128ELi12ELi384EEv26Group_norm_nhwc_fwd_params)
        .other          _Z35group_norm_nhwc_fwd_one_pass_kernelI11Fp32IOBf16WLi128ELi12ELi384EEv26Group_norm_nhwc_fwd_params,@"STO_CUDA_ENTRY STV_DEFAULT"
_Z35group_norm_nhwc_fwd_one_pass_kernelI11Fp32IOBf16WLi128ELi12ELi384EEv26Group_norm_nhwc_fwd_params:
.text._Z35group_norm_nhwc_fwd_one_pass_kernelI11Fp32IOBf16WLi128ELi12ELi384EEv26Group_norm_nhwc_fwd_params:
        /* <DEDUP_REMOVED lines=27> */
.L_x_2270:
[----:B0-----:R-:W0:Y:S01]  /*01b0*/  LDC R0, c[0x0][0x3f8] ;  /* 0x0000fe00ff007b82 */ /* 0x001e220000000800 */
[----:B------:R-:W-:Y:S01]  /*01c0*/  IABS R9, UR8 ;  /* 0x0000000800097c13 */ /* 0x000fe20008000000 */
[----:B-1----:R-:W1:Y:S01]  /*01d0*/  LDCU.64 UR10, c[0x0][0x3e8] ;  /* 0x00007d00ff0a77ac */ /* 0x002e620008000a00 */
[----:B------:R-:W-:Y:S01]  /*01e0*/  VIADD R12, R2, 0x40 ;  /* 0x00000040020c7836 */ /* 0x000fe20000000000 */
[----:B------:R-:W-:Y:S02]  /*01f0*/  SHF.R.S32.HI R15, RZ, 0x1f, R2 ;  /* 0x0000001fff0f7819 */ /* 0x000fe40000011402 */
[----:B------:R-:W-:Y:S02]  /*0200*/  CS2R R20, SRZ ;  /* 0x0000000000147805 */ /* 0x000fe4000001ff00 */
[----:B------:R-:W-:Y:S02]  /*0210*/  CS2R R22, SRZ ;  /* 0x0000000000167805 */ /* 0x000fe4000001ff00 */
[----:B------:R-:W-:-:S02]  /*0220*/  SHF.R.S32.HI R13, RZ, 0x1f, R12 ;  /* 0x0000001fff0d7819 */ /* 0x000fc4000001140c */
[----:B0-----:R-:W-:Y:S02]  /*0230*/  IABS R8, R0 ;  /* 0x0000000000087213 */ /* 0x001fe40000000000 */
[----:B------:R-:W-:Y:S02]  /*0240*/  ISETP.NE.AND P3, PT, R0, RZ, PT ;  /* 0x000000ff0000720c */ /* 0x000fe40003f65270 */
[----:B--2---:R-:W0:Y:S08]  /*0250*/  I2F.RP R6, R8 ;  /* 0x0000000800067306 */ /* 0x004e300000209400 */
[----:B0-----:R-:W0:Y:S02]  /*0260*/  MUFU.RCP R6, R6 ;  /* 0x0000000600067308 */ /* 0x001e240000001000 */
[----:B0-----:R-:W-:-:S06]  /*0270*/  IADD3 R4, PT, PT, R6, 0xffffffe, RZ ;  /* 0x0ffffffe06047810 */ /* 0x001fcc0007ffe0ff */
[----:B------:R0:W2:Y:S02]  /*0280*/  F2I.FTZ.U32.TRUNC.NTZ R5, R4 ;  /* 0x0000000400057305 */ /* 0x0000a4000021f000 */
[----:B0-----:R-:W-:Y:S02]  /*0290*/  HFMA2 R4, -RZ, RZ, 0, 0 ;  /* 0x00000000ff047431 */ /* 0x001fe400000001ff */
[----:B--2---:R-:W-:-:S04]  /*02a0*/  IMAD.MOV R7, RZ, RZ, -R5 ;  /* 0x000000ffff077224 */ /* 0x004fc800078e0a05 */
[----:B------:R-:W-:-:S04]  /*02b0*/  IMAD R7, R7, R8, RZ ;  /* 0x0000000807077224 */ /* 0x000fc800078e02ff */
[----:B------:R-:W-:Y:S01]  /*02c0*/  IMAD.HI.U32 R5, R5, R7, R4 ;  /* 0x0000000705057227 */ /* 0x000fe200078e0004 */
[----:B------:R-:W-:Y:S02]  /*02d0*/  MOV R7, R9 ;  /* 0x0000000900077202 */ /* 0x000fe40000000f00 */
[----:B------:R-:W-:-:S03]  /*02e0*/  LOP3.LUT R4, R24, 0xffff, RZ, 0xc0, !PT ;  /* 0x0000ffff18047812 */ /* 0x000fc600078ec0ff */
[----:B------:R-:W-:-:S04]  /*02f0*/  IMAD.HI.U32 R17, R5, R7, RZ ;  /* 0x0000000705117227 */ /* 0x000fc800078e00ff */
[----:B------:R-:W-:Y:S02]  /*0300*/  IMAD.MOV R5, RZ, RZ, -R17 ;  /* 0x000000ffff057224 */ /* 0x000fe400078e0a11 */
[----:B------:R-:W-:Y:S02]  /*0310*/  IMAD R4, R4, 0x2aab, RZ ;  /* 0x00002aab04047824 */ /* 0x000fe400078e02ff */
[----:B------:R-:W-:-:S03]  /*0320*/  IMAD R5, R8, R5, R7 ;  /* 0x0000000508057224 */ /* 0x000fc600078e0207 */
[----:B------:R-:W-:Y:S02]  /*0330*/  SHF.R.U32.HI R4, RZ, 0x10, R4 ;  /* 0x00000010ff047819 */ /* 0x000fe40000011604 */
[----:B------:R-:W-:Y:S02]  /*0340*/  ISETP.GT.U32.AND P2, PT, R8, R5, PT ;  /* 0x000000050800720c */ /* 0x000fe40003f44070 */
[----:B------:R-:W-:-:S05]  /*0350*/  PRMT R4, R4, 0x9910, RZ ;  /* 0x0000991004047816 */ /* 0x000fca00000000ff */
[----:B------:R-:W-:-:S04]  /*0360*/  IMAD R4, R4, 0x6, RZ ;  /* 0x0000000604047824 */ /* 0x000fc800078e02ff */
[----:B------:R-:W-:Y:S02]  /*0370*/  IMAD.MOV R4, RZ, RZ, -R4 ;  /* 0x000000ffff047224 */ /* 0x000fe400078e0a04 */
[-C--:B------:R-:W-:Y:S02]  /*0380*/  @!P2 IADD3 R5, PT, PT, R5, -R8.reuse, RZ ;  /* 0x800000080505a210 */ /* 0x080fe40007ffe0ff */
[----:B------:R-:W-:Y:S02]  /*0390*/  @!P2 IADD3 R17, PT, PT, R17, 0x1, RZ ;  /* 0x000000011111a810 */ /* 0x000fe40007ffe0ff */
[----:B------:R-:W-:Y:S02]  /*03a0*/  ISETP.GE.U32.AND P1, PT, R5, R8, PT ;  /* 0x000000080500720c */ /* 0x000fe40003f26070 */
[----:B------:R-:W-:Y:S02]  /*03b0*/  LOP3.LUT R5, R0, UR8, RZ, 0x3c, !PT ;  /* 0x0000000800057c12 */ /* 0x000fe4000f8e3cff */
[----:B-1----:R-:W-:-:S02]  /*03c0*/  ISETP.GE.U32.AND P2, PT, R12, UR10, PT ;  /* 0x0000000a0c007c0c */ /* 0x002fc4000bf46070 */
[----:B------:R-:W-:Y:S02]  /*03d0*/  ISETP.GE.AND P4, PT, R5, RZ, PT ;  /* 0x000000ff0500720c */ /* 0x000fe40003f86270 */
[----:B------:R-:W-:Y:S02]  /*03e0*/  PRMT R7, R4, 0x7710, RZ ;  /* 0x0000771004077816 */ /* 0x000fe400000000ff */
[----:B------:R-:W-:Y:S02]  /*03f0*/  ISETP.GE.AND.EX P2, PT, R13, UR11, PT, P2 ;  /* 0x0000000b0d007c0c */ /* 0x000fe4000bf46320 */
[----:B------:R-:W-:Y:S02]  /*0400*/  IADD3 R7, PT, PT, R7, R24, RZ ;  /* 0x0000001807077210 */ /* 0x000fe40007ffe0ff */
[----:B------:R-:W-:Y:S02]  /*0410*/  @P1 IADD3 R17, PT, PT, R17, 0x1, RZ ;  /* 0x0000000111111810 */ /* 0x000fe40007ffe0ff */
[----:B------:R-:W-:Y:S01]  /*0420*/  ISETP.GE.U32.AND P1, PT, R2, UR10, PT ;  /* 0x0000000a02007c0c */ /* 0x000fe2000bf26070 */
[----:B------:R-:W-:-:S02]  /*0430*/  IMAD.SHL.U32 R7, R7, 0x2, RZ ;  /* 0x0000000207077824 */ /* 0x000fc400078e00ff */
[----:B------:R-:W-:Y:S02]  /*0440*/  @!P4 IADD3 R17, PT, PT, -R17, RZ, RZ ;  /* 0x000000ff1111c210 */ /* 0x000fe40007ffe1ff */
[----:B------:R-:W-:Y:S01]  /*0450*/  ISETP.GE.AND.EX P1, PT, R15, UR11, PT, P1 ;  /* 0x0000000b0f007c0c */ /* 0x000fe2000bf26310 */
[----:B------:R-:W0:Y:S01]  /*0460*/  LDCU.64 UR10, c[0x0][0x3f0] ;  /* 0x00007e00ff0a77ac */ /* 0x000e220008000a00 */
[----:B------:R-:W-:Y:S01]  /*0470*/  @!P3 LOP3.LUT R17, RZ, R0, RZ, 0x33, !PT ;  /* 0x00000000ff11b212 */ /* 0x000fe200078e33ff */
[----:B------:R-:W1:Y:S01]  /*0480*/  @!P2 LDC.64 R8, c[0x0][0x3e0] ;  /* 0x0000f800ff08ab82 */ /* 0x000e620000000a00 */
[----:B------:R-:W-:Y:S02]  /*0490*/  LOP3.LUT R7, R7, 0xffff, RZ, 0xc0, !PT ;  /* 0x0000ffff07077812 */ /* 0x000fe400078ec0ff */
[----:B------:R-:W-:Y:S02]  /*04a0*/  IADD3 R5, PT, PT, -R17, RZ, RZ ;  /* 0x000000ff11057210 */ /* 0x000fe40007ffe1ff */
[----:B------:R-:W-:-:S03]  /*04b0*/  SHF.R.S32.HI R4, RZ, 0x1f, R17 ;  /* 0x0000001fff047819 */ /* 0x000fc60000011411 */
[----:B------:R-:W-:Y:S02]  /*04c0*/  IMAD R0, R0, R5, UR8 ;  /* 0x0000000800007e24 */ /* 0x000fe4000f8e0205 */
[----:B------:R-:W2:Y:S02]  /*04d0*/  @!P1 LDC.64 R10, c[0x0][0x3e0] ;  /* 0x0000f800ff0a9b82 */ /* 0x000ea40000000a00 */
[----:B------:R-:W-:Y:S02]  /*04e0*/  IMAD R0, R0, 0xc, RZ ;  /* 0x0000000c00007824 */ /* 0x000fe400078e02ff */
[----:B0-----:R-:W-:-:S03]  /*04f0*/  IMAD R14, R4, UR10, RZ ;  /* 0x0000000a040e7c24 */ /* 0x001fc6000f8e02ff */
[C---:B------:R-:W-:Y:S01]  /*0500*/  IADD3 R26, P3, PT, R0.reuse, R7, RZ ;  /* 0x00000007001a7210 */ /* 0x040fe20007f7e0ff */
[----:B------:R-:W0:Y:S01]  /*0510*/  @!P2 LDC.64 R4, c[0x0][0x390] ;  /* 0x0000e400ff04ab82 */ /* 0x000e220000000a00 */
[----:B------:R-:W-:Y:S02]  /*0520*/  IMAD R29, R17, UR11, R14 ;  /* 0x0000000b111d7c24 */ /* 0x000fe4000f8e020e */
[----:B------:R-:W-:Y:S01]  /*0530*/  LEA.HI.X.SX32 R27, R0, RZ, 0x1, P3 ;  /* 0x000000ff001b7211 */ /* 0x000fe200018f0eff */
[----:B-1----:R-:W-:-:S04]  /*0540*/  @!P2 IMAD R13, R13, R8, RZ ;  /* 0x000000080d0da224 */ /* 0x002fc800078e02ff */
[----:B------:R-:W1:Y:S01]  /*0550*/  @!P1 LDC.64 R6, c[0x0][0x390] ;  /* 0x0000e400ff069b82 */ /* 0x000e620000000a00 */
[----:B------:R-:W-:-:S04]  /*0560*/  IMAD.WIDE.U32 R26, R17, UR10, R26 ;  /* 0x0000000a111a7c25 */ /* 0x000fc8000f8e001a */
[----:B------:R-:W-:Y:S01]  /*0570*/  @!P2 IMAD.MOV.U32 R14, RZ, RZ, R26 ;  /* 0x000000ffff0ea224 */ /* 0x000fe200078e001a */
[----:B------:R-:W-:Y:S01]  /*0580*/  IADD3 R29, PT, PT, R27, R29, RZ ;  /* 0x0000001d1b1d7210 */ /* 0x000fe20007ffe0ff */
[----:B------:R-:W-:Y:S01]  /*0590*/  @!P2 IMAD R9, R12, R9, R13 ;  /* 0x000000090c09a224 */ /* 0x000fe200078e020d */
[----:B------:R-:W-:Y:S01]  /*05a0*/  @!P1 MOV R28, R26 ;  /* 0x0000001a001c9202 */ /* 0x000fe20000000f00 */
[----:B--2---:R-:W-:-:S04]  /*05b0*/  @!P1 IMAD R15, R15, R10, RZ ;  /* 0x0000000a0f0f9224 */ /* 0x004fc800078e02ff */
[C---:B------:R-:W-:Y:S01]  /*05c0*/  @!P1 IMAD R17, R2.reuse, R11, R15 ;  /* 0x0000000b02119224 */ /* 0x040fe200078e020f */
[----:B------:R-:W-:Y:S01]  /*05d0*/  @!P2 MOV R15, R29 ;  /* 0x0000001d000fa202 */ /* 0x000fe20000000f00 */
[----:B------:R-:W-:-:S04]  /*05e0*/  @!P1 IMAD.WIDE.U32 R10, R2, R10, R28 ;  /* 0x0000000a020a9225 */ /* 0x000fc800078e001c */
[----:B------:R-:W-:Y:S01]  /*05f0*/  @!P2 IMAD.WIDE.U32 R12, R12, R8, R14 ;  /* 0x000000080c0ca225 */ /* 0x000fe200078e000e */
[----:B------:R-:W-:-:S03]  /*0600*/  @!P1 IADD3 R11, PT, PT, R11, R17, RZ ;  /* 0x000000110b0b9210 */ /* 0x000fc60007ffe0ff */
[----:B------:R-:W-:Y:S01]  /*0610*/  @!P2 IMAD.IADD R9, R13, 0x1, R9 ;  /* 0x000000010d09a824 */ /* 0x000fe200078e0209 */
[----:B-1----:R-:W-:Y:S02]  /*0620*/  @!P1 LEA R6, P3, R10, R6, 0x2 ;  /* 0x000000060a069211 */ /* 0x002fe400078610ff */
[----:B0-----:R-:W-:Y:S02]  /*0630*/  @!P2 LEA R8, P4, R12, R4, 0x2 ;  /* 0x000000040c08a211 */ /* 0x001fe400078810ff */
[----:B------:R-:W-:Y:S02]  /*0640*/  @!P1 LEA.HI.X R7, R10, R7, R11, 0x2, P3 ;  /* 0x000000070a079211 */ /* 0x000fe400018f140b */
[----:B------:R-:W-:-:S03]  /*0650*/  @!P2 LEA.HI.X R9, R12, R5, R9, 0x2, P4 ;  /* 0x000000050c09a211 */ /* 0x000fc600020f1409 */
[----:B------:R-:W2:Y:S04]  /*0660*/  @!P1 LDG.E.64 R20, desc[UR14][R6.64] ;  /* 0x0000000e06149981 */ /* 0x000ea8000c1e1b00 */
[----:B------:R-:W3:Y:S01]  /*0670*/  @!P2 LDG.E.64 R22, desc[UR14][R8.64] ;  /* 0x0000000e0816a981 */ /* 0x000ee2000c1e1b00 */
[----:B------:R-:W-:Y:S01]  /*0680*/  BSSY.RECONVERGENT B0, `(.L_x_2251) ;  /* 0x000002f000007945 */ /* 0x000fe20003800200 */
[----:B------:R-:W0:Y:S02]  /*0690*/  S2R R4, SR_LANEID ;  /* 0x0000000000047919 */ /* 0x000e240000000000 */
[C---:B0-----:R-:W-:Y:S02]  /*06a0*/  ISETP.GT.AND P2, PT, R4.reuse, 0x1e, PT ;  /* 0x0000001e0400780c */ /* 0x041fe40003f44270 */
[----:B------:R-:W-:Y:S01]  /*06b0*/  ISETP.GT.AND P3, PT, R4, 0xf, PT ;  /* 0x0000000f0400780c */ /* 0x000fe20003f64270 */
[----:B--2---:R-:W-:Y:S01]  /*06c0*/  FMUL.FTZ R11, R21, R21 ;  /* 0x00000015150b7220 */ /* 0x004fe20000410000 */
[----:B------:R-:W-:Y:S01]  /*06d0*/  FADD.FTZ R5, R20, R21 ;  /* 0x0000001514057221 */ /* 0x000fe20000010000 */
[----:B---3--:R-:W-:-:S02]  /*06e0*/  FMUL.FTZ R13, R23, R23 ;  /* 0x00000017170d7220 */ /* 0x008fc40000410000 */
        /* <DEDUP_REMOVED lines=40> */
.L_x_2252:
[----:B----4-:R-:W-:Y:S05]  /*0970*/  BSYNC.RECONVERGENT B0 ;  /* 0x0000000000007941 */ /* 0x010fea0003800200 */
.L_x_2251:
        /* <DEDUP_REMOVED lines=36> */
.L_x_2254:
[----:B------:R-:W-:Y:S05]  /*0bc0*/  BSYNC.RECONVERGENT B0 ;  /* 0x0000000000007941 */ /* 0x000fea0003800200 */
.L_x_2253:
        /* <DEDUP_REMOVED lines=15> */
[----:B------:R-:W-:Y:S01]  /*0cc0*/  MOV R7, UR12 ;  /* 0x0000000c00077c02 */ /* 0x000fe20008000f00 */
[----:B------:R-:W-:Y:S01]  /*0cd0*/  IMAD.U32 R8, RZ, RZ, UR12 ;  /* 0x0000000cff087e24 */ /* 0x000fe2000f8e00ff */
[----:B------:R-:W-:Y:S02]  /*0ce0*/  UIMAD.WIDE.U32 UR10, UR10, 0x8, UR16 ;  /* 0x000000080a0a78a5 */ /* 0x000fe4000f8e0010 */
[----:B------:R-:W-:-:S04]  /*0cf0*/  UIADD3 UR9, UPT, UPT, -UR9, 0x1, URZ ;  /* 0x0000000109097890 */ /* 0x000fc8000fffe1ff */
[----:B------:R-:W-:Y:S02]  /*0d00*/  MOV R6, UR10 ;  /* 0x0000000a00067c02 */ /* 0x000fe40008000f00 */
[----:B------:R-:W-:Y:S02]  /*0d10*/  MOV R11, UR9 ;  /* 0x00000009000b7c02 */ /* 0x000fe40008000f00 */
        /* <DEDUP_REMOVED lines=12> */
.L_x_2257:
[----:B------:R-:W2:Y:S04]  /*0de0*/  LDG.E.STRONG.GPU R6, desc[UR14][R4.64] ;  /* 0x0000000e04067981 */ /* 0x000ea8000c1ef900 */
[----:B--2---:R-:W-:Y:S01]  /*0df0*/  CCTL.IVALL ;  /* 0x00000000ff00798f */ /* 0x004fe20002000000 */
[----:B------:R-:W-:Y:S05]  /*0e00*/  YIELD ;  /* 0x0000000000007946 */ /* 0x000fea0003800000 */
[----:B------:R-:W-:-:S13]  /*0e10*/  ISETP.NE.AND P4, PT, R6, R9, PT ;  /* 0x000000090600720c */ /* 0x000fda0003f85270 */
[----:B------:R-:W-:Y:S05]  /*0e20*/  @P4 BRA `(.L_x_2257) ;  /* 0xfffffffc00ec4947 */ /* 0x000fea000383ffff */
.L_x_2256:
        /* <DEDUP_REMOVED lines=15> */
.L_x_2259:
        /* <DEDUP_REMOVED lines=13> */
[----:B------:R-:W-:Y:S01]  /*0ff0*/  MOV R4, UR24 ;  /* 0x0000001800047c02 */ /* 0x000fe20008000f00 */
[----:B------:R-:W-:Y:S01]  /*1000*/  IMAD.U32 R5, RZ, RZ, UR25 ;  /* 0x00000019ff057e24 */ /* 0x000fe2000f8e00ff */
[----:B------:R-:W-:Y:S01]  /*1010*/  VOTEU.ALL UP2, P6 ;  /* 0x0000000000ff7886 */ /* 0x000fe20003040000 */
[----:B------:R-:W-:-:S03]  /*1020*/  @!UP1 UIMAD.WIDE.U32 UR24, UR20, 0x8, UR16 ;  /* 0x00000008141898a5 */ /* 0x000fc6000f8e0010 */
[----:B------:R-:W-:Y:S01]  /*1030*/  VOTEU.ALL UP1, P5 ;  /* 0x0000000000ff7886 */ /* 0x000fe20002820000 */
        /* <DEDUP_REMOVED lines=8> */
[----:B------:R-:W-:Y:S02]  /*10c0*/  MOV R8, UR24 ;  /* 0x0000001800087c02 */ /* 0x000fe40008000f00 */
[----:B--2---:R-:W-:Y:S01]  /*10d0*/  MOV R9, UR25 ;  /* 0x0000001900097c02 */ /* 0x004fe20008000f00 */
[----:B------:R-:W2:Y:S05]  /*10e0*/  @!P6 LDG.E.64 R10, desc[UR14][R10.64] ;  /* 0x0000000e0a0ae981 */ /* 0x000eaa000c1e1b00 */
[----:B------:R-:W4:Y:S01]  /*10f0*/  @!P5 LDG.E.64 R8, desc[UR14][R8.64] ;  /* 0x0000000e0808d981 */ /* 0x000f22000c1e1b00 */
[----:B------:R-:W-:-:S02]  /*1100*/  UIADD3 UR24, UPT, UPT, UR5, 0x4, URZ ;  /* 0x0000000405187890 */ /* 0x000fc4000fffe0ff */
        /* <DEDUP_REMOVED lines=32> */
[----:B------:R-:W-:Y:S01]  /*1310*/  MOV R8, UR24 ;  /* 0x0000001800087c02 */ /* 0x000fe20008000f00 */
[----:B------:R-:W-:Y:S01]  /*1320*/  IMAD.U32 R9, RZ, RZ, UR25 ;  /* 0x00000019ff097e24 */ /* 0x000fe2000f8e00ff */
        /* <DEDUP_REMOVED lines=26> */
.L_x_2258:
[----:B------:R-:W-:-:S04]  /*14d0*/  LOP3.LUT R4, R3, 0x7, RZ, 0xc0, !PT ;  /* 0x0000000703047812 */ /* 0x000fc800078ec0ff */
[----:B------:R-:W-:-:S13]  /*14e0*/  ISETP.NE.AND P2, PT, R4, RZ, PT ;  /* 0x000000ff0400720c */ /* 0x000fda0003f45270 */
[----:B------:R-:W-:Y:S05]  /*14f0*/  @!P2 BRA `(.L_x_2255) ;  /* 0x00000004006ca947 */ /* 0x000fea0003800000 */
[----:B------:R-:W-:Y:S02]  /*1500*/  IADD3 R4, PT, PT, R4, -0x1, RZ ;  /* 0xffffffff04047810 */ /* 0x000fe40007ffe0ff */
[----:B------:R-:W-:Y:S02]  /*1510*/  LOP3.LUT P2, R10, R3, 0x3, RZ, 0xc0, !PT ;  /* 0x00000003030a7812 */ /* 0x000fe4000784c0ff */
        /* <DEDUP_REMOVED lines=37> */
[----:B--2---:R-:W-:-:S06]  /*1770*/  MOV R9, UR11 ;  /* 0x0000000b00097c02 */ /* 0x004fcc0008000f00 */
[----:B------:R-:W2:Y:S01]  /*1780*/  @!P6 LDG.E.64 R8, desc[UR14][R8.64] ;  /* 0x0000000e0808e981 */ /* 0x000ea2000c1e1b00 */
[----:B------:R-:W-:-:S05]  /*1790*/  IMAD.U32 R11, RZ, RZ, UR5 ;  /* 0x00000005ff0b7e24 */ /* 0x000fca000f8e00ff */
        /* <DEDUP_REMOVED lines=8> */
.L_x_2260:
        /* <DEDUP_REMOVED lines=17> */
[----:B------:R-:W0:Y:S01]  /*1930*/  @!P4 LDG.E.64 R4, desc[UR14][R4.64] ;  /* 0x0000000e0404c981 */ /* 0x000e22000c1e1b00 */
[----:B------:R-:W-:-:S06]  /*1940*/  MOV R7, UR11 ;  /* 0x0000000b00077c02 */ /* 0x000fcc0008000f00 */
[----:B------:R-:W3:Y:S01]  /*1950*/  @!P2 LDG.E.64 R6, desc[UR14][R6.64] ;  /* 0x0000000e0606a981 */ /* 0x000ee2000c1e1b00 */
[----:B------:R-:W-:-:S05]  /*1960*/  IMAD.U32 R8, RZ, RZ, UR5 ;  /* 0x00000005ff087e24 */ /* 0x000fca000f8e00ff */
[----:B------:R-:W-:-:S04]  /*1970*/  IADD3 R8, PT, PT, R8, 0x2, RZ ;  /* 0x0000000208087810 */ /* 0x000fc80007ffe0ff */
[----:B------:R-:W-:Y:S01]  /*1980*/  R2UR UR5, R8 ;  /* 0x00000000080572ca */ /* 0x000fe200000e0000 */
[----:B0-----:R-:W-:Y:S01]  /*1990*/  @!P4 FADD.FTZ R18, R18, R4 ;  /* 0x000000041212c221 */ /* 0x001fe20000010000 */
[----:B------:R-:W-:-:S03]  /*19a0*/  @!P4 FADD.FTZ R19, R19, R5 ;  /* 0x000000051313c221 */ /* 0x000fc60000010000 */
[----:B---3--:R-:W-:Y:S01]  /*19b0*/  @!P2 FADD.FTZ R18, R18, R6 ;  /* 0x000000061212a221 */ /* 0x008fe20000010000 */
[----:B------:R-:W-:-:S09]  /*19c0*/  @!P2 FADD.FTZ R19, R19, R7 ;  /* 0x000000071313a221 */ /* 0x000fd20000010000 */
.L_x_2261:
        /* <DEDUP_REMOVED lines=13> */
.L_x_2262:
[----:B------:R-:W-:Y:S05]  /*1aa0*/  BSYNC.RECONVERGENT B0 ;  /* 0x0000000000007941 */ /* 0x000fea0003800200 */
.L_x_2255:
[----:B---3--:R-:W-:Y:S01]  /*1ab0*/  LOP3.LUT R4, R24, 0xffff, RZ, 0xc0, !PT ;  /* 0x0000ffff18047812 */ /* 0x008fe200078ec0ff */
[----:B------:R-:W3:Y:S01]  /*1ac0*/  S2UR UR9, SR_CgaCtaId ;  /* 0x00000000000979c3 */ /* 0x000ee20000008800 */
[----:B------:R-:W4:Y:S01]  /*1ad0*/  LDCU UR10, c[0x0][0x414] ;  /* 0x00008280ff0a77ac */ /* 0x000f220008000800 */
[----:B------:R-:W-:Y:S02]  /*1ae0*/  IMAD.U32 R15, RZ, RZ, UR8 ;  /* 0x00000008ff0f7e24 */ /* 0x000fe4000f8e00ff */
        /* <DEDUP_REMOVED lines=14> */
[----:B------:R-:W-:Y:S02]  /*1bd0*/  @!P3 STS.64 [UR5+0x78], R18 ;  /* 0x00007812ff00b988 */ /* 0x000fe40008000a05 */
[----:B------:R-:W-:-:S04]  /*1be0*/  SHF.L.U32 R11, R11, 0x1, RZ ;  /* 0x000000010b0b7819 */ /* 0x000fc800000006ff */
[----:B------:R-:W-:-:S04]  /*1bf0*/  LOP3.LUT R11, R11, 0xffff, RZ, 0xc0, !PT ;  /* 0x0000ffff0b0b7812 */ /* 0x000fc800078ec0ff */
[----:B------:R-:W-:Y:S01]  /*1c00*/  IADD3 R13, PT, PT, R0, R11, RZ ;  /* 0x0000000b000d7210 */ /* 0x000fe20007ffe0ff */
[----:B------:R-:W-:-:S04]  /*1c10*/  @P0 FMUL.FTZ R11, R19, UR10 ;  /* 0x0000000a130b0c20 */ /* 0x000fc80008410000 */
[C---:B-1----:R-:W-:Y:S01]  /*1c20*/  IMAD.WIDE R6, R13.reuse, 0x2, R6 ;  /* 0x000000020d067825 */ /* 0x042fe200078e0206 */
[----:B------:R1:W-:Y:S03]  /*1c30*/  @P0 STG.E.64 desc[UR14][R8.64], R10 ;  /* 0x0000000a08000986 */ /* 0x0003e6000c101b0e */
[----:B---3--:R-:W-:Y:S01]  /*1c40*/  IMAD.WIDE R4, R13, 0x2, R4 ;  /* 0x000000020d047825 */ /* 0x008fe200078e0204 */
[----:B------:R-:W-:Y:S06]  /*1c50*/  BAR.SYNC.DEFER_BLOCKING 0x0 ;  /* 0x0000000000007b1d */ /* 0x000fec0000010000 */
[----:B------:R-:W2:Y:S04]  /*1c60*/  LDG.E.U16 R12, desc[UR14][R6.64] ;  /* 0x0000000e060c7981 */ /* 0x000ea8000c1e1500 */
[----:B------:R-:W3:Y:S04]  /*1c70*/  LDG.E.U16 R13, desc[UR14][R6.64+0x2] ;  /* 0x0000020e060d7981 */ /* 0x000ee8000c1e1500 */
[----:B------:R-:W4:Y:S04]  /*1c80*/  LDG.E.U16 R14, desc[UR14][R4.64] ;  /* 0x0000000e040e7981 */ /* 0x000f28000c1e1500 */
[----:B------:R-:W5:Y:S01]  /*1c90*/  LDG.E.U16 R15, desc[UR14][R4.64+0x2] ;  /* 0x0000020e040f7981 */ /* 0x000f62000c1e1500 */
[----:B-1----:R-:W-:Y:S01]  /*1ca0*/  MOV R10, 0x3f800000 ;  /* 0x3f800000000a7802 */ /* 0x002fe20000000f00 */
[----:B------:R-:W-:Y:S02]  /*1cb0*/  BSSY.RECONVERGENT B0, `(.L_x_2263) ;  /* 0x000007c000007945 */ /* 0x000fe40003800200 */
[----:B------:R-:W1:Y:S02]  /*1cc0*/  LDS.64 R16, [UR5+0x78] ;  /* 0x00007805ff107984 */ /* 0x000e640008000a00 */
[----:B-1----:R-:W-:-:S04]  /*1cd0*/  FMUL.FTZ R0, R16, UR10 ;  /* 0x0000000a10007c20 */ /* 0x002fc80008410000 */
[----:B------:R-:W-:-:S04]  /*1ce0*/  FMUL.FTZ R16, R0, R0 ;  /* 0x0000000000107220 */ /* 0x000fc80000410000 */
[----:B------:R-:W-:-:S05]  /*1cf0*/  FFMA.FTZ R16, R17, UR10, -R16 ;  /* 0x0000000a11107c23 */ /* 0x000fca0008010810 */
[----:B------:R-:W-:-:S13]  /*1d00*/  FSETP.GTU.FTZ.AND P2, PT, R16, RZ, PT ;  /* 0x000000ff1000720b */ /* 0x000fda0003f5c000 */
[----:B------:R-:W1:Y:S02]  /*1d10*/  @P2 LDC R9, c[0x0][0x3a8] ;  /* 0x0000ea00ff092b82 */ /* 0x000e640000000800 */
[----:B-1----:R-:W-:-:S04]  /*1d20*/  @P2 FADD.FTZ R16, R16, R9 ;  /* 0x0000000910102221 */ /* 0x002fc80000010000 */
[----:B------:R1:W0:Y:S01]  /*1d30*/  @P2 MUFU.RSQ R10, R16 ;  /* 0x00000010000a2308 */ /* 0x0002220000001400 */
[----:B--2---:R-:W-:Y:S01]  /*1d40*/  SHF.L.U32 R11, R12, 0x10, RZ ;  /* 0x000000100c0b7819 */ /* 0x004fe200000006ff */
[----:B---3--:R-:W-:Y:S01]  /*1d50*/  IMAD.U32 R12, R13, 0x10000, RZ ;  /* 0x000100000d0c7824 */ /* 0x008fe200078e00ff */
[----:B----4-:R-:W-:Y:S02]  /*1d60*/  SHF.L.U32 R14, R14, 0x10, RZ ;  /* 0x000000100e0e7819 */ /* 0x010fe400000006ff */
[----:B-----5:R-:W-:Y:S01]  /*1d70*/  SHF.L.U32 R13, R15, 0x10, RZ ;  /* 0x000000100f0d7819 */ /* 0x020fe200000006ff */
[----:B01----:R-:W-:Y:S06]  /*1d80*/  BRA.U UP0, `(.L_x_2264) ;  /* 0x0000000100bc7547 */ /* 0x003fec000b800000 */
[----:B------:R-:W0:Y:S01]  /*1d90*/  LDCU.64 UR12, c[0x0][0x3e8] ;  /* 0x00007d00ff0c77ac */ /* 0x000e220008000a00 */
[----:B------:R-:W-:Y:S01]  /*1da0*/  SHF.R.S32.HI R9, RZ, 0x1f, R2 ;  /* 0x0000001fff097819 */ /* 0x000fe20000011402 */
[----:B------:R-:W-:Y:S01]  /*1db0*/  BSSY.RECONVERGENT B1, `(.L_x_2265) ;  /* 0x0000019000017945 */ /* 0x000fe20003800200 */
[----:B------:R-:W-:-:S04]  /*1dc0*/  IADD3 R15, PT, PT, R2, 0x40, RZ ;  /* 0x00000040020f7810 */ /* 0x000fc80007ffe0ff */
[----:B------:R-:W-:Y:S02]  /*1dd0*/  SHF.R.S32.HI R16, RZ, 0x1f, R15 ;  /* 0x0000001fff107819 */ /* 0x000fe4000001140f */
[----:B0-----:R-:W-:Y:S02]  /*1de0*/  ISETP.GE.U32.AND P1, PT, R2, UR12, PT ;  /* 0x0000000c02007c0c */ /* 0x001fe4000bf26070 */
[----:B------:R-:W-:Y:S02]  /*1df0*/  ISETP.GE.U32.AND P2, PT, R15, UR12, PT ;  /* 0x0000000c0f007c0c */ /* 0x000fe4000bf46070 */
[----:B------:R-:W-:Y:S02]  /*1e00*/  ISETP.GE.AND.EX P1, PT, R9, UR13, PT, P1 ;  /* 0x0000000d09007c0c */ /* 0x000fe4000bf26310 */
[----:B------:R-:W-:-:S11]  /*1e10*/  ISETP.GE.AND.EX P2, PT, R16, UR13, PT, P2 ;  /* 0x0000000d10007c0c */ /* 0x000fd6000bf46320 */
[----:B------:R-:W-:Y:S05]  /*1e20*/  @P1 BRA `(.L_x_2266) ;  /* 0x0000000000441947 */ /* 0x000fea0003800000 */
[----:B------:R-:W0:Y:S01]  /*1e30*/  LDCU.64 UR16, c[0x0][0x3e0] ;  /* 0x00007c00ff1077ac */ /* 0x000e220008000a00 */
[----:B------:R-:W-:Y:S01]  /*1e40*/  MOV R5, R29 ;  /* 0x0000001d00057202 */ /* 0x000fe20000000f00 */
[----:B------:R-:W-:Y:S02]  /*1e50*/  IMAD.MOV.U32 R4, RZ, RZ, R26 ;  /* 0x000000ffff047224 */ /* 0x000fe400078e001a */
[C---:B------:R-:W-:Y:S01]  /*1e60*/  FADD.FTZ R7, -R0.reuse, R20 ;  /* 0x0000001400077221 */ /* 0x040fe20000010100 */
[----:B------:R-:W1:Y:S01]  /*1e70*/  LDCU.64 UR10, c[0x0][0x380] ;  /* 0x00007000ff0a77ac */ /* 0x000e620008000a00 */
[----:B------:R-:W-:Y:S02]  /*1e80*/  FADD.FTZ R21, -R0, R21 ;  /* 0x0000001500157221 */ /* 0x000fe40000010100 */
[----:B------:R-:W-:-:S04]  /*1e90*/  FMUL.FTZ R7, R7, R10 ;  /* 0x0000000a07077220 */ /* 0x000fc80000410000 */
[----:B------:R-:W-:Y:S01]  /*1ea0*/  FFMA.FTZ R8, R11, R7, R14 ;  /* 0x000000070b087223 */ /* 0x000fe2000001000e */
[----:B0-----:R-:W-:Y:S02]  /*1eb0*/  IMAD R9, R9, UR16, RZ ;  /* 0x0000001009097c24 */ /* 0x001fe4000f8e02ff */
[----:B------:R-:W-:-:S04]  /*1ec0*/  IMAD.WIDE.U32 R4, R2, UR16, R4 ;  /* 0x0000001002047c25 */ /* 0x000fc8000f8e0004 */
[----:B------:R-:W-:Y:S01]  /*1ed0*/  IMAD R9, R2, UR17, R9 ;  /* 0x0000001102097c24 */ /* 0x000fe2000f8e0209 */
[----:B-1----:R-:W-:-:S04]  /*1ee0*/  LEA R6, P1, R4, UR10, 0x2 ;  /* 0x0000000a04067c11 */ /* 0x002fc8000f8210ff */
[----:B------:R-:W-:Y:S01]  /*1ef0*/  IADD3 R5, PT, PT, R5, R9, RZ ;  /* 0x0000000905057210 */ /* 0x000fe20007ffe0ff */
[----:B------:R-:W-:-:S03]  /*1f00*/  FMUL.FTZ R9, R21, R10 ;  /* 0x0000000a15097220 */ /* 0x000fc60000410000 */
[----:B------:R-:W-:Y:S01]  /*1f10*/  LEA.HI.X R7, R4, UR11, R5, 0x2, P1 ;  /* 0x0000000b04077c11 */ /* 0x000fe200088f1405 */
[----:B------:R-:W-:-:S05]  /*1f20*/  FFMA.FTZ R9, R12, R9, R13 ;  /* 0x000000090c097223 */ /* 0x000fca000001000d */
[----:B------:R0:W-:Y:S02]  /*1f30*/  STG.E.64 desc[UR14][R6.64], R8 ;  /* 0x0000000806007986 */ /* 0x0001e4000c101b0e */
.L_x_2266:
[----:B------:R-:W-:Y:S05]  /*1f40*/  BSYNC.RECONVERGENT B1 ;  /* 0x0000000000017941 */ /* 0x000fea0003800200 */
.L_x_2265:
[----:B------:R-:W-:Y:S05]  /*1f50*/  @P2 BRA `(.L_x_2267) ;  /* 0x0000000400442947 */ /* 0x000fea0003800000 */
[----:B------:R-:W1:Y:S01]  /*1f60*/  LDCU.64 UR10, c[0x0][0x3e0] ;  /* 0x00007c00ff0a77ac */ /* 0x000e620008000a00 */
[----:B------:R-:W-:Y:S01]  /*1f70*/  MOV R4, R26 ;  /* 0x0000001a00047202 */ /* 0x000fe20000000f00 */
[----:B------:R-:W-:Y:S02]  /*1f80*/  IMAD.MOV.U32 R5, RZ, RZ, R29 ;  /* 0x000000ffff057224 */ /* 0x000fe400078e001d */
[C---:B0-----:R-:W-:Y:S01]  /*1f90*/  FADD.FTZ R7, -R0.reuse, R22 ;  /* 0x0000001600077221 */ /* 0x041fe20000010100 */
[----:B------:R-:W0:Y:S01]  /*1fa0*/  LDCU.64 UR12, c[0x0][0x380] ;  /* 0x00007000ff0c77ac */ /* 0x000e220008000a00 */
[----:B------:R-:W-:Y:S02]  /*1fb0*/  FADD.FTZ R23, -R0, R23 ;  /* 0x0000001700177221 */ /* 0x000fe40000010100 */
[-C--:B------:R-:W-:Y:S02]  /*1fc0*/  FMUL.FTZ R7, R7, R10.reuse ;  /* 0x0000000a07077220 */ /* 0x080fe40000410000 */
[----:B------:R-:W-:-:S02]  /*1fd0*/  FMUL.FTZ R23, R23, R10 ;  /* 0x0000000a17177220 */ /* 0x000fc40000410000 */
[----:B------:R-:W-:Y:S02]  /*1fe0*/  FFMA.FTZ R22, R11, R7, R14 ;  /* 0x000000070b167223 */ /* 0x000fe4000001000e */
[----:B------:R-:W-:Y:S01]  /*1ff0*/  FFMA.FTZ R23, R12, R23, R13 ;  /* 0x000000170c177223 */ /* 0x000fe2000001000d */
[----:B-1----:R-:W-:Y:S02]  /*2000*/  IMAD R16, R16, UR10, RZ ;  /* 0x0000000a10107c24 */ /* 0x002fe4000f8e02ff */
[----:B------:R-:W-:-:S04]  /*2010*/  IMAD.WIDE.U32 R4, R15, UR10, R4 ;  /* 0x0000000a0f047c25 */ /* 0x000fc8000f8e0004 */
[----:B------:R-:W-:Y:S01]  /*2020*/  IMAD R15, R15, UR11, R16 ;  /* 0x0000000b0f0f7c24 */ /* 0x000fe2000f8e0210 */
[----:B0-----:R-:W-:-:S04]  /*2030*/  LEA R6, P1, R4, UR12, 0x2 ;  /* 0x0000000c04067c11 */ /* 0x001fc8000f8210ff */
[----:B------:R-:W-:-:S04]  /*2040*/  IADD3 R15, PT, PT, R5, R15, RZ ;  /* 0x0000000f050f7210 */ /* 0x000fc80007ffe0ff */
[----:B------:R-:W-:-:S05]  /*2050*/  LEA.HI.X R7, R4, UR13, R15, 0x2, P1 ;  /* 0x0000000d04077c11 */ /* 0x000fca00088f140f */
[----:B------:R1:W-:Y:S01]  /*2060*/  STG.E.64 desc[UR14][R6.64], R22 ;  /* 0x0000001606007986 */ /* 0x0003e2000c101b0e */
[----:B------:R-:W-:Y:S05]  /*2070*/  BRA `(.L_x_2267) ;  /* 0x0000000000fc7947 */ /* 0x000fea0003800000 */
.L_x_2264:
[----:B------:R-:W-:Y:S04]  /*2080*/  BSSY.RECONVERGENT B1, `(.L_x_2268) ;  /* 0x000001e000017945 */ /* 0x000fe80003800200 */
[----:B------:R-:W-:Y:S05]  /*2090*/  @P1 BRA `(.L_x_2269) ;  /* 0x0000000000701947 */ /* 0x000fea0003800000 */
[C---:B------:R-:W-:Y:S01]  /*20a0*/  FADD.FTZ R5, -R0.reuse, R20 ;  /* 0x0000001400057221 */ /* 0x040fe20000010100 */
[----:B------:R-:W-:Y:S01]  /*20b0*/  FADD.FTZ R21, -R0, R21 ;  /* 0x0000001500157221 */ /* 0x000fe20000010100 */
[----:B------:R-:W0:Y:S01]  /*20c0*/  LDCU.64 UR10, c[0x0][0x3e0] ;  /* 0x00007c00ff0a77ac */ /* 0x000e220008000a00 */
[----:B------:R-:W-:Y:S01]  /*20d0*/  SHF.R.S32.HI R17, RZ, 0x1f, R2 ;  /* 0x0000001fff117819 */ /* 0x000fe20000011402 */
[-C--:B------:R-:W-:Y:S01]  /*20e0*/  FMUL.FTZ R5, R5, R10.reuse ;  /* 0x0000000a05057220 */ /* 0x080fe20000410000 */
[----:B------:R-:W-:Y:S01]  /*20f0*/  FMUL.FTZ R8, R21, R10 ;  /* 0x0000000a15087220 */ /* 0x000fe20000410000 */
[----:B------:R-:W1:Y:S01]  /*2100*/  LDCU.64 UR12, c[0x0][0x380] ;  /* 0x00007000ff0c77ac */ /* 0x000e620008000a00 */
[----:B------:R-:W-:Y:S01]  /*2110*/  MOV R6, R26 ;  /* 0x0000001a00067202 */ /* 0x000fe20000000f00 */
        /* <DEDUP_REMOVED lines=8> */
[----:B------:R-:W-:-:S04]  /*21a0*/  IMAD.WIDE.U32 R6, R2, UR10, R6 ;  /* 0x0000000a02067c25 */ /* 0x000fc8000f8e0006 */
[----:B------:R-:W-:-:S04]  /*21b0*/  IMAD R17, R2, UR11, R17 ;  /* 0x0000000b02117c24 */ /* 0x000fc8000f8e0211 */
[----:B------:R-:W-:Y:S02]  /*21c0*/  IMAD.IADD R17, R7, 0x1, R17 ;  /* 0x0000000107117824 */ /* 0x000fe400078e0211 */
[----:B--2---:R-:W-:Y:S01]  /*21d0*/  FADD.FTZ R16, R4, 1 ;  /* 0x3f80000004107421 */ /* 0x004fe20000010000 */
[----:B-1----:R-:W-:Y:S01]  /*21e0*/  LEA R4, P1, R6, UR12, 0x2 ;  /* 0x0000000c06047c11 */ /* 0x002fe2000f8210ff */
[----:B0-----:R-:W-:-:S03]  /*21f0*/  FADD.FTZ R15, R5, 1 ;  /* 0x3f800000050f7421 */ /* 0x001fc60000010000 */
[----:B------:R-:W-:Y:S01]  /*2200*/  LEA.HI.X R5, R6, UR13, R17, 0x2, P1 ;  /* 0x0000000d06057c11 */ /* 0x000fe200088f1411 */
[----:B------:R-:W0:Y:S08]  /*2210*/  MUFU.RCP R16, R16 ;  /* 0x0000001000107308 */ /* 0x000e300000001000 */
[----:B------:R-:W1:Y:S01]  /*2220*/  MUFU.RCP R15, R15 ;  /* 0x0000000f000f7308 */ /* 0x000e620000001000 */
[----:B0-----:R-:W-:Y:S01]  /*2230*/  FMUL.FTZ R6, R9, R16 ;  /* 0x0000001009067220 */ /* 0x001fe20000410000 */
[----:B-1----:R-:W-:-:S05]  /*2240*/  FMUL.FTZ R7, R8, R15 ;  /* 0x0000000f08077220 */ /* 0x002fca0000410000 */
[----:B------:R0:W-:Y:S02]  /*2250*/  STG.E.64 desc[UR14][R4.64], R6 ;  /* 0x0000000604007986 */ /* 0x0001e4000c101b0e */
.L_x_2269:
[----:B------:R-:W-:Y:S05]  /*2260*/  BSYNC.RECONVERGENT B1 ;  /* 0x0000000000017941 */ /* 0x000fea0003800200 */
.L_x_2268:
[----:B------:R-:W1:Y:S01]  /*2270*/  LDCU.64 UR10, c[0x0][0x3e8] ;  /* 0x00007d00ff0a77ac */ /* 0x000e620008000a00 */
[----:B0-----:R-:W-:-:S04]  /*2280*/  IADD3 R4, PT, PT, R2, 0x40, RZ ;  /* 0x0000004002047810 */ /* 0x001fc80007ffe0ff */
[----:B------:R-:W-:Y:S02]  /*2290*/  SHF.R.S32.HI R5, RZ, 0x1f, R4 ;  /* 0x0000001fff057819 */ /* 0x000fe40000011404 */
[----:B-1----:R-:W-:-:S04]  /*22a0*/  ISETP.GE.U32.AND P1, PT, R4, UR10, PT ;  /* 0x0000000a04007c0c */ /* 0x002fc8000bf26070 */
[----:B------:R-:W-:-:S13]  /*22b0*/  ISETP.GE.AND.EX P1, PT, R5, UR11, PT, P1 ;  /* 0x0000000b05007c0c */ /* 0x000fda000bf26310 */
[----:B------:R-:W-:Y:S05]  /*22c0*/  @P1 BRA `(.L_x_2267) ;  /* 0x0000000000681947 */ /* 0x000fea0003800000 */
[C---:B------:R-:W-:Y:S01]  /*22d0*/  FADD.FTZ R7, -R0.reuse, R22 ;  /* 0x0000001600077221 */ /* 0x040fe20000010100 */
[----:B------:R-:W-:Y:S01]  /*22e0*/  FADD.FTZ R23, -R0, R23 ;  /* 0x0000001700177221 */ /* 0x000fe20000010100 */
[----:B------:R-:W0:Y:S01]  /*22f0*/  LDCU.64 UR10, c[0x0][0x3e0] ;  /* 0x00007c00ff0a77ac */ /* 0x000e220008000a00 */
[----:B------:R-:W-:Y:S01]  /*2300*/  MOV R27, R29 ;  /* 0x0000001d001b7202 */ /* 0x000fe20000000f00 */
[-C--:B------:R-:W-:Y:S01]  /*2310*/  FMUL.FTZ R7, R7, R10.reuse ;  /* 0x0000000a07077220 */ /* 0x080fe20000410000 */
[----:B------:R-:W-:Y:S01]  /*2320*/  FMUL.FTZ R23, R23, R10 ;  /* 0x0000000a17177220 */ /* 0x000fe20000410000 */
        /* <DEDUP_REMOVED lines=8> */
[----:B------:R-:W-:-:S04]  /*23b0*/  IMAD.WIDE.U32 R26, R4, UR10, R26 ;  /* 0x0000000a041a7c25 */ /* 0x000fc8000f8e001a */
[----:B------:R-:W-:Y:S01]  /*23c0*/  IMAD R5, R4, UR11, R5 ;  /* 0x0000000b04057c24 */ /* 0x000fe2000f8e0205 */
[----:B-1----:R-:W-:Y:S01]  /*23d0*/  LEA R4, P1, R26, UR12, 0x2 ;  /* 0x0000000c1a047c11 */ /* 0x002fe2000f8210ff */
[----:B--2---:R-:W-:-:S03]  /*23e0*/  FADD.FTZ R6, R0, 1 ;  /* 0x3f80000000067421 */ /* 0x004fc60000010000 */
[----:B------:R-:W-:Y:S01]  /*23f0*/  IADD3 R5, PT, PT, R27, R5, RZ ;  /* 0x000000051b057210 */ /* 0x000fe20007ffe0ff */
[----:B0-----:R-:W-:-:S03]  /*2400*/  FADD.FTZ R8, R7, 1 ;  /* 0x3f80000007087421 */ /* 0x001fc60000010000 */
[----:B------:R-:W-:Y:S01]  /*2410*/  LEA.HI.X R5, R26, UR13, R5, 0x2, P1 ;  /* 0x0000000d1a057c11 */ /* 0x000fe200088f1405 */
[----:B------:R-:W0:Y:S08]  /*2420*/  MUFU.RCP R6, R6 ;  /* 0x0000000600067308 */ /* 0x000e300000001000 */
[----:B------:R-:W1:Y:S01]  /*2430*/  MUFU.RCP R8, R8 ;  /* 0x0000000800087308 */ /* 0x000e620000001000 */
[----:B0-----:R-:W-:Y:S01]  /*2440*/  FMUL.FTZ R6, R11, R6 ;  /* 0x000000060b067220 */ /* 0x001fe20000410000 */
[----:B-1----:R-:W-:-:S05]  /*2450*/  FMUL.FTZ R7, R23, R8 ;  /* 0x0000000817077220 */ /* 0x002fca0000410000 */
[----:B------:R2:W-:Y:S02]  /*2460*/  STG.E.64 desc[UR14][R4.64], R6 ;  /* 0x0000000604007986 */ /* 0x0005e4000c101b0e */
.L_x_2267:
[----:B------:R-:W-:Y:S05]  /*2470*/  BSYNC.RECONVERGENT B0 ;  /* 0x0000000000007941 */ /* 0x000fea0003800200 */
.L_x_2263:
[----:B------:R-:W-:Y:S02]  /*2480*/  UIADD3 UR8, UPT, UPT, UR19, UR8, URZ ;  /* 0x0000000813087290 */ /* 0x000fe4000fffe0ff */
[----:B------:R-:W-:Y:S02]  /*2490*/  UIADD3 UR4, UPT, UPT, UR4, 0x1, URZ ;  /* 0x0000000104047890 */ /* 0x000fe4000fffe0ff */
[----:B------:R-:W-:-:S09]  /*24a0*/  UISETP.GE.AND UP1, UPT, UR8, UR7, UPT ;  /* 0x000000070800728c */ /* 0x000fd2000bf26270 */
[----:B------:R-:W-:Y:S05]  /*24b0*/  BRA.U !UP1, `(.L_x_2270) ;  /* 0xffffffdd093c7547 */ /* 0x000fea000b83ffff */
[----:B------:R-:W-:Y:S05]  /*24c0*/  EXIT ;  /* 0x000000000000794d */ /* 0x000fea0003800000 */
.L_x_2271:
        /* <DEDUP_REMOVED lines=11> */
.L_x_2524:


//--------------------- .text._Z35group_norm_nhwc_fwd_one_pass_kernelI11Fp32IOBf16WLi256ELi12ELi384EEv26Group_norm_nhwc_fwd_params --------------------------
	.section	.text._Z35group_norm_nhwc_fwd_one_pass_kernelI11Fp32IOBf16WLi256ELi12ELi384EEv26Group_norm_nhwc_fwd_params,"ax",@progbits
	.align	128
        .global         _Z35group_norm_nhwc_fwd_one_pass_kernelI11Fp32IOBf16WLi256ELi12ELi384EEv26Group_norm_nhwc_fwd_params
        .type           _Z35group_norm_nhwc_fwd_one_pass_kernelI11Fp32IOBf16WLi256ELi12ELi384EEv26Group_norm_nhwc_fwd_params,@function
        .size           _Z35group_norm_nhwc_fwd_one_pass_kernelI11Fp32IOBf16WLi256ELi12ELi384EEv26Group_norm_nhwc_fwd_params,(.L_x_2525 - _Z35group_norm_nhwc_fwd_one_pass_kernelI11Fp32IOBf16WLi256ELi12ELi384EEv26Group_norm_nhwc_fwd_params)
        .other          _Z35group_norm_nhwc_fwd_one_pass_kernelI11Fp32IOBf16WLi256ELi12ELi384EEv26Group_norm_nhwc_fwd_params,@"STO_CUDA_ENTRY STV_DEFAULT"
_Z35group_norm_nhwc_fwd_one_pass_kernelI11Fp32IOBf16WLi256ELi12ELi384EEv26Group_norm_nhwc_fwd_params:
.text._Z35group_norm_nhwc_fwd_one_pass_kernelI11Fp32IOBf16WLi256ELi12ELi384EEv26Group_norm_nhwc_fwd_params:
        /* <DEDUP_REMOVED lines=25> */
.L_x_2299:
        /* <DEDUP_REMOVED lines=12> */
[----:B0-----:R-:W-:-:S06]  /*0250*/  IADD3 R2, PT, PT, R4, 0xffffffe, RZ ;  /* 0x0ffffffe04027810 */ /* 0x001fcc0007ffe0ff */
[----:B------:R0:W5:Y:S02]  /*0260*/  F2I.FTZ.U32.TRUNC.NTZ R3, R2 ;  /* 0x0000000200037305 */ /* 0x000164000021f000 */
[----:B0-----:R-:W-:Y:S01]  /*0270*/  HFMA2 R2, -RZ, RZ, 0, 0 ;  /* 0x00000000ff027431 */ /* 0x001fe200000001ff */
[----:B-----5:R-:W-:-:S05]  /*0280*/  IADD3 R6, PT, PT, RZ, -R3, RZ ;  /* 0x80000003ff067210 */ /* 0x020fca0007ffe0ff */
[----:B------:R-:W-:Y:S01]  /*0290*/  IMAD R5, R6, R7, RZ ;  /* 0x0000000706057224 */ /* 0x000fe200078e02ff */
[----:B------:R-:W-:-:S03]  /*02a0*/  IABS R6, UR8 ;  /* 0x0000000800067c13 */ /* 0x000fc60008000000 */
[----:B------:R-:W-:-:S06]  /*02b0*/  IMAD.HI.U32 R3, R3, R5, R2 ;  /* 0x0000000503037227 */ /* 0x000fcc00078e0002 */
[----:B------:R-:W-:-:S04]  /*02c0*/  IMAD.HI.U32 R5, R3, R6, RZ ;  /* 0x0000000603057227 */ /* 0x000fc800078e00ff */
[----:B------:R-:W-:-:S04]  /*02d0*/  IMAD.MOV R3, RZ, RZ, -R5 ;  /* 0x000000ffff037224 */ /* 0x000fc800078e0a05 */
[----:B------:R-:W-:Y:S01]  /*02e0*/  IMAD R2, R7, R3, R6 ;  /* 0x0000000307027224 */ /* 0x000fe200078e0206 */
[----:B-1----:R-:W-:-:S04]  /*02f0*/  LOP3.LUT R3, R8, 0xffff, RZ, 0xc0, !PT ;  /* 0x0000ffff08037812 */ /* 0x002fc800078ec0ff */
[----:B------:R-:W-:Y:S01]  /*0300*/  ISETP.GT.U32.AND P2, PT, R7, R2, PT ;  /* 0x000000020700720c */ /* 0x000fe20003f44070 */
[----:B------:R-:W-:-:S05]  /*0310*/  IMAD R3, R3, 0x2aab, RZ ;  /* 0x00002aab03037824 */ /* 0x000fca00078e02ff */
[----:B------:R-:W-:-:S07]  /*0320*/  SHF.R.U32.HI R3, RZ, 0x10, R3 ;  /* 0x00000010ff037819 */ /* 0x000fce0000011603 */
[-C--:B------:R-:W-:Y:S02]  /*0330*/  @!P2 IADD3 R2, PT, PT, R2, -R7.reuse, RZ ;  /* 0x800000070202a210 */ /* 0x080fe40007ffe0ff */
[----:B------:R-:W-:Y:S02]  /*0340*/  @!P2 IADD3 R5, PT, PT, R5, 0x1, RZ ;  /* 0x000000010505a810 */ /* 0x000fe40007ffe0ff */
[----:B------:R-:W-:Y:S02]  /*0350*/  ISETP.GE.U32.AND P1, PT, R2, R7, PT ;  /* 0x000000070200720c */ /* 0x000fe40003f26070 */
[----:B------:R-:W-:Y:S02]  /*0360*/  LOP3.LUT R2, R0, UR8, RZ, 0x3c, !PT ;  /* 0x0000000800027c12 */ /* 0x000fe4000f8e3cff */
[----:B--2---:R-:W-:Y:S02]  /*0370*/  ISETP.GE.U32.AND P2, PT, R11, UR10, PT ;  /* 0x0000000a0b007c0c */ /* 0x004fe4000bf46070 */
[----:B------:R-:W-:-:S02]  /*0380*/  ISETP.GE.AND P4, PT, R2, RZ, PT ;  /* 0x000000ff0200720c */ /* 0x000fc40003f86270 */
[----:B------:R-:W-:Y:S02]  /*0390*/  PRMT R2, R3, 0x9910, RZ ;  /* 0x0000991003027816 */ /* 0x000fe400000000ff */
[----:B------:R-:W-:-:S03]  /*03a0*/  SHF.R.S32.HI R3, RZ, 0x1f, R11 ;  /* 0x0000001fff037819 */ /* 0x000fc6000001140b */
[----:B------:R-:W-:Y:S01]  /*03b0*/  IMAD R2, R2, 0x6, RZ ;  /* 0x0000000602027824 */ /* 0x000fe200078e02ff */
[----:B------:R-:W-:Y:S02]  /*03c0*/  ISETP.GE.AND.EX P2, PT, R3, UR11, PT, P2 ;  /* 0x0000000b03007c0c */ /* 0x000fe4000bf46320 */
[----:B------:R-:W-:Y:S02]  /*03d0*/  @P1 IADD3 R5, PT, PT, R5, 0x1, RZ ;  /* 0x0000000105051810 */ /* 0x000fe40007ffe0ff */
[----:B------:R-:W-:Y:S02]  /*03e0*/  IADD3 R2, PT, PT, RZ, -R2, RZ ;  /* 0x80000002ff027210 */ /* 0x000fe40007ffe0ff */
[----:B------:R-:W-:Y:S01]  /*03f0*/  ISETP.GE.U32.AND P1, PT, R23, UR10, PT ;  /* 0x0000000a17007c0c */ /* 0x000fe2000bf26070 */
[----:B------:R-:W-:Y:S01]  /*0400*/  @!P4 IMAD.MOV R5, RZ, RZ, -R5 ;  /* 0x000000ffff05c224 */ /* 0x000fe200078e0a05 */
[----:B------:R-:W-:Y:S02]  /*0410*/  PRMT R7, R2, 0x7710, RZ ;  /* 0x0000771002077816 */ /* 0x000fe400000000ff */
[----:B------:R-:W-:-:S02]  /*0420*/  @!P3 LOP3.LUT R5, RZ, R0, RZ, 0x33, !PT ;  /* 0x00000000ff05b212 */ /* 0x000fc400078e33ff */
[----:B------:R-:W-:Y:S01]  /*0430*/  IADD3 R2, PT, PT, R7, R8, RZ ;  /* 0x0000000807027210 */ /* 0x000fe20007ffe0ff */
[----:B------:R-:W0:Y:S01]  /*0440*/  @!P2 LDC.64 R16, c[0x0][0x390] ;  /* 0x0000e400ff10ab82 */ /* 0x000e220000000a00 */
[----:B------:R-:W-:Y:S02]  /*0450*/  IADD3 R9, PT, PT, -R5, RZ, RZ ;  /* 0x000000ff05097210 */ /* 0x000fe40007ffe1ff */
[----:B------:R-:W-:Y:S01]  /*0460*/  ISETP.GE.U32.AND P3, PT, R21, UR10, PT ;  /* 0x0000000a15007c0c */ /* 0x000fe2000bf66070 */
[----:B------:R-:W-:Y:S01]  /*0470*/  IMAD.SHL.U32 R2, R2, 0x2, RZ ;  /* 0x0000000202027824 */ /* 0x000fe200078e00ff */
[----:B------:R-:W-:Y:S01]  /*0480*/  ISETP.GE.AND.EX P1, PT, R29, UR11, PT, P1 ;  /* 0x0000000b1d007c0c */ /* 0x000fe2000bf26310 */
[----:B------:R-:W-:Y:S01]  /*0490*/  IMAD R0, R0, R9, UR8 ;  /* 0x0000000800007e24 */ /* 0x000fe2000f8e0209 */
[----:B------:R-:W-:Y:S01]  /*04a0*/  ISETP.GE.AND.EX P3, PT, R13, UR11, PT, P3 ;  /* 0x0000000b0d007c0c */ /* 0x000fe2000bf66330 */
[----:B------:R-:W1:Y:S01]  /*04b0*/  @!P2 LDC.64 R6, c[0x0][0x3e0] ;  /* 0x0000f800ff06ab82 */ /* 0x000e620000000a00 */
[----:B------:R-:W-:Y:S01]  /*04c0*/  LOP3.LUT R27, R2, 0xffff, RZ, 0xc0, !PT ;  /* 0x0000ffff021b7812 */ /* 0x000fe200078ec0ff */
[----:B------:R-:W-:Y:S01]  /*04d0*/  IMAD R0, R0, 0xc, RZ ;  /* 0x0000000c00007824 */ /* 0x000fe200078e02ff */
[----:B------:R-:W-:-:S02]  /*04e0*/  SHF.R.S32.HI R2, RZ, 0x1f, R5 ;  /* 0x0000001fff027819 */ /* 0x000fc40000011405 */
[----:B------:R-:W-:Y:S02]  /*04f0*/  IADD3 R9, PT, PT, R23, 0xc0, RZ ;  /* 0x000000c017097810 */ /* 0x000fe40007ffe0ff */
[----:B------:R-:W-:Y:S01]  /*0500*/  IADD3 R26, P4, PT, R0, R27, RZ ;  /* 0x0000001b001a7210 */ /* 0x000fe20007f9e0ff */
[----:B---3--:R-:W-:Y:S01]  /*0510*/  IMAD R2, R2, UR12, RZ ;  /* 0x0000000c02027c24 */ /* 0x008fe2000f8e02ff */
[----:B------:R-:W-:Y:S02]  /*0520*/  SHF.R.S32.HI R19, RZ, 0x1f, R9 ;  /* 0x0000001fff137819 */ /* 0x000fe40000011409 */
[----:B------:R-:W-:Y:S01]  /*0530*/  LEA.HI.X.SX32 R27, R0, RZ, 0x1, P4 ;  /* 0x000000ff001b7211 */ /* 0x000fe200020f0eff */
[----:B------:R-:W-:Y:S01]  /*0540*/  IMAD R25, R5, UR13, R2 ;  /* 0x0000000d05197c24 */ /* 0x000fe2000f8e0202 */
[----:B------:R-:W-:Y:S01]  /*0550*/  ISETP.GE.U32.AND P4, PT, R9, UR10, PT ;  /* 0x0000000a09007c0c */ /* 0x000fe2000bf86070 */
[----:B------:R-:W-:-:S03]  /*0560*/  IMAD.WIDE.U32 R26, R5, UR12, R26 ;  /* 0x0000000c051a7c25 */ /* 0x000fc6000f8e001a */
[----:B------:R-:W-:Y:S02]  /*0570*/  ISETP.GE.AND.EX P4, PT, R19, UR11, PT, P4 ;  /* 0x0000000b13007c0c */ /* 0x000fe4000bf86340 */
[----:B------:R-:W-:Y:S02]  /*0580*/  IADD3 R25, PT, PT, R27, R25, RZ ;  /* 0x000000191b197210 */ /* 0x000fe40007ffe0ff */
[----:B------:R-:W-:Y:S01]  /*0590*/  @!P2 MOV R24, R26 ;  /* 0x0000001a0018a202 */ /* 0x000fe20000000f00 */
        /* <DEDUP_REMOVED lines=14> */
[----:B------:R-:W-:Y:S02]  /*0680*/  @!P3 IMAD R29, R21, R3, R12 ;  /* 0x00000003151db224 */ /* 0x000fe400078e020c */
[----:B------:R-:W-:-:S04]  /*0690*/  @!P3 IMAD.MOV.U32 R12, RZ, RZ, R26 ;  /* 0x000000ffff0cb224 */ /* 0x000fc800078e001a */
[----:B------:R-:W-:Y:S01]  /*06a0*/  @!P3 IMAD.WIDE.U32 R2, R21, R2, R12 ;  /* 0x000000021502b225 */ /* 0x000fe200078e000c */
[----:B------:R-:W-:Y:S02]  /*06b0*/  @!P1 MOV R12, R26 ;  /* 0x0000001a000c9202 */ /* 0x000fe40000000f00 */
[----:B------:R-:W-:Y:S01]  /*06c0*/  @!P1 MOV R13, R25 ;  /* 0x00000019000d9202 */ /* 0x000fe20000000f00 */
[----:B------:R-:W-:Y:S01]  /*06d0*/  @!P1 IMAD R21, R23, R5, R18 ;  /* 0x0000000517159224 */ /* 0x000fe200078e0212 */
[----:B------:R-:W-:Y:S01]  /*06e0*/  @!P3 IADD3 R3, PT, PT, R3, R29, RZ ;  /* 0x0000001d0303b210 */ /* 0x000fe20007ffe0ff */
[----:B------:R-:W-:-:S03]  /*06f0*/  @!P1 IMAD.WIDE.U32 R4, R23, R4, R12 ;  /* 0x0000000417049225 */ /* 0x000fc600078e000c */
[----:B------:R-:W3:Y:S01]  /*0700*/  @!P4 LDC.64 R12, c[0x0][0x390] ;  /* 0x0000e400ff0ccb82 */ /* 0x000ee20000000a00 */
[----:B------:R-:W-:Y:S01]  /*0710*/  @!P1 IMAD.IADD R21, R5, 0x1, R21 ;  /* 0x0000000105159824 */ /* 0x000fe200078e0215 */
[----:B0-----:R-:W-:Y:S01]  /*0720*/  @!P1 LEA R14, P5, R4, R14, 0x2 ;  /* 0x0000000e040e9211 */ /* 0x001fe200078a10ff */
[----:B-1----:R-:W-:Y:S01]  /*0730*/  @!P4 IMAD R18, R19, R6, RZ ;  /* 0x000000061312c224 */ /* 0x002fe200078e02ff */
[----:B------:R-:W-:Y:S02]  /*0740*/  @!P4 MOV R19, R25 ;  /* 0x000000190013c202 */ /* 0x000fe40000000f00 */
[----:B--2---:R-:W-:Y:S02]  /*0750*/  @!P3 LEA R10, P6, R2, R10, 0x2 ;  /* 0x0000000a020ab211 */ /* 0x004fe400078c10ff */
[----:B------:R-:W-:Y:S01]  /*0760*/  @!P1 LEA.HI.X R15, R4, R15, R21, 0x2, P5 ;  /* 0x0000000f040f9211 */ /* 0x000fe200028f1415 */
[----:B------:R-:W-:Y:S01]  /*0770*/  @!P4 IMAD R21, R9, R7, R18 ;  /* 0x000000070915c224 */ /* 0x000fe200078e0212 */
[----:B------:R-:W-:-:S02]  /*0780*/  @!P4 MOV R18, R26 ;  /* 0x0000001a0012c202 */ /* 0x000fc40000000f00 */
[----:B------:R-:W-:Y:S02]  /*0790*/  CS2R R4, SRZ ;  /* 0x0000000000047805 */ /* 0x000fe4000001ff00 */
        /* <DEDUP_REMOVED lines=8> */
[----:B---3--:R-:W-:-:S02]  /*0820*/  @!P4 LEA R12, P2, R18, R12, 0x2 ;  /* 0x0000000c120cc211 */ /* 0x008fc400078410ff */
        /* <DEDUP_REMOVED lines=62> */
.L_x_2273:
[----:B------:R-:W-:Y:S05]  /*0c10*/  BSYNC.RECONVERGENT B0 ;  /* 0x0000000000007941 */ /* 0x000fea0003800200 */
.L_x_2272:
        /* <DEDUP_REMOVED lines=36> */
.L_x_2275:
[----:B------:R-:W-:Y:S05]  /*0e60*/  BSYNC.RECONVERGENT B0 ;  /* 0x0000000000007941 */ /* 0x000fea0003800200 */
.L_x_2274:
        /* <DEDUP_REMOVED lines=20> */
[----:B--2---:R-:W-:Y:S02]  /*0fb0*/  MOV R17, UR5 ;  /* 0x0000000500117c02 */ /* 0x004fe40008000f00 */
        /* <DEDUP_REMOVED lines=10> */
.L_x_2278:
[----:B---3--:R-:W2:Y:S04]  /*1060*/  LDG.E.STRONG.GPU R12, desc[UR16][R8.64] ;  /* 0x00000010080c7981 */ /* 0x008ea8000c1ef900 */
[----:B--2---:R-:W-:Y:S01]  /*1070*/  CCTL.IVALL ;  /* 0x00000000ff00798f */ /* 0x004fe20002000000 */
[----:B------:R-:W-:Y:S05]  /*1080*/  YIELD ;  /* 0x0000000000007946 */ /* 0x000fea0003800000 */
[----:B------:R-:W-:-:S13]  /*1090*/  ISETP.NE.AND P2, PT, R12, R15, PT ;  /* 0x0000000f0c00720c */ /* 0x000fda0003f45270 */
[----:B------:R-:W-:Y:S05]  /*10a0*/  @P2 BRA `(.L_x_2278) ;  /* 0xfffffffc00ec2947 */ /* 0x000fea000383ffff */
.L_x_2277:
        /* <DEDUP_REMOVED lines=15> */
.L_x_2280:
        /* <DEDUP_REMOVED lines=14> */
[----:B------:R-:W-:Y:S01]  /*1280*/  MOV R12, UR24 ;  /* 0x00000018000c7c02 */ /* 0x000fe20008000f00 */
[----:B------:R-:W-:Y:S01]  /*1290*/  IMAD.U32 R13, RZ, RZ, UR25 ;  /* 0x00000019ff0d7e24 */ /* 0x000fe2000f8e00ff */
[----:B------:R-:W-:Y:S02]  /*12a0*/  @!UP0 UIMAD.WIDE.U32 UR24, UR22, 0x8, UR18 ;  /* 0x00000008161888a5 */ /* 0x000fe4000f8e0012 */
[----:B------:R-:W-:Y:S01]  /*12b0*/  @!UP1 UIMAD.WIDE.U32 UR26, UR11, 0x8, UR18 ;  /* 0x000000080b1a98a5 */ /* 0x000fe2000f8e0012 */
[----:B------:R-:W-:Y:S02]  /*12c0*/  VOTEU.ALL UP0, P5 ;  /* 0x0000000000ff7886 */ /* 0x000fe40002800000 */
[----:B------:R-:W0:Y:S01]  /*12d0*/  @!P2 LDG.E.64 R12, desc[UR16][R12.64] ;  /* 0x000000100c0ca981 */ /* 0x000e22000c1e1b00 */
[----:B------:R-:W-:-:S02]  /*12e0*/  MOV R14, UR24 ;  /* 0x00000018000e7c02 */ /* 0x000fc40008000f00 */
[----:B------:R-:W-:Y:S01]  /*12f0*/  MOV R15, UR25 ;  /* 0x00000019000f7c02 */ /* 0x000fe20008000f00 */
[----:B------:R-:W-:Y:S01]  /*1300*/  @!UP0 UIMAD.WIDE.U32 UR24, UR10, 0x8, UR18 ;  /* 0x000000080a1888a5 */ /* 0x000fe2000f8e0012 */
[----:B-1----:R-:W-:Y:S02]  /*1310*/  MOV R16, UR26 ;  /* 0x0000001a00107c02 */ /* 0x002fe40008000f00 */
[----:B--2---:R-:W-:Y:S02]  /*1320*/  MOV R17, UR27 ;  /* 0x0000001b00117c02 */ /* 0x004fe40008000f00 */
[----:B------:R-:W2:Y:S01]  /*1330*/  @!P4 LDG.E.64 R14, desc[UR16][R14.64] ;  /* 0x000000100e0ec981 */ /* 0x000ea2000c1e1b00 */
[----:B------:R-:W-:Y:S01]  /*1340*/  MOV R18, UR24 ;  /* 0x0000001800127c02 */ /* 0x000fe20008000f00 */
[----:B------:R-:W-:Y:S02]  /*1350*/  IMAD.U32 R19, RZ, RZ, UR25 ;  /* 0x00000019ff137e24 */ /* 0x000fe4000f8e00ff */
[----:B------:R-:W3:Y:S04]  /*1360*/  @!P6 LDG.E.64 R16, desc[UR16][R16.64] ;  /* 0x000000101010e981 */ /* 0x000ee8000c1e1b00 */
[----:B------:R-:W4:Y:S01]  /*1370*/  @!P5 LDG.E.64 R18, desc[UR16][R18.64] ;  /* 0x000000101212d981 */ /* 0x000f22000c1e1b00 */
[----:B------:R-:W-:-:S02]  /*1380*/  UIADD3 UR24, UPT, UPT, UR5, 0x4, URZ ;  /* 0x0000000405187890 */ /* 0x000fc4000fffe0ff */
[----:B------:R-:W-:-:S04]  /*1390*/  UIADD3 UR25, UPT, UPT, UR5, 0x6, URZ ;  /* 0x0000000605197890 */ /* 0x000fc8000fffe0ff */
[----:B------:R-:W-:Y:S01]  /*13a0*/  MOV R9, UR24 ;  /* 0x0000001800097c02 */ /* 0x000fe20008000f00 */
[----:B------:R-:W-:Y:S01]  /*13b0*/  UIADD3 UR24, UPT, UPT, UR5, 0x5, URZ ;  /* 0x0000000505187890 */ /* 0x000fe2000fffe0ff */
[----:B0-----:R-:W-:Y:S01]  /*13c0*/  @!P2 FADD.FTZ R10, R10, R12 ;  /* 0x0000000c0a0aa221 */ /* 0x001fe20000010000 */
[----:B------:R-:W-:Y:S01]  /*13d0*/  @!P2 FADD.FTZ R11, R11, R13 ;  /* 0x0000000d0b0ba221 */ /* 0x000fe20000010000 */
[----:B------:R-:W-:-:S03]  /*13e0*/  ISETP.EQ.OR P2, PT, R9, UR15, P3 ;  /* 0x0000000f09007c0c */ /* 0x000fc60009f42670 */
[----:B------:R-:W-:Y:S01]  /*13f0*/  MOV R9, UR24 ;  /* 0x0000001800097c02 */ /* 0x000fe20008000f00 */
[----:B------:R-:W-:Y:S01]  /*1400*/  UIADD3 UR24, UPT, UPT, UR5, 0x7, URZ ;  /* 0x0000000705187890 */ /* 0x000fe2000fffe0ff */
[----:B------:R-:W-:Y:S01]  /*1410*/  MOV R12, UR25 ;  /* 0x00000019000c7c02 */ /* 0x000fe20008000f00 */
[----:B--2---:R-:W-:Y:S01]  /*1420*/  @!P4 FADD.FTZ R10, R10, R14 ;  /* 0x0000000e0a0ac221 */ /* 0x004fe20000010000 */
[----:B------:R-:W-:Y:S01]  /*1430*/  @!P4 FADD.FTZ R11, R11, R15 ;  /* 0x0000000f0b0bc221 */ /* 0x000fe20000010000 */
[----:B------:R-:W-:Y:S02]  /*1440*/  ISETP.EQ.OR P4, PT, R9, UR15, P3 ;  /* 0x0000000f09007c0c */ /* 0x000fe40009f82670 */
[----:B---3--:R-:W-:Y:S01]  /*1450*/  @!P6 FADD.FTZ R10, R10, R16 ;  /* 0x000000100a0ae221 */ /* 0x008fe20000010000 */
[----:B------:R-:W-:Y:S01]  /*1460*/  @!P6 FADD.FTZ R11, R11, R17 ;  /* 0x000000110b0be221 */ /* 0x000fe20000010000 */
[----:B------:R-:W-:Y:S01]  /*1470*/  ISETP.EQ.OR P6, PT, R12, UR15, P3 ;  /* 0x0000000f0c007c0c */ /* 0x000fe20009fc2670 */
[----:B------:R-:W-:Y:S01]  /*1480*/  VOTEU.ALL UP0, P2 ;  /* 0x0000000000ff7886 */ /* 0x000fe20001000000 */
[----:B------:R-:W-:Y:S01]  /*1490*/  MOV R9, UR24 ;  /* 0x0000001800097c02 */ /* 0x000fe20008000f00 */
[----:B----4-:R-:W-:Y:S01]  /*14a0*/  @!P5 FADD.FTZ R10, R10, R18 ;  /* 0x000000120a0ad221 */ /* 0x010fe20000010000 */
[----:B------:R-:W-:-:S02]  /*14b0*/  @!P5 FADD.FTZ R11, R11, R19 ;  /* 0x000000130b0bd221 */ /* 0x000fc40000010000 */
[----:B------:R-:W-:Y:S01]  /*14c0*/  ISETP.EQ.OR P5, PT, R9, UR15, P3 ;  /* 0x0000000f09007c0c */ /* 0x000fe20009fa2670 */
[----:B------:R-:W-:Y:S02]  /*14d0*/  @!UP0 UIMAD.WIDE.U32 UR24, UR21, 0x8, UR18 ;  /* 0x00000008151888a5 */ /* 0x000fe4000f8e0012 */
[----:B------:R-:W-:-:S04]  /*14e0*/  VOTEU.ALL UP0, P4 ;  /* 0x0000000000ff7886 */ /* 0x000fc80002000000 */
[----:B------:R-:W-:Y:S01]  /*14f0*/  MOV R12, UR24 ;  /* 0x00000018000c7c02 */ /* 0x000fe20008000f00 */
[----:B------:R-:W-:Y:S01]  /*1500*/  IMAD.U32 R13, RZ, RZ, UR25 ;  /* 0x00000019ff0d7e24 */ /* 0x000fe2000f8e00ff */
        /* <DEDUP_REMOVED lines=11> */
[----:B------:R-:W-:Y:S01]  /*15c0*/  MOV R18, UR24 ;  /* 0x0000001800127c02 */ /* 0x000fe20008000f00 */
[----:B------:R-:W-:-:S03]  /*15d0*/  IMAD.U32 R19, RZ, RZ, UR25 ;  /* 0x00000019ff137e24 */ /* 0x000fc6000f8e00ff */
        /* <DEDUP_REMOVED lines=23> */
.L_x_2279:
        /* <DEDUP_REMOVED lines=37> */
[----:B------:R-:W-:Y:S01]  /*19a0*/  IMAD.U32 R14, RZ, RZ, UR12 ;  /* 0x0000000cff0e7e24 */ /* 0x000fe2000f8e00ff */
[----:B------:R-:W-:Y:S02]  /*19b0*/  MOV R15, UR13 ;  /* 0x0000000d000f7c02 */ /* 0x000fe40008000f00 */
        /* <DEDUP_REMOVED lines=13> */
.L_x_2281:
        /* <DEDUP_REMOVED lines=28> */
.L_x_2282:
[----:B------:R-:W-:Y:S01]  /*1c50*/  IMAD.U32 R9, RZ, RZ, UR5 ;  /* 0x00000005ff097e24 */ /* 0x000fe2000f8e00ff */
[----:B------:R-:W-:Y:S01]  /*1c60*/  LOP3.LUT R8, R22, 0x1, RZ, 0xc0, !PT ;  /* 0x0000000116087812 */ /* 0x000fe200078ec0ff */
[----:B------:R-:W-:Y:S03]  /*1c70*/  BSSY.RECONVERGENT B0, `(.L_x_2276) ;  /* 0x000000b000007945 */ /* 0x000fe60003800200 */
        /* <DEDUP_REMOVED lines=10> */
.L_x_2283:
[----:B------:R-:W-:Y:S05]  /*1d20*/  BSYNC.RECONVERGENT B0 ;  /* 0x0000000000007941 */ /* 0x000fea0003800200 */
.L_x_2276:
[----:B------:R-:W4:Y:S01]  /*1d30*/  S2R R14, SR_TID.X ;  /* 0x00000000000e7919 */ /* 0x000f220000002100 */
[----:B------:R-:W5:Y:S01]  /*1d40*/  S2UR UR9, SR_CgaCtaId ;  /* 0x00000000000979c3 */ /* 0x000f620000008800 */
[----:B------:R-:W0:Y:S01]  /*1d50*/  LDCU UR10, c[0x0][0x414] ;  /* 0x00008280ff0a77ac */ /* 0x000e220008000800 */
[----:B------:R-:W-:Y:S01]  /*1d60*/  IMAD.U32 R29, RZ, RZ, UR8 ;  /* 0x00000008ff1d7e24 */ /* 0x000fe2000f8e00ff */
[----:B------:R-:W-:-:S05]  /*1d70*/  UMOV UR5, 0x400 ;  /* 0x0000040000057882 */ /* 0x000fca0000000000 */
[----:B-123--:R-:W1:Y:S08]  /*1d80*/  @P0 LDC.64 R16, c[0x0][0x388] ;  /* 0x0000e200ff100b82 */ /* 0x00ee700000000a00 */
[----:B------:R-:W2:Y:S01]  /*1d90*/  LDC.64 R12, c[0x0][0x398] ;  /* 0x0000e600ff0c7b82 */ /* 0x000ea20000000a00 */
[----:B-----5:R-:W-:Y:S01]  /*1da0*/  ULEA UR5, UR9, UR5, 0x18 ;  /* 0x0000000509057291 */ /* 0x020fe2000f8ec0ff */
[----:B----4-:R-:W-:Y:S01]  /*1db0*/  LOP3.LUT R8, R14, 0xffff, RZ, 0xc0, !PT ;  /* 0x0000ffff0e087812 */ /* 0x010fe200078ec0ff */
[----:B-1----:R-:W-:-:S07]  /*1dc0*/  @P0 IMAD.WIDE R16, R29, 0x8, R16 ;  /* 0x000000081d100825 */ /* 0x002fce00078e0210 */
[----:B------:R-:W-:Y:S01]  /*1dd0*/  @!P3 STS.64 [UR5+0x78], R10 ;  /* 0x0000780aff00b988 */ /* 0x000fe20008000a05 */
[----:B------:R-:W-:-:S05]  /*1de0*/  IMAD R8, R8, 0x2aab, RZ ;  /* 0x00002aab08087824 */ /* 0x000fca00078e02ff */
[----:B------:R-:W-:-:S04]  /*1df0*/  SHF.R.U32.HI R8, RZ, 0x10, R8 ;  /* 0x00000010ff087819 */ /* 0x000fc80000011608 */
[----:B------:R-:W-:-:S05]  /*1e00*/  PRMT R8, R8, 0x9910, RZ ;  /* 0x0000991008087816 */ /* 0x000fca00000000ff */
[----:B------:R-:W-:-:S05]  /*1e10*/  IMAD R8, R8, 0x6, RZ ;  /* 0x0000000608087824 */ /* 0x000fca00078e02ff */
[----:B------:R-:W-:Y:S02]  /*1e20*/  IADD3 R15, PT, PT, RZ, -R8, RZ ;  /* 0x80000008ff0f7210 */ /* 0x000fe40007ffe0ff */
[----:B------:R-:W1:Y:S02]  /*1e30*/  LDC.64 R8, c[0x0][0x3a0] ;  /* 0x0000e800ff087b82 */ /* 0x000e640000000a00 */
[----:B------:R-:W-:-:S04]  /*1e40*/  PRMT R15, R15, 0x7710, RZ ;  /* 0x000077100f0f7816 */ /* 0x000fc800000000ff */
[----:B------:R-:W-:Y:S01]  /*1e50*/  IADD3 R15, PT, PT, R15, R14, RZ ;  /* 0x0000000e0f0f7210 */ /* 0x000fe20007ffe0ff */
[----:B0-----:R-:W-:-:S03]  /*1e60*/  @P0 FMUL.FTZ R14, R10, UR10 ;  /* 0x0000000a0a0e0c20 */ /* 0x001fc60008410000 */
[----:B------:R-:W-:-:S04]  /*1e70*/  SHF.L.U32 R15, R15, 0x1, RZ ;  /* 0x000000010f0f7819 */ /* 0x000fc800000006ff */
[----:B------:R-:W-:Y:S01]  /*1e80*/  LOP3.LUT R19, R15, 0xffff, RZ, 0xc0, !PT ;  /* 0x0000ffff0f137812 */ /* 0x000fe200078ec0ff */
[----:B------:R-:W-:-:S03]  /*1e90*/  @P0 FMUL.FTZ R15, R11, UR10 ;  /* 0x0000000a0b0f0c20 */ /* 0x000fc60008410000 */
[----:B------:R-:W-:Y:S02]  /*1ea0*/  IADD3 R19, PT, PT, R0, R19, RZ ;  /* 0x0000001300137210 */ /* 0x000fe40007ffe0ff */
[----:B------:R-:W-:Y:S03]  /*1eb0*/  @P0 STG.E.64 desc[UR16][R16.64], R14 ;  /* 0x0000000e10000986 */ /* 0x000fe6000c101b10 */
[C---:B--2---:R-:W-:Y:S01]  /*1ec0*/  IMAD.WIDE R12, R19.reuse, 0x2, R12 ;  /* 0x00000002130c7825 */ /* 0x044fe200078e020c */
[----:B------:R-:W-:Y:S03]  /*1ed0*/  BAR.SYNC.DEFER_BLOCKING 0x0 ;  /* 0x0000000000007b1d */ /* 0x000fe60000010000 */
[----:B-1----:R-:W-:-:S03]  /*1ee0*/  IMAD.WIDE R18, R19, 0x2, R8 ;  /* 0x0000000213127825 */ /* 0x002fc600078e0208 */
[----:B------:R-:W2:Y:S04]  /*1ef0*/  LDG.E.U16 R28, desc[UR16][R12.64] ;  /* 0x000000100c1c7981 */ /* 0x000ea8000c1e1500 */
[----:B------:R-:W3:Y:S04]  /*1f00*/  LDG.E.U16 R29, desc[UR16][R18.64] ;  /* 0x00000010121d7981 */ /* 0x000ee8000c1e1500 */
[----:B------:R-:W0:Y:S01]  /*1f10*/  LDS.64 R8, [UR5+0x78] ;  /* 0x00007805ff087984 */ /* 0x000e220008000a00 */
[----:B------:R-:W1:Y:S03]  /*1f20*/  LDCU.U8 UR5, c[0x0][0x3fc] ;  /* 0x00007f80ff0577ac */ /* 0x000e660008000000 */
[----:B------:R-:W4:Y:S04]  /*1f30*/  LDG.E.U16 R12, desc[UR16][R12.64+0x2] ;  /* 0x000002100c0c7981 */ /* 0x000f28000c1e1500 */
[----:B------:R-:W5:Y:S01]  /*1f40*/  LDG.E.U16 R18, desc[UR16][R18.64+0x2] ;  /* 0x0000021012127981 */ /* 0x000f62000c1e1500 */
        /* <DEDUP_REMOVED lines=10> */
[----:B--2---:R-:W-:Y:S02]  /*1ff0*/  SHF.L.U32 R9, R28, 0x10, RZ ;  /* 0x000000101c097819 */ /* 0x004fe400000006ff */
[----:B----4-:R-:W-:Y:S02]  /*2000*/  SHF.L.U32 R10, R12, 0x10, RZ ;  /* 0x000000100c0a7819 */ /* 0x010fe400000006ff */
[----:B---3--:R-:W-:Y:S01]  /*2010*/  SHF.L.U32 R12, R29, 0x10, RZ ;  /* 0x000000101d0c7819 */ /* 0x008fe200000006ff */
[----:B-----5:R-:W-:Y:S01]  /*2020*/  IMAD.U32 R11, R18, 0x10000, RZ ;  /* 0x00010000120b7824 */ /* 0x020fe200078e00ff */
        /* <DEDUP_REMOVED lines=12> */
[----:B------:R-:W-:Y:S01]  /*20f0*/  FADD.FTZ R5, -R0, R5 ;  /* 0x0000000500057221 */ /* 0x000fe20000010100 */
[----:B------:R-:W-:Y:S01]  /*2100*/  MOV R19, R25 ;  /* 0x0000001900137202 */ /* 0x000fe20000000f00 */
[----:B------:R-:W1:Y:S02]  /*2110*/  LDCU.64 UR10, c[0x0][0x380] ;  /* 0x00007000ff0a77ac */ /* 0x000e640008000a00 */
[----:B------:R-:W-:-:S04]  /*2120*/  FMUL.FTZ R5, R5, R8 ;  /* 0x0000000805057220 */ /* 0x000fc80000410000 */
[----:B------:R-:W-:Y:S01]  /*2130*/  FFMA.FTZ R5, R10, R5, R11 ;  /* 0x000000050a057223 */ /* 0x000fe2000001000b */
[----:B0-----:R-:W-:Y:S02]  /*2140*/  IMAD R14, R14, UR18, RZ ;  /* 0x000000120e0e7c24 */ /* 0x001fe4000f8e02ff */
[----:B------:R-:W-:-:S04]  /*2150*/  IMAD.WIDE.U32 R18, R23, UR18, R18 ;  /* 0x0000001217127c25 */ /* 0x000fc8000f8e0012 */
[----:B------:R-:W-:Y:S01]  /*2160*/  IMAD R15, R23, UR19, R14 ;  /* 0x00000013170f7c24 */ /* 0x000fe2000f8e020e */
[----:B-1----:R-:W-:-:S03]  /*2170*/  LEA R14, P1, R18, UR10, 0x2 ;  /* 0x0000000a120e7c11 */ /* 0x002fc6000f8210ff */
[----:B------:R-:W-:Y:S02]  /*2180*/  IMAD.IADD R15, R19, 0x1, R15 ;  /* 0x00000001130f7824 */ /* 0x000fe400078e020f */
[----:B------:R-:W-:-:S04]  /*2190*/  FADD.FTZ R19, -R0, R4 ;  /* 0x0000000400137221 */ /* 0x000fc80000010100 */
[----:B------:R-:W-:Y:S01]  /*21a0*/  FMUL.FTZ R4, R19, R8 ;  /* 0x0000000813047220 */ /* 0x000fe20000410000 */
[----:B------:R-:W-:-:S03]  /*21b0*/  LEA.HI.X R15, R18, UR11, R15, 0x2, P1 ;  /* 0x0000000b120f7c11 */ /* 0x000fc600088f140f */
[----:B------:R-:W-:-:S05]  /*21c0*/  FFMA.FTZ R4, R9, R4, R12 ;  /* 0x0000000409047223 */ /* 0x000fca000001000c */
[----:B------:R0:W-:Y:S02]  /*21d0*/  STG.E.64 desc[UR16][R14.64], R4 ;  /* 0x000000040e007986 */ /* 0x0001e4000c101b10 */
.L_x_2287:
[----:B------:R-:W-:Y:S05]  /*21e0*/  BSYNC.RECONVERGENT B1 ;  /* 0x0000000000017941 */ /* 0x000fea0003800200 */
.L_x_2286:
        /* <DEDUP_REMOVED lines=13> */
[----:B------:R-:W-:Y:S01]  /*22c0*/  FADD.FTZ R3, -R0, R3 ;  /* 0x0000000300037221 */ /* 0x000fe20000010100 */
[----:B------:R-:W1:Y:S03]  /*22d0*/  LDCU.64 UR18, c[0x0][0x380] ;  /* 0x00007000ff1277ac */ /* 0x000e660008000a00 */
[----:B------:R-:W-:-:S04]  /*22e0*/  FMUL.FTZ R3, R3, R8 ;  /* 0x0000000803037220 */ /* 0x000fc80000410000 */
[----:B------:R-:W-:Y:S01]  /*22f0*/  FFMA.FTZ R3, R10, R3, R11 ;  /* 0x000000030a037223 */ /* 0x000fe2000001000b */
[----:B0-----:R-:W-:-:S04]  /*2300*/  IMAD R4, R4, UR10, RZ ;  /* 0x0000000a04047c24 */ /* 0x001fc8000f8e02ff */
[----:B------:R-:W-:Y:S01]  /*2310*/  IMAD R19, R17, UR11, R4 ;  /* 0x0000000b11137c24 */ /* 0x000fe2000f8e0204 */
[----:B------:R-:W-:-:S05]  /*2320*/  MOV R4, R26 ;  /* 0x0000001a00047202 */ /* 0x000fca0000000f00 */
[----:B------:R-:W-:-:S04]  /*2330*/  IMAD.WIDE.U32 R4, R17, UR10, R4 ;  /* 0x0000000a11047c25 */ /* 0x000fc8000f8e0004 */
[----:B------:R-:W-:Y:S01]  /*2340*/  FADD.FTZ R17, -R0, R2 ;  /* 0x0000000200117221 */ /* 0x000fe20000010100 */
[----:B------:R-:W-:-:S03]  /*2350*/  IADD3 R19, PT, PT, R5, R19, RZ ;  /* 0x0000001305137210 */ /* 0x000fc60007ffe0ff */
[----:B------:R-:W-:Y:S01]  /*2360*/  FMUL.FTZ R2, R17, R8 ;  /* 0x0000000811027220 */ /* 0x000fe20000410000 */
[----:B-1----:R-:W-:-:S03]  /*2370*/  LEA R18, P1, R4, UR18, 0x2 ;  /* 0x0000001204127c11 */ /* 0x002fc6000f8210ff */
[----:B------:R-:W-:Y:S01]  /*2380*/  FFMA.FTZ R2, R9, R2, R12 ;  /* 0x0000000209027223 */ /* 0x000fe2000001000c */
[----:B------:R-:W-:-:S05]  /*2390*/  LEA.HI.X R19, R4, UR19, R19, 0x2, P1 ;  /* 0x0000001304137c11 */ /* 0x000fca00088f1413 */
[----:B------:R0:W-:Y:S04]  /*23a0*/  STG.E.64 desc[UR16][R18.64], R2 ;  /* 0x0000000212007986 */ /* 0x0001e8000c101b10 */
.L_x_2289:
[----:B------:R-:W-:Y:S05]  /*23b0*/  BSYNC.RECONVERGENT B1 ;  /* 0x0000000000017941 */ /* 0x000fea0003800200 */
.L_x_2288:
[----:B------:R-:W-:Y:S04]  /*23c0*/  BSSY.RECONVERGENT B1, `(.L_x_2290) ;  /* 0x0000013000017945 */ /* 0x000fe80003800200 */
[----:B------:R-:W-:Y:S05]  /*23d0*/  @P2 BRA `(.L_x_2291) ;  /* 0x0000000000442947 */ /* 0x000fea0003800000 */
[----:B------:R-:W1:Y:S01]  /*23e0*/  LDCU.64 UR10, c[0x0][0x3e0] ;  /* 0x00007c00ff0a77ac */ /* 0x000e620008000a00 */
[----:B------:R-:W-:Y:S01]  /*23f0*/  MOV R4, R26 ;  /* 0x0000001a00047202 */ /* 0x000fe20000000f00 */
[C---:B0-----:R-:W-:Y:S01]  /*2400*/  FADD.FTZ R3, -R0.reuse, R6 ;  /* 0x0000000600037221 */ /* 0x041fe20000010100 */
[----:B------:R-:W-:Y:S01]  /*2410*/  MOV R5, R25 ;  /* 0x0000001900057202 */ /* 0x000fe20000000f00 */
[----:B------:R-:W0:Y:S01]  /*2420*/  LDCU.64 UR18, c[0x0][0x380] ;  /* 0x00007000ff1277ac */ /* 0x000e220008000a00 */
[----:B------:R-:W-:Y:S01]  /*2430*/  FADD.FTZ R7, -R0, R7 ;  /* 0x0000000700077221 */ /* 0x000fe20000010100 */
[----:B------:R-:W-:-:S03]  /*2440*/  FMUL.FTZ R2, R3, R8 ;  /* 0x0000000803027220 */ /* 0x000fc60000410000 */
[----:B------:R-:W-:Y:S01]  /*2450*/  FMUL.FTZ R3, R7, R8 ;  /* 0x0000000807037220 */ /* 0x000fe20000410000 */
[----:B------:R-:W-:-:S03]  /*2460*/  FFMA.FTZ R2, R9, R2, R12 ;  /* 0x0000000209027223 */ /* 0x000fc6000001000c */
[----:B------:R-:W-:Y:S01]  /*2470*/  FFMA.FTZ R3, R10, R3, R11 ;  /* 0x000000030a037223 */ /* 0x000fe2000001000b */
[----:B-1----:R-:W-:Y:S02]  /*2480*/  IMAD R14, R14, UR10, RZ ;  /* 0x0000000a0e0e7c24 */ /* 0x002fe4000f8e02ff */
[----:B------:R-:W-:-:S04]  /*2490*/  IMAD.WIDE.U32 R4, R13, UR10, R4 ;  /* 0x0000000a0d047c25 */ /* 0x000fc8000f8e0004 */
[----:B------:R-:W-:Y:S01]  /*24a0*/  IMAD R13, R13, UR11, R14 ;  /* 0x0000000b0d0d7c24 */ /* 0x000fe2000f8e020e */
[----:B0-----:R-:W-:-:S03]  /*24b0*/  LEA R6, P1, R4, UR18, 0x2 ;  /* 0x0000001204067c11 */ /* 0x001fc6000f8210ff */
[----:B------:R-:W-:-:S05]  /*24c0*/  IMAD.IADD R13, R5, 0x1, R13 ;  /* 0x00000001050d7824 */ /* 0x000fca00078e020d */
[----:B------:R-:W-:-:S05]  /*24d0*/  LEA.HI.X R7, R4, UR19, R13, 0x2, P1 ;  /* 0x0000001304077c11 */ /* 0x000fca00088f140d */
[----:B------:R1:W-:Y:S02]  /*24e0*/  STG.E.64 desc[UR16][R6.64], R2 ;  /* 0x0000000206007986 */ /* 0x0003e4000c101b10 */
.L_x_2291:
[----:B------:R-:W-:Y:S05]  /*24f0*/  BSYNC.RECONVERGENT B1 ;  /* 0x0000000000017941 */ /* 0x000fea0003800200 */
.L_x_2290:
[----:B------:R-:W-:Y:S05]  /*2500*/  @P3 BRA `(.L_x_2292) ;  /* 0x0000000800543947 */ /* 0x000fea0003800000 */
[----:B------:R-:W2:Y:S01]  /*2510*/  LDCU.64 UR10, c[0x0][0x3e0] ;  /* 0x00007c00ff0a77ac */ /* 0x000ea20008000a00 */
[----:B01----:R-:W-:Y:S01]  /*2520*/  MOV R2, R26 ;  /* 0x0000001a00027202 */ /* 0x003fe20000000f00 */
[C---:B------:R-:W-:Y:S01]  /*2530*/  FADD.FTZ R5, -R0.reuse, R20 ;  /* 0x0000001400057221 */ /* 0x040fe20000010100 */
[----:B------:R-:W-:Y:S01]  /*2540*/  MOV R3, R25 ;  /* 0x0000001900037202 */ /* 0x000fe20000000f00 */
[----:B------:R-:W0:Y:S01]  /*2550*/  LDCU.64 UR12, c[0x0][0x380] ;  /* 0x00007000ff0c77ac */ /* 0x000e220008000a00 */
[----:B------:R-:W-:Y:S01]  /*2560*/  FADD.FTZ R21, -R0, R21 ;  /* 0x0000001500157221 */ /* 0x000fe20000010100 */
[----:B------:R-:W-:-:S03]  /*2570*/  FMUL.FTZ R5, R5, R8 ;  /* 0x0000000805057220 */ /* 0x000fc60000410000 */
[----:B------:R-:W-:Y:S01]  /*2580*/  FMUL.FTZ R21, R21, R8 ;  /* 0x0000000815157220 */ /* 0x000fe20000410000 */
[----:B------:R-:W-:-:S03]  /*2590*/  FFMA.FTZ R20, R9, R5, R12 ;  /* 0x0000000509147223 */ /* 0x000fc6000001000c */
[----:B------:R-:W-:Y:S01]  /*25a0*/  FFMA.FTZ R21, R10, R21, R11 ;  /* 0x000000150a157223 */ /* 0x000fe2000001000b */
[----:B--2---:R-:W-:Y:S02]  /*25b0*/  IMAD R15, R15, UR10, RZ ;  /* 0x0000000a0f0f7c24 */ /* 0x004fe4000f8e02ff */
[----:B------:R-:W-:-:S04]  /*25c0*/  IMAD.WIDE.U32 R2, R16, UR10, R2 ;  /* 0x0000000a10027c25 */ /* 0x000fc8000f8e0002 */
[----:B------:R-:W-:Y:S01]  /*25d0*/  IMAD R15, R16, UR11, R15 ;  /* 0x0000000b100f7c24 */ /* 0x000fe2000f8e020f */
[----:B0-----:R-:W-:-:S04]  /*25e0*/  LEA R4, P1, R2, UR12, 0x2 ;  /* 0x0000000c02047c11 */ /* 0x001fc8000f8210ff */
[----:B------:R-:W-:-:S04]  /*25f0*/  IADD3 R15, PT, PT, R3, R15, RZ ;  /* 0x0000000f030f7210 */ /* 0x000fc80007ffe0ff */
[----:B------:R-:W-:-:S05]  /*2600*/  LEA.HI.X R5, R2, UR13, R15, 0x2, P1 ;  /* 0x0000000d02057c11 */ /* 0x000fca00088f140f */
[----:B------:R2:W-:Y:S01]  /*2610*/  STG.E.64 desc[UR16][R4.64], R20 ;  /* 0x0000001404007986 */ /* 0x0005e2000c101b10 */
[----:B------:R-:W-:Y:S05]  /*2620*/  BRA `(.L_x_2292) ;  /* 0x00000008000c7947 */ /* 0x000fea0003800000 */
.L_x_2285:
[----:B------:R-:W0:Y:S01]  /*2630*/  LDCU.64 UR18, c[0x0][0x3e8] ;  /* 0x00007d00ff1277ac */ /* 0x000e220008000a00 */
[----:B------:R-:W-:Y:S01]  /*2640*/  BSSY.RECONVERGENT B1, `(.L_x_2293) ;  /* 0x0000021000017945 */ /* 0x000fe20003800200 */
[C---:B------:R-:W-:Y:S01]  /*2650*/  IADD3 R17, PT, PT, R23.reuse, 0x40, RZ ;  /* 0x0000004017117810 */ /* 0x040fe20007ffe0ff */
[C---:B------:R-:W-:Y:S01]  /*2660*/  VIADD R14, R23.reuse, 0xc0 ;  /* 0x000000c0170e7836 */ /* 0x040fe20000000000 */
[----:B------:R-:W-:Y:S01]  /*2670*/  IADD3 R13, PT, PT, R23, 0x80, RZ ;  /* 0x00000080170d7810 */ /* 0x000fe20007ffe0ff */
[----:B------:R-:W-:Y:S06]  /*2680*/  @P1 BRA `(.L_x_2294) ;  /* 0x0000000000701947 */ /* 0x000fec0003800000 */
[----:B------:R-:W1:Y:S01]  /*2690*/  LDCU.64 UR10, c[0x0][0x3e0] ;  /* 0x00007c00ff0a77ac */ /* 0x000e620008000a00 */
[----:B------:R-:W-:Y:S01]  /*26a0*/  SHF.R.S32.HI R16, RZ, 0x1f, R23 ;  /* 0x0000001fff107819 */ /* 0x000fe20000011417 */
[----:B------:R-:W-:Y:S01]  /*26b0*/  FADD.FTZ R5, -R0, R5 ;  /* 0x0000000500057221 */ /* 0x000fe20000010100 */
[----:B------:R-:W-:Y:S01]  /*26c0*/  MOV R28, R26 ;  /* 0x0000001a001c7202 */ /* 0x000fe20000000f00 */
[----:B------:R-:W2:Y:S01]  /*26d0*/  LDCU.64 UR12, c[0x0][0x380] ;  /* 0x00007000ff0c77ac */ /* 0x000ea20008000a00 */
[----:B------:R-:W-:Y:S01]  /*26e0*/  MOV R29, R25 ;  /* 0x00000019001d7202 */ /* 0x000fe20000000f00 */
[----:B------:R-:W-:-:S04]  /*26f0*/  FMUL.FTZ R5, R5, R8 ;  /* 0x0000000805057220 */ /* 0x000fc80000410000 */
[----:B------:R-:W-:Y:S01]  /*2700*/  FFMA.FTZ R5, R10, R5, R11 ;  /* 0x000000050a057223 */ /* 0x000fe2000001000b */
[----:B-1----:R-:W-:Y:S02]  /*2710*/  IMAD R16, R16, UR10, RZ ;  /* 0x0000000a10107c24 */ /* 0x002fe4000f8e02ff */
[----:B------:R-:W-:-:S04]  /*2720*/  IMAD.WIDE.U32 R28, R23, UR10, R28 ;  /* 0x0000000a171c7c25 */ /* 0x000fc8000f8e001c */
[----:B------:R-:W-:Y:S01]  /*2730*/  IMAD R15, R23, UR11, R16 ;  /* 0x0000000b170f7c24 */ /* 0x000fe2000f8e0210 */
[----:B--2---:R-:W-:-:S04]  /*2740*/  LEA R18, P1, R28, UR12, 0x2 ;  /* 0x0000000c1c127c11 */ /* 0x004fc8000f8210ff */
[----:B------:R-:W-:-:S04]  /*2750*/  IADD3 R15, PT, PT, R29, R15, RZ ;  /* 0x0000000f1d0f7210 */ /* 0x000fc80007ffe0ff */
[----:B------:R-:W-:Y:S01]  /*2760*/  LEA.HI.X R19, R28, UR13, R15, 0x2, P1 ;  /* 0x0000000d1c137c11 */ /* 0x000fe200088f140f */
[----:B------:R-:W-:Y:S01]  /*2770*/  FADD.FTZ R15, -R0, R4 ;  /* 0x00000004000f7221 */ /* 0x000fe20000010100 */
[----:B------:R-:W-:-:S03]  /*2780*/  FMUL.FTZ R28, R5, -1.4426950216293334961 ;  /* 0xbfb8aa3b051c7820 */ /* 0x000fc60000410000 */
[----:B------:R-:W-:-:S03]  /*2790*/  FMUL.FTZ R4, R15, R8 ;  /* 0x000000080f047220 */ /* 0x000fc60000410000 */
[----:B------:R-:W1:Y:S01]  /*27a0*/  MUFU.EX2 R28, R28 ;  /* 0x0000001c001c7308 */ /* 0x000e620000000800 */
[----:B------:R-:W-:-:S04]  /*27b0*/  FFMA.FTZ R4, R9, R4, R12 ;  /* 0x0000000409047223 */ /* 0x000fc8000001000c */
[----:B------:R-:W-:-:S06]  /*27c0*/  FMUL.FTZ R15, R4, -1.4426950216293334961 ;  /* 0xbfb8aa3b040f7820 */ /* 0x000fcc0000410000 */
[----:B------:R-:W2:Y:S01]  /*27d0*/  MUFU.EX2 R15, R15 ;  /* 0x0000000f000f7308 */ /* 0x000ea20000000800 */
[----:B-1----:R-:W-:-:S06]  /*27e0*/  FADD.FTZ R28, R28, 1 ;  /* 0x3f8000001c1c7421 */ /* 0x002fcc0000010000 */
[----:B------:R-:W1:Y:S01]  /*27f0*/  MUFU.RCP R28, R28 ;  /* 0x0000001c001c7308 */ /* 0x000e620000001000 */
[----:B--2---:R-:W-:-:S07]  /*2800*/  FADD.FTZ R16, R15, 1 ;  /* 0x3f8000000f107421 */ /* 0x004fce0000010000 */
[----:B------:R-:W2:Y:S01]  /*2810*/  MUFU.RCP R29, R16 ;  /* 0x00000010001d7308 */ /* 0x000ea20000001000 */
[----:B-1----:R-:W-:Y:S01]  /*2820*/  FMUL.FTZ R5, R5, R28 ;  /* 0x0000001c05057220 */ /* 0x002fe20000410000 */
[----:B--2---:R-:W-:-:S05]  /*2830*/  FMUL.FTZ R4, R4, R29 ;  /* 0x0000001d04047220 */ /* 0x004fca0000410000 */
[----:B------:R1:W-:Y:S02]  /*2840*/  STG.E.64 desc[UR16][R18.64], R4 ;  /* 0x0000000412007986 */ /* 0x0003e4000c101b10 */
.L_x_2294:
[----:B0-----:R-:W-:Y:S05]  /*2850*/  BSYNC.RECONVERGENT B1 ;  /* 0x0000000000017941 */ /* 0x001fea0003800200 */
.L_x_2293:
        /* <DEDUP_REMOVED lines=15> */
[----:B------:R-:W1:Y:S03]  /*2950*/  LDCU.64 UR12, c[0x0][0x380] ;  /* 0x00007000ff0c77ac */ /* 0x000e660008000a00 */
[----:B------:R-:W-:Y:S01]  /*2960*/  FMUL.FTZ R29, R29, R8 ;  /* 0x000000081d1d7220 */ /* 0x000fe20000410000 */
[----:B0-----:R-:W-:-:S04]  /*2970*/  IMAD R4, R4, UR10, RZ ;  /* 0x0000000a04047c24 */ /* 0x001fc8000f8e02ff */
[----:B------:R-:W-:Y:S01]  /*2980*/  IMAD R19, R17, UR11, R4 ;  /* 0x0000000b11137c24 */ /* 0x000fe2000f8e0204 */
[----:B------:R-:W-:-:S05]  /*2990*/  MOV R4, R26 ;  /* 0x0000001a00047202 */ /* 0x000fca0000000f00 */
[----:B------:R-:W-:-:S04]  /*29a0*/  IMAD.WIDE.U32 R4, R17, UR10, R4 ;  /* 0x0000000a11047c25 */ /* 0x000fc8000f8e0004 */
[----:B------:R-:W-:Y:S01]  /*29b0*/  FMUL.FTZ R17, R3, R8 ;  /* 0x0000000803117220 */ /* 0x000fe20000410000 */
[----:B------:R-:W-:-:S03]  /*29c0*/  IMAD.IADD R19, R5, 0x1, R19 ;  /* 0x0000000105137824 */ /* 0x000fc600078e0213 */
[----:B------:R-:W-:Y:S01]  /*29d0*/  FFMA.FTZ R17, R10, R17, R11 ;  /* 0x000000110a117223 */ /* 0x000fe2000001000b */
[----:B------:R-:W-:Y:S01]  /*29e0*/  FFMA.FTZ R5, R9, R29, R12 ;  /* 0x0000001d09057223 */ /* 0x000fe2000001000c */
[C---:B-1----:R-:W-:Y:S02]  /*29f0*/  LEA R2, P1, R4.reuse, UR12, 0x2 ;  /* 0x0000000c04027c11 */ /* 0x042fe4000f8210ff */
[----:B------:R-:W-:Y:S01]  /*2a00*/  FMUL.FTZ R28, R17, -1.4426950216293334961 ;  /* 0xbfb8aa3b111c7820 */ /* 0x000fe20000410000 */
[----:B------:R-:W-:Y:S01]  /*2a10*/  FMUL.FTZ R18, R5, -1.4426950216293334961 ;  /* 0xbfb8aa3b05127820 */ /* 0x000fe20000410000 */
[----:B------:R-:W-:-:S04]  /*2a20*/  LEA.HI.X R3, R4, UR13, R19, 0x2, P1 ;  /* 0x0000000d04037c11 */ /* 0x000fc800088f1413 */
[----:B------:R-:W0:Y:S04]  /*2a30*/  MUFU.EX2 R28, R28 ;  /* 0x0000001c001c7308 */ /* 0x000e280000000800 */
[----:B------:R-:W1:Y:S01]  /*2a40*/  MUFU.EX2 R18, R18 ;  /* 0x0000001200127308 */ /* 0x000e620000000800 */
[----:B0-----:R-:W-:Y:S01]  /*2a50*/  FADD.FTZ R29, R28, 1 ;  /* 0x3f8000001c1d7421 */ /* 0x001fe20000010000 */
[----:B-1----:R-:W-:-:S05]  /*2a60*/  FADD.FTZ R19, R18, 1 ;  /* 0x3f80000012137421 */ /* 0x002fca0000010000 */
[----:B------:R-:W-:Y:S08]  /*2a70*/  MUFU.RCP R29, R29 ;  /* 0x0000001d001d7308 */ /* 0x000ff00000001000 */
[----:B------:R-:W0:Y:S02]  /*2a80*/  MUFU.RCP R4, R19 ;  /* 0x0000001300047308 */ /* 0x000e240000001000 */
[----:B0-----:R-:W-:Y:S01]  /*2a90*/  FMUL.FTZ R4, R5, R4 ;  /* 0x0000000405047220 */ /* 0x001fe20000410000 */
[----:B------:R-:W-:-:S05]  /*2aa0*/  FMUL.FTZ R5, R17, R29 ;  /* 0x0000001d11057220 */ /* 0x000fca0000410000 */
[----:B------:R0:W-:Y:S02]  /*2ab0*/  STG.E.64 desc[UR16][R2.64], R4 ;  /* 0x0000000402007986 */ /* 0x0001e4000c101b10 */
.L_x_2296:
[----:B------:R-:W-:Y:S05]  /*2ac0*/  BSYNC.RECONVERGENT B1 ;  /* 0x0000000000017941 */ /* 0x000fea0003800200 */
.L_x_2295:
[----:B------:R-:W-:Y:S04]  /*2ad0*/  BSSY.RECONVERGENT B1, `(.L_x_2297) ;  /* 0x000001d000017945 */ /* 0x000fe80003800200 */
[----:B------:R-:W-:Y:S05]  /*2ae0*/  @P2 BRA `(.L_x_2298) ;  /* 0x00000000006c2947 */ /* 0x000fea0003800000 */
[C---:B0-----:R-:W-:Y:S01]  /*2af0*/  FADD.FTZ R3, -R0.reuse, R6 ;  /* 0x0000000600037221 */ /* 0x041fe20000010100 */
[----:B------:R-:W-:Y:S01]  /*2b00*/  FADD.FTZ R5, -R0, R7 ;  /* 0x0000000700057221 */ /* 0x000fe20000010100 */
        /* <DEDUP_REMOVED lines=12> */
[----:B--2---:R-:W-:Y:S01]  /*2bd0*/  FADD.FTZ R18, R2, 1 ;  /* 0x3f80000002127421 */ /* 0x004fe20000010000 */
[----:B------:R-:W-:Y:S01]  /*2be0*/  MOV R2, R26 ;  /* 0x0000001a00027202 */ /* 0x000fe20000000f00 */
[----:B0-----:R-:W-:-:S04]  /*2bf0*/  FADD.FTZ R17, R4, 1 ;  /* 0x3f80000004117421 */ /* 0x001fc80000010000 */
[----:B------:R-:W0:Y:S01]  /*2c00*/  MUFU.RCP R18, R18 ;  /* 0x0000001200127308 */ /* 0x000e220000001000 */
[----:B------:R-:W-:-:S04]  /*2c10*/  IMAD.WIDE.U32 R2, R13, UR10, R2 ;  /* 0x0000000a0d027c25 */ /* 0x000fc8000f8e0002 */
[----:B------:R-:W-:Y:S01]  /*2c20*/  IMAD R13, R13, UR11, R28 ;  /* 0x0000000b0d0d7c24 */ /* 0x000fe2000f8e021c */
[----:B-1----:R-:W-:Y:S02]  /*2c30*/  LEA R4, P1, R2, UR12, 0x2 ;  /* 0x0000000c02047c11 */ /* 0x002fe4000f8210ff */
[----:B------:R-:W1:Y:S02]  /*2c40*/  MUFU.RCP R17, R17 ;  /* 0x0000001100117308 */ /* 0x000e640000001000 */
[----:B------:R-:W-:-:S04]  /*2c50*/  IADD3 R13, PT, PT, R3, R13, RZ ;  /* 0x0000000d030d7210 */ /* 0x000fc80007ffe0ff */
[----:B------:R-:W-:Y:S01]  /*2c60*/  LEA.HI.X R5, R2, UR13, R13, 0x2, P1 ;  /* 0x0000000d02057c11 */ /* 0x000fe200088f140d */
[----:B0-----:R-:W-:Y:S01]  /*2c70*/  FMUL.FTZ R2, R7, R18 ;  /* 0x0000001207027220 */ /* 0x001fe20000410000 */
[----:B-1----:R-:W-:-:S05]  /*2c80*/  FMUL.FTZ R3, R6, R17 ;  /* 0x0000001106037220 */ /* 0x002fca0000410000 */
[----:B------:R1:W-:Y:S02]  /*2c90*/  STG.E.64 desc[UR16][R4.64], R2 ;  /* 0x0000000204007986 */ /* 0x0003e4000c101b10 */
.L_x_2298:
[----:B------:R-:W-:Y:S05]  /*2ca0*/  BSYNC.RECONVERGENT B1 ;  /* 0x0000000000017941 */ /* 0x000fea0003800200 */
.L_x_2297:
[----:B------:R-:W-:Y:S05]  /*2cb0*/  @P3 BRA `(.L_x_2292) ;  /* 0x0000000000683947 */ /* 0x000fea0003800000 */
[C---:B01----:R-:W-:Y:S01]  /*2cc0*/  FADD.FTZ R3, -R0.reuse, R20 ;  /* 0x0000001400037221 */ /* 0x043fe20000010100 */
        /* <DEDUP_REMOVED lines=14> */
[----:B------:R-:W-:Y:S02]  /*2db0*/  IMAD R3, R14, UR11, R3 ;  /* 0x0000000b0e037c24 */ /* 0x000fe4000f8e0203 */
[----:B--2---:R-:W-:-:S03]  /*2dc0*/  FADD.FTZ R4, R0, 1 ;  /* 0x3f80000000047421 */ /* 0x004fc60000010000 */
[----:B------:R-:W-:Y:S01]  /*2dd0*/  IADD3 R3, PT, PT, R25, R3, RZ ;  /* 0x0000000319037210 */ /* 0x000fe20007ffe0ff */
[----:B0-----:R-:W-:Y:S01]  /*2de0*/  FADD.FTZ R6, R2, 1 ;  /* 0x3f80000002067421 */ /* 0x001fe20000010000 */
[C---:B-1----:R-:W-:Y:S01]  /*2df0*/  LEA R2, P1, R24.reuse, UR12, 0x2 ;  /* 0x0000000c18027c11 */ /* 0x042fe2000f8210ff */
[----:B------:R-:W0:Y:S03]  /*2e00*/  MUFU.RCP R4, R4 ;  /* 0x0000000400047308 */ /* 0x000e260000001000 */
[----:B------:R-:W-:-:S05]  /*2e10*/  LEA.HI.X R3, R24, UR13, R3, 0x2, P1 ;  /* 0x0000000d18037c11 */ /* 0x000fca00088f1403 */
[----:B------:R-:W1:Y:S01]  /*2e20*/  MUFU.RCP R5, R6 ;  /* 0x0000000600057308 */ /* 0x000e620000001000 */
[----:B0-----:R-:W-:Y:S01]  /*2e30*/  FMUL.FTZ R4, R9, R4 ;  /* 0x0000000409047220 */ /* 0x001fe20000410000 */
[----:B-1----:R-:W-:-:S05]  /*2e40*/  FMUL.FTZ R5, R10, R5 ;  /* 0x000000050a057220 */ /* 0x002fca0000410000 */
[----:B------:R3:W-:Y:S02]  /*2e50*/  STG.E.64 desc[UR16][R2.64], R4 ;  /* 0x0000000402007986 */ /* 0x0007e4000c101b10 */
.L_x_2292:
[----:B------:R-:W-:Y:S05]  /*2e60*/  BSYNC.RECONVERGENT B0 ;  /* 0x0000000000007941 */ /* 0x000fea0003800200 */
.L_x_2284:
[----:B------:R-:W-:Y:S02]  /*2e70*/  UIADD3 UR8, UPT, UPT, UR20, UR8, URZ ;  /* 0x0000000814087290 */ /* 0x000fe4000fffe0ff */
[----:B------:R-:W-:Y:S02]  /*2e80*/  UIADD3 UR4, UPT, UPT, UR4, 0x1, URZ ;  /* 0x0000000104047890 */ /* 0x000fe4000fffe0ff */
[----:B------:R-:W-:-:S09]  /*2e90*/  UISETP.GE.AND UP0, UPT, UR8, UR7, UPT ;  /* 0x000000070800728c */ /* 0x000fd2000bf06270 */
[----:B------:R-:W-:Y:S05]  /*2ea0*/  BRA.U !UP0, `(.L_x_2299) ;  /* 0xffffffd108b87547 */ /* 0x000fea000b83ffff */
[----:B------:R-:W-:Y:S05]  /*2eb0*/  EXIT ;  /* 0x000000000000794d */ /* 0x000fea0003800000 */
.L_x_2300:
        /* <DEDUP_REMOVED lines=12> */
.L_x_2525:


//--------------------- .text._Z35group_norm_nhwc_fwd_one_pass_kernelI11Fp32IOBf16WLi512ELi12ELi384EEv26Group_norm_nhwc_fwd_params --------------------------
	.section	.text._Z35group_norm_nhwc_fwd_one_pass_kernelI11Fp32IOBf16WLi512ELi12ELi384EEv26Group_norm_nhwc_fwd_params,"ax",@progbits
	.align	128
        .global         _Z35group_norm_nhwc_fwd_one_pass_kernelI11Fp32IOBf16WLi512ELi12ELi384EEv26Group_norm_nhwc_fwd_params
        .type           _Z35group_norm_nhwc_fwd_one_pass_kernelI11Fp32IOBf16WLi512ELi12ELi384EEv26Group_norm_nhwc_fwd_params,@function
        .size           _Z35group_norm_nhwc_fwd_one_pass_kernelI11Fp32IOBf16WLi512ELi12ELi384EEv26Group_norm_nhwc_fwd_params,(.L_x_2526 - _Z35group_norm_nhwc_fwd_one_pass_kernelI11Fp32IOBf16WLi512ELi12ELi384EEv26Group_norm_nhwc_fwd_params)
        .other          _Z35group_norm_nhwc_fwd_one_pass_kernelI11Fp32IOBf16WLi512ELi12ELi384EEv26Group_norm_nhwc_fwd_params,@"STO_CUDA_ENTRY STV_DEFAULT"
_Z35group_norm_nhwc_fwd_one_pass_kernelI11Fp32IOBf16WLi512ELi12ELi384EEv26Group_norm_nhwc_fwd_params:
.text._Z35group_norm_nhwc_fwd_one_pass_kernelI11Fp32IOBf16WLi512ELi12ELi384EEv26Group_norm_nhwc_fwd_params:
        /* <DEDUP_REMOVED lines=36> */
.L_x_2344:
[----:B0-----:R-:W0:Y:S01]  /*0240*/  LDCU UR5, c[0x0][0x3f8] ;  /* 0x00007f00ff0577ac */ /* 0x001e220008000800 */
[----:B------:R-:W-:Y:S01]  /*0250*/  IABS R8, UR7 ;  /* 0x0000000700087c13 */ /* 0x000fe20008000000 */
[C---:B------:R-:W-:Y:S01]  /*0260*/  VIADD R17, R31.reuse, 0x100 ;  /* 0x000001001f117836 */ /* 0x040fe20000000000 */
[C---:B------:R-:W-:Y:S01]  /*0270*/  IADD3 R19, PT, PT, R31.reuse, 0x40, RZ ;  /* 0x000000401f137810 */ /* 0x040fe20007ffe0ff */
[----:B-1----:R-:W1:Y:S01]  /*0280*/  LDCU.64 UR14, c[0x0][0x3e8] ;  /* 0x00007d00ff0e77ac */ /* 0x002e620008000a00 */
[----:B------:R-:W-:Y:S02]  /*0290*/  IADD3 R13, PT, PT, R31, 0x80, RZ ;  /* 0x000000801f0d7810 */ /* 0x000fe40007ffe0ff */
[----:B------:R-:W-:Y:S02]  /*02a0*/  SHF.R.S32.HI R33, RZ, 0x1f, R19 ;  /* 0x0000001fff217819 */ /* 0x000fe40000011413 */
[----:B---3--:R-:W-:Y:S02]  /*02b0*/  SHF.R.S32.HI R21, RZ, 0x1f, R13 ;  /* 0x0000001fff157819 */ /* 0x008fe4000001140d */
[----:B------:R-:W-:-:S02]  /*02c0*/  LOP3.LUT R34, R26, 0xffff, RZ, 0xc0, !PT ;  /* 0x0000ffff1a227812 */ /* 0x000fc400078ec0ff */
[----:B------:R-:W-:Y:S02]  /*02d0*/  SHF.R.S32.HI R15, RZ, 0x1f, R17 ;  /* 0x0000001fff0f7819 */ /* 0x000fe40000011411 */
[----:B------:R-:W-:Y:S02]  /*02e0*/  IADD3 R20, PT, PT, R31, 0x140, RZ ;  /* 0x000001401f147810 */ /* 0x000fe40007ffe0ff */
[----:B0-2-4-:R-:W-:Y:S02]  /*02f0*/  MOV R2, UR5 ;  /* 0x0000000500027c02 */ /* 0x015fe40008000f00 */
[----:B------:R-:W-:Y:S02]  /*0300*/  SHF.R.S32.HI R11, RZ, 0x1f, R20 ;  /* 0x0000001fff0b7819 */ /* 0x000fe40000011414 */
[----:B------:R-:W-:Y:S02]  /*0310*/  IABS R5, R2 ;  /* 0x0000000200057213 */ /* 0x000fe40000000000 */
[----:B-1----:R-:W-:-:S02]  /*0320*/  ISETP.GE.U32.AND P4, PT, R19, UR14, PT ;  /* 0x0000000e13007c0c */ /* 0x002fc4000bf86070 */
[----:B------:R-:W0:Y:S01]  /*0330*/  I2F.RP R4, R5 ;  /* 0x0000000500047306 */ /* 0x000e220000209400 */
[----:B------:R-:W-:Y:S02]  /*0340*/  ISETP.GE.U32.AND P5, PT, R13, UR14, PT ;  /* 0x0000000e0d007c0c */ /* 0x000fe4000bfa6070 */
[----:B------:R-:W-:Y:S02]  /*0350*/  ISETP.GE.AND.EX P4, PT, R33, UR15, PT, P4 ;  /* 0x0000000f21007c0c */ /* 0x000fe4000bf86340 */
[----:B------:R-:W-:Y:S02]  /*0360*/  ISETP.GE.AND.EX P5, PT, R21, UR15, PT, P5 ;  /* 0x0000000f15007c0c */ /* 0x000fe4000bfa6350 */
[----:B------:R-:W-:Y:S02]  /*0370*/  ISETP.GE.U32.AND P3, PT, R17, UR14, PT ;  /* 0x0000000e11007c0c */ /* 0x000fe4000bf66070 */
[----:B------:R-:W-:Y:S02]  /*0380*/  ISETP.GE.U32.AND P2, PT, R20, UR14, PT ;  /* 0x0000000e14007c0c */ /* 0x000fe4000bf46070 */
[----:B------:R-:W-:-:S02]  /*0390*/  ISETP.GE.AND.EX P3, PT, R15, UR15, PT, P3 ;  /* 0x0000000f0f007c0c */ /* 0x000fc4000bf66330 */
[----:B------:R-:W-:Y:S01]  /*03a0*/  ISETP.GE.AND.EX P2, PT, R11, UR15, PT, P2 ;  /* 0x0000000f0b007c0c */ /* 0x000fe2000bf46320 */
[----:B0-----:R-:W0:Y:S10]  /*03b0*/  MUFU.RCP R4, R4 ;  /* 0x0000000400047308 */ /* 0x001e340000001000 */
[----:B------:R-:W1:Y:S01]  /*03c0*/  @!P3 LDC.64 R28, c[0x0][0x3e0] ;  /* 0x0000f800ff1cbb82 */ /* 0x000e620000000a00 */
[----:B0-----:R-:W-:-:S04]  /*03d0*/  IADD3 R2, PT, PT, R4, 0xffffffe, RZ ;  /* 0x0ffffffe04027810 */ /* 0x001fc80007ffe0ff */
[----:B------:R0:W2:Y:S02]  /*03e0*/  F2I.FTZ.U32.TRUNC.NTZ R3, R2 ;  /* 0x0000000200037305 */ /* 0x0000a4000021f000 */
[----:B0-----:R-:W-:Y:S02]  /*03f0*/  HFMA2 R2, -RZ, RZ, 0, 0 ;  /* 0x00000000ff027431 */ /* 0x001fe400000001ff */
[----:B-1----:R-:W-:-:S03]  /*0400*/  @!P3 IMAD R16, R15, R28, RZ ;  /* 0x0000001c0f10b224 */ /* 0x002fc600078e02ff */
[----:B------:R-:W-:Y:S01]  /*0410*/  R2UR UR8, R2 ;  /* 0x00000000020872ca */ /* 0x000fe200000e0000 */
[----:B------:R-:W-:Y:S01]  /*0420*/  @!P3 IMAD R16, R17, R29, R16 ;  /* 0x0000001d1110b224 */ /* 0x000fe200078e0210 */
[----:B--2---:R-:W-:Y:S02]  /*0430*/  R2UR UR9, R3 ;  /* 0x00000000030972ca */ /* 0x004fe400000e0000 */
[----:B------:R-:W-:-:S05]  /*0440*/  IADD3 R6, PT, PT, RZ, -R3, RZ ;  /* 0x80000003ff067210 */ /* 0x000fca0007ffe0ff */
[----:B------:R-:W-:Y:S01]  /*0450*/  IMAD R7, R6, R5, RZ ;  /* 0x0000000506077224 */ /* 0x000fe200078e02ff */
[----:B------:R-:W-:Y:S02]  /*0460*/  MOV R6, R8 ;  /* 0x0000000800067202 */ /* 0x000fe40000000f00 */
[----:B------:R-:W0:Y:S02]  /*0470*/  @!P5 LDC.64 R8, c[0x0][0x3e0] ;  /* 0x0000f800ff08db82 */ /* 0x000e240000000a00 */
[----:B------:R-:W-:Y:S01]  /*0480*/  R2UR UR10, R6 ;  /* 0x00000000060a72ca */ /* 0x000fe200000e0000 */
[----:B------:R-:W-:-:S05]  /*0490*/  IMAD.HI.U32 R7, R3, R7, UR8 ;  /* 0x0000000803077e27 */ /* 0x000fca000f8e0007 */
[----:B------:R-:W-:Y:S02]  /*04a0*/  R2UR UR8, R7 ;  /* 0x00000000070872ca */ /* 0x000fe400000e0000 */
[----:B------:R-:W1:Y:S11]  /*04b0*/  @!P4 LDC.64 R6, c[0x0][0x3e0] ;  /* 0x0000f800ff06cb82 */ /* 0x000e760000000a00 */
[----:B------:R-:W-:-:S02]  /*04c0*/  UIMAD.WIDE.U32 UR8, UR8, UR10, URZ ;  /* 0x0000000a080872a5 */ /* 0x000fc4000f8e00ff */
[----:B------:R-:W-:-:S04]  /*04d0*/  ULOP3.LUT UR8, UR7, UR5, URZ, 0x3c, !UPT ;  /* 0x0000000507087292 */ /* 0x000fc8000f8e3cff */
[----:B------:R-:W-:-:S05]  /*04e0*/  IADD3 R2, PT, PT, RZ, -UR9, RZ ;  /* 0x80000009ff027c10 */ /* 0x000fca000fffe0ff */
[----:B------:R-:W-:Y:S01]  /*04f0*/  IMAD R2, R5, R2, UR10 ;  /* 0x0000000a05027e24 */ /* 0x000fe2000f8e0202 */
[----:B------:R-:W2:Y:S01]  /*0500*/  LDCU.64 UR10, c[0x0][0x3f0] ;  /* 0x00007e00ff0a77ac */ /* 0x000ea20008000a00 */
[----:B-1----:R-:W-:-:S03]  /*0510*/  @!P4 IMAD R10, R33, R6, RZ ;  /* 0x00000006210ac224 */ /* 0x002fc600078e02ff */
[----:B------:R-:W-:Y:S01]  /*0520*/  ISETP.GT.U32.AND P1, PT, R5, R2, PT ;  /* 0x000000020500720c */ /* 0x000fe20003f24070 */
[----:B------:R-:W-:Y:S02]  /*0530*/  @!P4 IMAD R37, R19, R7, R10 ;  /* 0x000000071325c224 */ /* 0x000fe400078e020a */
[----:B0-----:R-:W-:-:S04]  /*0540*/  @!P5 IMAD R10, R21, R8, RZ ;  /* 0x00000008150ad224 */ /* 0x001fc800078e02ff */
        /* <DEDUP_REMOVED lines=8> */
[----:B------:R-:W0:Y:S11]  /*05d0*/  @!P4 LDC.64 R4, c[0x0][0x390] ;  /* 0x0000e400ff04cb82 */ /* 0x000e360000000a00 */
[----:B------:R-:W-:-:S05]  /*05e0*/  VOTEU.ANY UP1, P1 ;  /* 0x0000000000ff7886 */ /* 0x000fca0000820100 */
[----:B------:R-:W-:Y:S02]  /*05f0*/  @UP1 UIADD3 UR9, UPT, UPT, UR9, 0x1, URZ ;  /* 0x0000000109091890 */ /* 0x000fe4000fffe0ff */
[----:B------:R-:W-:Y:S02]  /*0600*/  UISETP.NE.AND UP1, UPT, UR5, URZ, UPT ;  /* 0x000000ff0500728c */ /* 0x000fe4000bf25270 */
[----:B------:R-:W-:-:S09]  /*0610*/  @!UP0 UIADD3 UR9, UPT, UPT, -UR9, URZ, URZ ;  /* 0x000000ff09098290 */ /* 0x000fd2000fffe1ff */
        /* <DEDUP_REMOVED lines=9> */
[----:B------:R-:W-:-:S03]  /*06b0*/  LEA.HI.X.SX32 R35, R2, RZ, 0x1, P1 ;  /* 0x000000ff02237211 */ /* 0x000fc600008f0eff */
[----:B------:R-:W-:Y:S02]  /*06c0*/  IMAD.WIDE.U32 R34, R3, UR9, R34 ;  /* 0x0000000903227c25 */ /* 0x000fe4000f8e0022 */
[----:B------:R-:W1:Y:S03]  /*06d0*/  @!P5 LDC.64 R2, c[0x0][0x390] ;  /* 0x0000e400ff02db82 */ /* 0x000e660000000a00 */
[----:B------:R-:W-:Y:S02]  /*06e0*/  IADD3 R33, PT, PT, R35, UR5, RZ ;  /* 0x0000000523217c10 */ /* 0x000fe4000fffe0ff */
[-C--:B------:R-:W-:Y:S02]  /*06f0*/  @!P4 MOV R32, R34.reuse ;  /* 0x000000220020c202 */ /* 0x080fe40000000f00 */
[----:B------:R-:W-:-:S03]  /*0700*/  @!P5 MOV R36, R34 ;  /* 0x000000220024d202 */ /* 0x000fc60000000f00 */
[----:B------:R-:W-:Y:S02]  /*0710*/  @!P4 IMAD.WIDE.U32 R18, R19, R6, R32 ;  /* 0x000000061312c225 */ /* 0x000fe400078e0020 */
[----:B------:R-:W2:Y:S03]  /*0720*/  @!P2 LDC.64 R6, c[0x0][0x3e0] ;  /* 0x0000f800ff06ab82 */ /* 0x000ea60000000a00 */
[----:B------:R-:W-:Y:S02]  /*0730*/  @!P4 IADD3 R10, PT, PT, R19, R37, RZ ;  /* 0x00000025130ac210 */ /* 0x000fe40007ffe0ff */
[----:B------:R-:W-:Y:S02]  /*0740*/  @!P5 MOV R37, R33 ;  /* 0x000000210025d202 */ /* 0x000fe40000000f00 */
[----:B0-----:R-:W-:Y:S01]  /*0750*/  @!P4 LEA R12, P1, R18, R4, 0x2 ;  /* 0x00000004120cc211 */ /* 0x001fe200078210ff */
[----:B------:R-:W-:-:S03]  /*0760*/  @!P5 IMAD.WIDE.U32 R8, R13, R8, R36 ;  /* 0x000000080d08d225 */ /* 0x000fc600078e0024 */
[----:B------:R-:W-:Y:S02]  /*0770*/  @!P4 LEA.HI.X R13, R18, R5, R10, 0x2, P1 ;  /* 0x00000005120dc211 */ /* 0x000fe400008f140a */
[----:B------:R-:W-:Y:S02]  /*0780*/  CS2R R4, SRZ ;  /* 0x0000000000047805 */ /* 0x000fe4000001ff00 */
[----:B------:R-:W-:Y:S01]  /*0790*/  SHF.R.S32.HI R10, RZ, 0x1f, R30 ;  /* 0x0000001fff0a7819 */ /* 0x000fe2000001141e */
[----:B------:R-:W0:Y:S01]  /*07a0*/  @!P2 LDC.64 R18, c[0x0][0x390] ;  /* 0x0000e400ff12ab82 */ /* 0x000e220000000a00 */
[----:B------:R-:W-:Y:S02]  /*07b0*/  @!P5 IADD3 R21, PT, PT, R9, R21, RZ ;  /* 0x000000150915d210 */ /* 0x000fe40007ffe0ff */
[----:B-1----:R-:W-:Y:S02]  /*07c0*/  @!P5 LEA R14, P6, R8, R2, 0x2 ;  /* 0x00000002080ed211 */ /* 0x002fe400078c10ff */
[----:B------:R-:W-:-:S02]  /*07d0*/  ISETP.GE.U32.AND P1, PT, R30, UR14, PT ;  /* 0x0000000e1e007c0c */ /* 0x000fc4000bf26070 */
[----:B------:R-:W-:Y:S02]  /*07e0*/  @!P5 LEA.HI.X R15, R8, R3, R21, 0x2, P6 ;  /* 0x00000003080fd211 */ /* 0x000fe400030f1415 */
[----:B------:R-:W-:Y:S01]  /*07f0*/  ISETP.GE.AND.EX P1, PT, R10, UR15, PT, P1 ;  /* 0x0000000f0a007c0c */ /* 0x000fe2000bf26310 */
[----:B------:R-:W1:Y:S01]  /*0800*/  @!P3 LDC.64 R8, c[0x0][0x390] ;  /* 0x0000e400ff08bb82 */ /* 0x000e620000000a00 */
[----:B------:R-:W-:Y:S01]  /*0810*/  @!P3 MOV R2, R34 ;  /* 0x000000220002b202 */ /* 0x000fe20000000f00 */
[----:B------:R3:W4:Y:S01]  /*0820*/  @!P5 LDG.E.64 R4, desc[UR12][R14.64] ;  /* 0x0000000c0e04d981 */ /* 0x000722000c1e1b00 */
[----:B------:R-:W-:-:S03]  /*0830*/  @!P3 MOV R3, R33 ;  /* 0x000000210003b202 */ /* 0x000fc60000000f00 */
[----:B------:R-:W-:-:S04]  /*0840*/  @!P3 IMAD.WIDE.U32 R28, R17, R28, R2 ;  /* 0x0000001c111cb225 */ /* 0x000fc800078e0002 */
[----:B------:R-:W-:Y:S01]  /*0850*/  HFMA2 R3, -RZ, RZ, 0, 0 ;  /* 0x00000000ff037431 */ /* 0x000fe200000001ff */
[----:B------:R-:W-:Y:S02]  /*0860*/  MOV R2, RZ ;  /* 0x000000ff00027202 */ /* 0x000fe40000000f00 */
[----:B---3--:R-:W-:-:S04]  /*0870*/  IADD3 R15, PT, PT, R31, 0xc0, RZ ;  /* 0x000000c01f0f7810 */ /* 0x008fc80007ffe0ff */
[----:B------:R3:W5:Y:S01]  /*0880*/  @!P4 LDG.E.64 R2, desc[UR12][R12.64] ;  /* 0x0000000c0c02c981 */ /* 0x000762000c1e1b00 */
[-C--:B--2---:R-:W-:Y:S01]  /*0890*/  @!P2 IMAD R11, R11, R6.reuse, RZ ;  /* 0x000000060b0ba224 */ /* 0x084fe200078e02ff */
[----:B------:R-:W-:Y:S01]  /*08a0*/  @!P2 MOV R37, R33 ;  /* 0x000000210025a202 */ /* 0x000fe20000000f00 */
[----:B------:R-:W-:Y:S01]  /*08b0*/  @!P2 IMAD.MOV.U32 R36, RZ, RZ, R34 ;  /* 0x000000ffff24a224 */ /* 0x000fe200078e0022 */
[----:B---3--:R-:W2:Y:S01]  /*08c0*/  @!P1 LDC.64 R12, c[0x0][0x3e0] ;  /* 0x0000f800ff0c9b82 */ /* 0x008ea20000000a00 */
[----:B------:R-:W-:Y:S01]  /*08d0*/  ISETP.GE.U32.AND P4, PT, R15, UR14, PT ;  /* 0x0000000e0f007c0c */ /* 0x000fe2000bf86070 */
[C---:B------:R-:W-:Y:S01]  /*08e0*/  @!P2 IMAD R11, R20.reuse, R7, R11 ;  /* 0x00000007140ba224 */ /* 0x040fe200078e020b */
[----:B------:R-:W-:Y:S01]  /*08f0*/  SHF.R.S32.HI R14, RZ, 0x1f, R15 ;  /* 0x0000001fff0e7819 */ /* 0x000fe2000001140f */
[----:B------:R-:W-:Y:S01]  /*0900*/  @!P2 IMAD.WIDE.U32 R20, R20, R6, R36 ;  /* 0x000000061414a225 */ /* 0x000fe200078e0024 */
[----:B------:R-:W-:Y:S02]  /*0910*/  ISETP.GE.U32.AND P5, PT, R31, UR14, PT ;  /* 0x0000000e1f007c0c */ /* 0x000fe4000bfa6070 */
[----:B------:R-:W-:Y:S01]  /*0920*/  ISETP.GE.AND.EX P4, PT, R14, UR15, PT, P4 ;  /* 0x0000000f0e007c0c */ /* 0x000fe2000bf86340 */
[----:B------:R-:W3:Y:S01]  /*0930*/  @!P1 LDC.64 R6, c[0x0][0x390] ;  /* 0x0000e400ff069b82 */ /* 0x000ee20000000a00 */
[----:B------:R-:W-:-:S02]  /*0940*/  ISETP.GE.AND.EX P5, PT, R22, UR15, PT, P5 ;  /* 0x0000000f16007c0c */ /* 0x000fc4000bfa6350 */
[----:B------:R-:W-:Y:S02]  /*0950*/  @!P3 IADD3 R17, PT, PT, R29, R16, RZ ;  /* 0x000000101d11b210 */ /* 0x000fe40007ffe0ff */
[C---:B-1----:R-:W-:Y:S02]  /*0960*/  @!P3 LEA R16, P6, R28.reuse, R8, 0x2 ;  /* 0x000000081c10b211 */ /* 0x042fe400078c10ff */
[----:B------:R-:W-:Y:S02]  /*0970*/  @!P1 MOV R29, R33 ;  /* 0x00000021001d9202 */ /* 0x000fe40000000f00 */
[----:B------:R-:W-:Y:S02]  /*0980*/  @!P3 LEA.HI.X R17, R28, R9, R17, 0x2, P6 ;  /* 0x000000091c11b211 */ /* 0x000fe400030f1411 */
[----:B------:R-:W-:Y:S01]  /*0990*/  @!P1 MOV R28, R34 ;  /* 0x00000022001c9202 */ /* 0x000fe20000000f00 */
[----:B------:R-:W1:Y:S01]  /*09a0*/  @!P4 LDC.64 R8, c[0x0][0x3e0] ;  /* 0x0000f800ff08cb82 */ /* 0x000e620000000a00 */
[----:B------:R-:W-:-:S02]  /*09b0*/  @!P2 IADD3 R11, PT, PT, R21, R11, RZ ;  /* 0x0000000b150ba210 */ /* 0x000fc40007ffe0ff */
[----:B0-----:R-:W-:Y:S01]  /*09c0*/  @!P2 LEA R18, P6, R20, R18, 0x2 ;  /* 0x000000121412a211 */ /* 0x001fe200078c10ff */
[-C--:B--2---:R-:W-:Y:S02]  /*09d0*/  @!P1 IMAD R10, R10, R12.reuse, RZ ;  /* 0x0000000c0a0a9224 */ /* 0x084fe400078e02ff */
[----:B------:R-:W-:Y:S01]  /*09e0*/  @!P1 IMAD.WIDE.U32 R28, R30, R12, R28 ;  /* 0x0000000c1e1c9225 */ /* 0x000fe200078e001c */
[----:B------:R-:W-:-:S03]  /*09f0*/  @!P2 LEA.HI.X R19, R20, R19, R11, 0x2, P6 ;  /* 0x000000131413a211 */ /* 0x000fc600030f140b */
[----:B------:R-:W-:Y:S02]  /*0a00*/  @!P1 IMAD R13, R30, R13, R10 ;  /* 0x0000000d1e0d9224 */ /* 0x000fe400078e020a */
[----:B------:R-:W0:Y:S01]  /*0a10*/  @!P5 LDC.64 R10, c[0x0][0x3e0] ;  /* 0x0000f800ff0adb82 */ /* 0x000e220000000a00 */
[----:B---3--:R-:W-:Y:S02]  /*0a20*/  @!P1 LEA R20, P6, R28, R6, 0x2 ;  /* 0x000000061c149211 */ /* 0x008fe400078c10ff */
[----:B------:R-:W-:-:S05]  /*0a30*/  @!P1 IADD3 R21, PT, PT, R29, R13, RZ ;  /* 0x0000000d1d159210 */ /* 0x000fca0007ffe0ff */
[----:B------:R-:W2:Y:S01]  /*0a40*/  @!P4 LDC.64 R12, c[0x0][0x390] ;  /* 0x0000e400ff0ccb82 */ /* 0x000ea20000000a00 */
[----:B------:R-:W-:-:S07]  /*0a50*/  @!P1 LEA.HI.X R21, R28, R7, R21, 0x2, P6 ;  /* 0x000000071c159211 */ /* 0x000fce00030f1415 */
[----:B------:R-:W3:Y:S01]  /*0a60*/  @!P5 LDC.64 R6, c[0x0][0x390] ;  /* 0x0000e400ff06db82 */ /* 0x000ee20000000a00 */
[----:B------:R-:W-:Y:S01]  /*0a70*/  @!P4 MOV R28, R34 ;  /* 0x00000022001cc202 */ /* 0x000fe20000000f00 */
[----:B-1----:R-:W-:Y:S01]  /*0a80*/  @!P4 IMAD R14, R14, R8, RZ ;  /* 0x000000080e0ec224 */ /* 0x002fe200078e02ff */
[----:B------:R-:W-:-:S03]  /*0a90*/  @!P4 MOV R29, R33 ;  /* 0x00000021001dc202 */ /* 0x000fc60000000f00 */
[C---:B------:R-:W-:Y:S01]  /*0aa0*/  @!P4 IMAD R9, R15.reuse, R9, R14 ;  /* 0x000000090f09c224 */ /* 0x040fe200078e020e */
[----:B------:R-:W-:Y:S01]  /*0ab0*/  @!P5 MOV R14, R34 ;  /* 0x00000022000ed202 */ /* 0x000fe20000000f00 */
[----:B------:R-:W-:Y:S01]  /*0ac0*/  @!P4 IMAD.WIDE.U32 R28, R15, R8, R28 ;  /* 0x000000080f1cc225 */ /* 0x000fe200078e001c */
[----:B------:R-:W-:-:S03]  /*0ad0*/  @!P5 MOV R15, R33 ;  /* 0x00000021000fd202 */ /* 0x000fc60000000f00 */
[-C--:B0-----:R-:W-:Y:S01]  /*0ae0*/  @!P5 IMAD R8, R22, R10.reuse, RZ ;  /* 0x0000000a1608d224 */ /* 0x081fe200078e02ff */
[----:B------:R-:W-:Y:S01]  /*0af0*/  @!P4 IADD3 R9, PT, PT, R29, R9, RZ ;  /* 0x000000091d09c210 */ /* 0x000fe20007ffe0ff */
[----:B------:R-:W-:Y:S01]  /*0b00*/  @!P5 IMAD.WIDE.U32 R14, R31, R10, R14 ;  /* 0x0000000a1f0ed225 */ /* 0x000fe200078e000e */
[----:B--2---:R-:W-:-:S03]  /*0b10*/  @!P4 LEA R12, P6, R28, R12, 0x2 ;  /* 0x0000000c1c0cc211 */ /* 0x004fc600078c10ff */
[----:B------:R-:W-:Y:S01]  /*0b20*/  @!P5 IMAD R11, R31, R11, R8 ;  /* 0x0000000b1f0bd224 */ /* 0x000fe200078e0208 */
[----:B------:R-:W-:-:S04]  /*0b30*/  @!P4 LEA.HI.X R13, R28, R13, R9, 0x2, P6 ;  /* 0x0000000d1c0dc211 */ /* 0x000fc800030f1409 */
[----:B------:R-:W-:Y:S02]  /*0b40*/  @!P5 IADD3 R11, PT, PT, R15, R11, RZ ;  /* 0x0000000b0f0bd210 */ /* 0x000fe40007ffe0ff */
[----:B---3--:R-:W-:-:S04]  /*0b50*/  @!P5 LEA R8, P6, R14, R6, 0x2 ;  /* 0x000000060e08d211 */ /* 0x008fc800078c10ff */
[----:B------:R-:W-:Y:S02]  /*0b60*/  @!P5 LEA.HI.X R9, R14, R7, R11, 0x2, P6 ;  /* 0x000000070e09d211 */ /* 0x000fe400030f140b */
[----:B------:R-:W-:Y:S02]  /*0b70*/  ISETP.GE.U32.AND P6, PT, R27, UR14, PT ;  /* 0x0000000e1b007c0c */ /* 0x000fe4000bfc6070 */
[----:B------:R-:W-:Y:S02]  /*0b80*/  CS2R R6, SRZ ;  /* 0x0000000000067805 */ /* 0x000fe4000001ff00 */
[----:B------:R-:W-:-:S04]  /*0b90*/  ISETP.GE.AND.EX P6, PT, R0, UR15, PT, P6 ;  /* 0x0000000f00007c0c */ /* 0x000fc8000bfc6360 */
[----:B------:R0:W2:Y:S01]  /*0ba0*/  @!P5 LDG.E.64 R6, desc[UR12][R8.64] ;  /* 0x0000000c0806d981 */ /* 0x0000a2000c1e1b00 */
[----:B------:R-:W-:-:S06]  /*0bb0*/  CS2R R10, SRZ ;  /* 0x00000000000a7805 */ /* 0x000fcc000001ff00 */
[----:B------:R1:W3:Y:S02]  /*0bc0*/  @!P3 LDG.E.64 R10, desc[UR12][R16.64] ;  /* 0x0000000c100ab981 */ /* 0x0002e4000c1e1b00 */
[----:B------:R-:W1:Y:S01]  /*0bd0*/  @!P6 LDC.64 R14, c[0x0][0x3e0] ;  /* 0x0000f800ff0eeb82 */ /* 0x000e620000000a00 */
[----:B0-----:R-:W-:-:S06]  /*0be0*/  CS2R R8, SRZ ;  /* 0x0000000000087805 */ /* 0x001fcc000001ff00 */
[----:B------:R0:W3:Y:S01]  /*0bf0*/  @!P4 LDG.E.64 R8, desc[UR12][R12.64] ;  /* 0x0000000c0c08c981 */ /* 0x0000e2000c1e1b00 */
[----:B-1----:R-:W1:Y:S01]  /*0c00*/  @!P6 LDC.64 R16, c[0x0][0x390] ;  /* 0x0000e400ff10eb82 */ /* 0x002e620000000a00 */
[----:B0-----:R-:W-:-:S06]  /*0c10*/  CS2R R12, SRZ ;  /* 0x00000000000c7805 */ /* 0x001fcc000001ff00 */
[----:B------:R0:W3:Y:S01]  /*0c20*/  @!P2 LDG.E.64 R12, desc[UR12][R18.64] ;  /* 0x0000000c120ca981 */ /* 0x0000e2000c1e1b00 */
[----:B------:R-:W-:-:S04]  /*0c30*/  @!P6 IMAD R28, R0, R14, RZ ;  /* 0x0000000e001ce224 */ /* 0x000fc800078e02ff */
[----:B------:R-:W-:Y:S01]  /*0c40*/  @!P6 IMAD R29, R27, R15, R28 ;  /* 0x0000000f1b1de224 */ /* 0x000fe200078e021c */
[----:B0-----:R-:W-:Y:S02]  /*0c50*/  @!P6 MOV R18, R34 ;  /* 0x000000220012e202 */ /* 0x001fe40000000f00 */
[----:B------:R-:W-:-:S03]  /*0c60*/  @!P6 MOV R19, R33 ;  /* 0x000000210013e202 */ /* 0x000fc60000000f00 */
[----:B------:R-:W-:Y:S01]  /*0c70*/  @!P6 IMAD.WIDE.U32 R18, R27, R14, R18 ;  /* 0x0000000e1b12e225 */ /* 0x000fe200078e0012 */
[----:B------:R-:W-:-:S03]  /*0c80*/  CS2R R14, SRZ ;  /* 0x00000000000e7805 */ /* 0x000fc6000001ff00 */
[----:B------:R-:W-:-:S03]  /*0c90*/  @!P6 IMAD.IADD R28, R19, 0x1, R29 ;  /* 0x00000001131ce824 */ /* 0x000fc600078e021d */
[----:B------:R0:W3:Y:S01]  /*0ca0*/  @!P1 LDG.E.64 R14, desc[UR12][R20.64] ;  /* 0x0000000c140e9981 */ /* 0x0000e2000c1e1b00 */
[----:B-1----:R-:W-:-:S04]  /*0cb0*/  @!P6 LEA R16, P1, R18, R16, 0x2 ;  /* 0x000000101210e211 */ /* 0x002fc800078210ff */
[----:B------:R-:W-:Y:S02]  /*0cc0*/  @!P6 LEA.HI.X R17, R18, R17, R28, 0x2, P1 ;  /* 0x000000111211e211 */ /* 0x000fe400008f141c */
[----:B0-----:R-:W-:-:S06]  /*0cd0*/  CS2R R20, SRZ ;  /* 0x0000000000147805 */ /* 0x001fcc000001ff00 */
[----:B------:R0:W3:Y:S01]  /*0ce0*/  @!P6 LDG.E.64 R20, desc[UR12][R16.64] ;  /* 0x0000000c1014e981 */ /* 0x0000e2000c1e1b00 */
[----:B------:R-:W-:Y:S01]  /*0cf0*/  ISETP.GT.AND P1, PT, R24, 0x1e, PT ;  /* 0x0000001e1800780c */ /* 0x000fe20003f24270 */
[----:B-----5:R-:W-:-:S04]  /*0d00*/  FMUL.FTZ R29, R3, R3 ;  /* 0x00000003031d7220 */ /* 0x020fc80000410000 */
[----:B------:R-:W-:Y:S01]  /*0d10*/  FFMA.FTZ R18, R2, R2, R29 ;  /* 0x0000000202127223 */ /* 0x000fe2000001001d */
[----:B----4-:R-:W-:-:S04]  /*0d20*/  FMUL.FTZ R29, R5, R5 ;  /* 0x00000005051d7220 */ /* 0x010fc80000410000 */
[----:B------:R-:W-:Y:S01]  /*0d30*/  FFMA.FTZ R29, R4, R4, R29 ;  /* 0x00000004041d7223 */ /* 0x000fe2000001001d */
[----:B0-----:R-:W-:Y:S01]  /*0d40*/  FADD.FTZ R17, R2, R3 ;  /* 0x0000000302117221 */ /* 0x001fe20000010000 */
[----:B--2---:R-:W-:-:S04]  /*0d50*/  FMUL.FTZ R19, R7, R7 ;  /* 0x0000000707137220 */ /* 0x004fc80000410000 */
[----:B------:R-:W-:-:S04]  /*0d60*/  FFMA.FTZ R19, R6, R6, R19 ;  /* 0x0000000606137223 */ /* 0x000fc80000010013 */
[----:B------:R-:W-:-:S04]  /*0d70*/  FADD.FTZ R19, RZ, R19 ;  /* 0x00000013ff137221 */ /* 0x000fc80000010000 */
[----:B------:R-:W-:Y:S01]  /*0d80*/  FADD.FTZ R18, R19, R18 ;  /* 0x0000001213127221 */ /* 0x000fe20000010000 */
[----:B---3--:R-:W-:-:S03]  /*0d90*/  FMUL.FTZ R19, R9, R9 ;  /* 0x0000000909137220 */ /* 0x008fc60000410000 */
[----:B------:R-:W-:Y:S01]  /*0da0*/  FADD.FTZ R18, R18, R29 ;  /* 0x0000001d12127221 */ /* 0x000fe20000010000 */
[----:B------:R-:W-:Y:S01]  /*0db0*/  FADD.FTZ R16, R6, R7 ;  /* 0x0000000706107221 */ /* 0x000fe20000010000 */
[----:B------:R-:W-:-:S03]  /*0dc0*/  FFMA.FTZ R19, R8, R8, R19 ;  /* 0x0000000808137223 */ /* 0x000fc60000010013 */
[----:B------:R-:W-:Y:S01]  /*0dd0*/  FADD.FTZ R16, RZ, R16 ;  /* 0x00000010ff107221 */ /* 0x000fe20000010000 */
[----:B------:R-:W-:Y:S01]  /*0de0*/  FADD.FTZ R18, R18, R19 ;  /* 0x0000001312127221 */ /* 0x000fe20000010000 */
[----:B------:R-:W-:Y:S02]  /*0df0*/  FMUL.FTZ R19, R11, R11 ;  /* 0x0000000b0b137220 */ /* 0x000fe40000410000 */
[----:B------:R-:W-:Y:S01]  /*0e00*/  FADD.FTZ R16, R16, R17 ;  /* 0x0000001110107221 */ /* 0x000fe20000010000 */
[----:B------:R-:W-:Y:S01]  /*0e10*/  FADD.FTZ R17, R4, R5 ;  /* 0x0000000504117221 */ /* 0x000fe20000010000 */
[----:B------:R-:W-:-:S03]  /*0e20*/  FFMA.FTZ R19, R10, R10, R19 ;  /* 0x0000000a0a137223 */ /* 0x000fc60000010013 */
[----:B------:R-:W-:Y:S01]  /*0e30*/  FADD.FTZ R16, R16, R17 ;  /* 0x0000001110107221 */ /* 0x000fe20000010000 */
        /* <DEDUP_REMOVED lines=8> */
[----:B------:R-:W-:-:S04]  /*0ec0*/  FADD.FTZ R17, R12, R13 ;  /* 0x0000000d0c117221 */ /* 0x000fc80000010000 */
[----:B------:R-:W-:Y:S01]  /*0ed0*/  FADD.FTZ R16, R16, R17 ;  /* 0x0000001110107221 */ /* 0x000fe20000010000 */
[----:B------:R-:W-:Y:S01]  /*0ee0*/  FMUL.FTZ R19, R15, R15 ;  /* 0x0000000f0f137220 */ /* 0x000fe20000410000 */
[----:B------:R-:W-:-:S03]  /*0ef0*/  FADD.FTZ R17, R14, R15 ;  /* 0x0000000f0e117221 */ /* 0x000fc60000010000 */
[----:B------:R-:W-:Y:S01]  /*0f00*/  FFMA.FTZ R19, R14, R14, R19 ;  /* 0x0000000e0e137223 */ /* 0x000fe20000010013 */
[----:B------:R-:W-:-:S03]  /*0f10*/  FADD.FTZ R16, R16, R17 ;  /* 0x0000001110107221 */ /* 0x000fc60000010000 */
[----:B------:R-:W-:Y:S01]  /*0f20*/  FADD.FTZ R18, R18, R19 ;  /* 0x0000001312127221 */ /* 0x000fe20000010000 */
[----:B------:R-:W-:Y:S01]  /*0f30*/  FMUL.FTZ R19, R21, R21 ;  /* 0x0000001515137220 */ /* 0x000fe20000410000 */
[----:B------:R-:W-:-:S03]  /*0f40*/  FADD.FTZ R17, R20, R21 ;  /* 0x0000001514117221 */ /* 0x000fc60000010000 */
[----:B------:R-:W-:Y:S01]  /*0f50*/  FFMA.FTZ R19, R20, R20, R19 ;  /* 0x0000001414137223 */ /* 0x000fe20000010013 */
[----:B------:R-:W-:-:S03]  /*0f60*/  FADD.FTZ R16, R16, R17 ;  /* 0x0000001110107221 */ /* 0x000fc60000010000 */
[----:B------:R-:W-:Y:S02]  /*0f70*/  FADD.FTZ R17, R18, R19 ;  /* 0x0000001312117221 */ /* 0x000fe40000010000 */
        /* <DEDUP_REMOVED lines=36> */
.L_x_2302:
[----:B------:R-:W-:Y:S05]  /*11c0*/  BSYNC.RECONVERGENT B0 ;  /* 0x0000000000007941 */ /* 0x000fea0003800200 */
.L_x_2301:
        /* <DEDUP_REMOVED lines=36> */
.L_x_2304:
[----:B------:R-:W-:Y:S05]  /*1410*/  BSYNC.RECONVERGENT B0 ;  /* 0x0000000000007941 */ /* 0x000fea0003800200 */
.L_x_2303:
        /* <DEDUP_REMOVED lines=31> */
.L_x_2307:
[----:B---3--:R-:W2:Y:S04]  /*1610*/  LDG.E.STRONG.GPU R16, desc[UR12][R28.64] ;  /* 0x0000000c1c107981 */ /* 0x008ea8000c1ef900 */
[----:B--2---:R-:W-:Y:S01]  /*1620*/  CCTL.IVALL ;  /* 0x00000000ff00798f */ /* 0x004fe20002000000 */
[----:B------:R-:W-:Y:S05]  /*1630*/  YIELD ;  /* 0x0000000000007946 */ /* 0x000fea0003800000 */
[----:B------:R-:W-:-:S13]  /*1640*/  ISETP.NE.AND P1, PT, R16, R37, PT ;  /* 0x000000251000720c */ /* 0x000fda0003f25270 */
[----:B------:R-:W-:Y:S05]  /*1650*/  @P1 BRA `(.L_x_2307) ;  /* 0xfffffffc00ec1947 */ /* 0x000fea000383ffff */
.L_x_2306:
        /* <DEDUP_REMOVED lines=15> */
.L_x_2309:
        /* <DEDUP_REMOVED lines=25> */
[----:B------:R-:W-:Y:S01]  /*18e0*/  IMAD.U32 R16, RZ, RZ, UR24 ;  /* 0x00000018ff107e24 */ /* 0x000fe2000f8e00ff */
[----:B------:R-:W2:Y:S01]  /*18f0*/  @!P1 LDG.E.64 R28, desc[UR12][R28.64] ;  /* 0x0000000c1c1c9981 */ /* 0x000ea2000c1e1b00 */
        /* <DEDUP_REMOVED lines=64> */
.L_x_2308:
        /* <DEDUP_REMOVED lines=52> */
.L_x_2310:
[----:B------:R-:W-:-:S13]  /*2040*/  LOP3.LUT P1, R16, R23, 0x3, RZ, 0xc0, !PT ;  /* 0x0000000317107812 */ /* 0x000fda000782c0ff */
[----:B------:R-:W-:Y:S05]  /*2050*/  @!P1 BRA `(.L_x_2305) ;  /* 0x0000000000a09947 */ /* 0x000fea0003800000 */
[----:B------:R-:W-:-:S13]  /*2060*/  ISETP.NE.AND P1, PT, R16, 0x1, PT ;  /* 0x000000011000780c */ /* 0x000fda0003f25270 */
[----:B------:R-:W-:Y:S05]  /*2070*/  @!P1 BRA `(.L_x_2311) ;  /* 0x0000000000609947 */ /* 0x000fea0003800000 */
[----:B------:R-:W-:Y:S01]  /*2080*/  IMAD.U32 R16, RZ, RZ, UR5 ;  /* 0x00000005ff107e24 */ /* 0x000fe2000f8e00ff */
[----:B------:R-:W-:-:S04]  /*2090*/  UIADD3 UR9, UPT, UPT, UR5, 0x1, URZ ;  /* 0x0000000105097890 */ /* 0x000fc8000fffe0ff */
[----:B------:R-:W-:Y:S02]  /*20a0*/  ISETP.EQ.OR P3, PT, R16, UR17, P2 ;  /* 0x0000001110007c0c */ /* 0x000fe40009762670 */
[----:B------:R-:W-:-:S04]  /*20b0*/  MOV R16, UR9 ;  /* 0x0000000900107c02 */ /* 0x000fc80008000f00 */
[----:B------:R-:W-:-:S07]  /*20c0*/  ISETP.EQ.OR P1, PT, R16, UR17, P2 ;  /* 0x0000001110007c0c */ /* 0x000fce0009722670 */
        /* <DEDUP_REMOVED lines=19> */
.L_x_2311:
        /* <DEDUP_REMOVED lines=13> */
.L_x_2312:
[----:B------:R-:W-:Y:S05]  /*22d0*/  BSYNC.RECONVERGENT B0 ;  /* 0x0000000000007941 */ /* 0x000fea0003800200 */
.L_x_2305:
[----:B------:R-:W4:Y:S01]  /*22e0*/  S2UR UR9, SR_CgaCtaId ;  /* 0x00000000000979c3 */ /* 0x000f220000008800 */
[----:B------:R-:W0:Y:S01]  /*22f0*/  LDCU UR10, c[0x0][0x414] ;  /* 0x00008280ff0a77ac */ /* 0x000e220008000800 */
[----:B--23--:R-:W-:Y:S01]  /*2300*/  MOV R29, UR7 ;  /* 0x00000007001d7c02 */ /* 0x00cfe20008000f00 */
[----:B------:R-:W-:-:S05]  /*2310*/  UMOV UR5, 0x400 ;  /* 0x0000040000057882 */ /* 0x000fca0000000000 */
[----:B------:R-:W2:Y:S01]  /*2320*/  @P0 LDC.64 R16, c[0x0][0x388] ;  /* 0x0000e200ff100b82 */ /* 0x000ea20000000a00 */
[----:B----4-:R-:W-:Y:S01]  /*2330*/  ULEA UR5, UR9, UR5, 0x18 ;  /* 0x0000000509057291 */ /* 0x010fe2000f8ec0ff */
[----:B--2---:R-:W-:-:S08]  /*2340*/  @P0 IMAD.WIDE R16, R29, 0x8, R16 ;  /* 0x000000081d100825 */ /* 0x004fd000078e0210 */
[----:B------:R0:W-:Y:S02]  /*2350*/  @!P2 STS.64 [UR5+0x78], R18 ;  /* 0x00007812ff00a988 */ /* 0x0001e40008000a05 */
[----:B0-----:R-:W-:Y:S01]  /*2360*/  @P0 FMUL.FTZ R18, R18, UR10 ;  /* 0x0000000a12120c20 */ /* 0x001fe20008410000 */
[----:B------:R-:W-:-:S05]  /*2370*/  @P0 FMUL.FTZ R19, R19, UR10 ;  /* 0x0000000a13130c20 */ /* 0x000fca0008410000 */
[----:B------:R0:W-:Y:S01]  /*2380*/  @P0 STG.E.64 desc[UR12][R16.64], R18 ;  /* 0x0000001210000986 */ /* 0x0001e2000c101b0c */
[----:B------:R-:W-:Y:S08]  /*2390*/  BAR.SYNC.DEFER_BLOCKING 0x0 ;  /* 0x0000000000007b1d */ /* 0x000ff00000010000 */
[----:B0-----:R-:W0:Y:S01]  /*23a0*/  LDC.64 R18, c[0x0][0x398] ;  /* 0x0000e600ff127b82 */ /* 0x001e220000000a00 */
[----:B------:R-:W2:Y:S02]  /*23b0*/  LDS.64 R16, [UR5+0x78] ;  /* 0x00007805ff107984 */ /* 0x000ea40008000a00 */
[----:B--2---:R-:W-:-:S05]  /*23c0*/  FMUL.FTZ R28, R16, UR10 ;  /* 0x0000000a101c7c20 */ /* 0x004fca0008410000 */
[----:B------:R-:W-:Y:S02]  /*23d0*/  R2UR UR5, R28 ;  /* 0x000000001c0572ca */ /* 0x000fe400000e0000 */
[----:B------:R-:W-:-:S04]  /*23e0*/  LOP3.LUT R28, R26, 0xffff, RZ, 0xc0, !PT ;  /* 0x0000ffff1a1c7812 */ /* 0x000fc800078ec0ff */
[----:B------:R-:W-:-:S05]  /*23f0*/  IADD3 R28, PT, PT, R28, UR8, RZ ;  /* 0x000000081c1c7c10 */ /* 0x000fca000fffe0ff */
[----:B0-----:R-:W-:Y:S02]  /*2400*/  IMAD.WIDE R18, R28, 0x2, R18 ;  /* 0x000000021c127825 */ /* 0x001fe400078e0212 */
[----:B-1----:R-:W-:-:S03]  /*2410*/  MOV R36, UR5 ;  /* 0x0000000500247c02 */ /* 0x002fc60008000f00 */
[----:B------:R-:W2:Y:S02]  /*2420*/  LDG.E.U16 R29, desc[UR12][R18.64] ;  /* 0x0000000c121d7981 */ /* 0x000ea4000c1e1500 */
[----:B------:R-:W-:-:S04]  /*2430*/  FMUL.FTZ R36, R36, UR5 ;  /* 0x0000000524247c20 */ /* 0x000fc80008410000 */
[----:B------:R-:W-:Y:S01]  /*2440*/  FFMA.FTZ R36, R17, UR10, -R36 ;  /* 0x0000000a11247c23 */ /* 0x000fe20008010824 */
[----:B------:R-:W0:Y:S01]  /*2450*/  LDCU.U8 UR10, c[0x0][0x3fc] ;  /* 0x00007f80ff0a77ac */ /* 0x000e220008000000 */
[----:B------:R-:W1:Y:S01]  /*2460*/  LDC.64 R16, c[0x0][0x3a0] ;  /* 0x0000e800ff107b82 */ /* 0x000e620000000a00 */
[----:B------:R2:W3:Y:S01]  /*2470*/  LDG.E.U16 R18, desc[UR12][R18.64+0x2] ;  /* 0x0000020c12127981 */ /* 0x0004e2000c1e1500 */
[----:B-1----:R-:W-:-:S05]  /*2480*/  IMAD.WIDE R16, R28, 0x2, R16 ;  /* 0x000000021c107825 */ /* 0x002fca00078e0210 */
[----:B------:R-:W4:Y:S04]  /*2490*/  LDG.E.U16 R28, desc[UR12][R16.64] ;  /* 0x0000000c101c7981 */ /* 0x000f28000c1e1500 */
[----:B------:R4:W5:Y:S01]  /*24a0*/  LDG.E.U16 R37, desc[UR12][R16.64+0x2] ;  /* 0x0000020c10257981 */ /* 0x000962000c1e1500 */
        /* <DEDUP_REMOVED lines=11> */
[----:B--2---:R-:W-:Y:S01]  /*2560*/  SHF.L.U32 R19, R29, 0x10, RZ ;  /* 0x000000101d137819 */ /* 0x004fe200000006ff */
[----:B---3--:R-:W-:Y:S01]  /*2570*/  IMAD.U32 R18, R18, 0x10000, RZ ;  /* 0x0001000012127824 */ /* 0x008fe200078e00ff */
        /* <DEDUP_REMOVED lines=16> */
[----:B------:R-:W-:-:S03]  /*2680*/  FFMA.FTZ R6, R19, R6, R17 ;  /* 0x0000000613067223 */ /* 0x000fc60000010011 */
[----:B------:R-:W-:Y:S01]  /*2690*/  FFMA.FTZ R7, R18, R7, R16 ;  /* 0x0000000712077223 */ /* 0x000fe20000010010 */
[----:B0-----:R-:W-:Y:S02]  /*26a0*/  IMAD R28, R22, UR18, RZ ;  /* 0x00000012161c7c24 */ /* 0x001fe4000f8e02ff */
[----:B------:R-:W-:-:S04]  /*26b0*/  IMAD.WIDE.U32 R36, R31, UR18, R36 ;  /* 0x000000121f247c25 */ /* 0x000fc8000f8e0024 */
[----:B------:R-:W-:Y:S01]  /*26c0*/  IMAD R29, R31, UR19, R28 ;  /* 0x000000131f1d7c24 */ /* 0x000fe2000f8e021c */
[----:B-1----:R-:W-:-:S04]  /*26d0*/  LEA R28, P1, R36, UR10, 0x2 ;  /* 0x0000000a241c7c11 */ /* 0x002fc8000f8210ff */
[----:B------:R-:W-:-:S04]  /*26e0*/  IADD3 R29, PT, PT, R37, R29, RZ ;  /* 0x0000001d251d7210 */ /* 0x000fc80007ffe0ff */
[----:B------:R-:W-:-:S05]  /*26f0*/  LEA.HI.X R29, R36, UR11, R29, 0x2, P1 ;  /* 0x0000000b241d7c11 */ /* 0x000fca00088f141d */
[----:B------:R0:W-:Y:S02]  /*2700*/  STG.E.64 desc[UR12][R28.64], R6 ;  /* 0x000000061c007986 */ /* 0x0001e4000c101b0c */
.L_x_2316:
[----:B------:R-:W-:Y:S05]  /*2710*/  BSYNC.RECONVERGENT B1 ;  /* 0x0000000000017941 */ /* 0x000fea0003800200 */
.L_x_2315:
        /* <DEDUP_REMOVED lines=23> */
.L_x_2318:
[----:B------:R-:W-:Y:S05]  /*2890*/  BSYNC.RECONVERGENT B1 ;  /* 0x0000000000017941 */ /* 0x000fea0003800200 */
.L_x_2317:
        /* <DEDUP_REMOVED lines=21> */
[----:B-1----:R-:W-:-:S03]  /*29f0*/  LEA R6, P1, R2, UR18, 0x2 ;  /* 0x0000001202067c11 */ /* 0x002fc6000f8210ff */
[----:B------:R-:W-:Y:S01]  /*2a00*/  FFMA.FTZ R3, R18, R3, R16 ;  /* 0x0000000312037223 */ /* 0x000fe20000010010 */
[----:B------:R-:W-:Y:S01]  /*2a10*/  LEA.HI.X R7, R2, UR19, R7, 0x2, P1 ;  /* 0x0000001302077c11 */ /* 0x000fe200088f1407 */
[----:B------:R-:W-:-:S04]  /*2a20*/  FMUL.FTZ R2, R4, UR8 ;  /* 0x0000000804027c20 */ /* 0x000fc80008410000 */
[----:B------:R-:W-:-:S05]  /*2a30*/  FFMA.FTZ R2, R19, R2, R17 ;  /* 0x0000000213027223 */ /* 0x000fca0000010011 */
[----:B------:R0:W-:Y:S02]  /*2a40*/  STG.E.64 desc[UR12][R6.64], R2 ;  /* 0x0000000206007986 */ /* 0x0001e4000c101b0c */
.L_x_2320:
[----:B------:R-:W-:Y:S05]  /*2a50*/  BSYNC.RECONVERGENT B1 ;  /* 0x0000000000017941 */ /* 0x000fea0003800200 */
.L_x_2319:
[----:B------:R-:W-:Y:S01]  /*2a60*/  BSSY.RECONVERGENT B1, `(.L_x_2321) ;  /* 0x0000015000017945 */ /* 0x000fe20003800200 */
[C---:B------:R-:W-:Y:S01]  /*2a70*/  VIADD R5, R31.reuse, 0x100 ;  /* 0x000001001f057836 */ /* 0x040fe20000000000 */
[----:B------:R-:W-:Y:S02]  /*2a80*/  IADD3 R4, PT, PT, R31, 0x140, RZ ;  /* 0x000001401f047810 */ /* 0x000fe40007ffe0ff */
[----:B------:R-:W-:Y:S05]  /*2a90*/  @P2 BRA `(.L_x_2322) ;  /* 0x0000000000442947 */ /* 0x000fea0003800000 */
[----:B------:R-:W1:Y:S01]  /*2aa0*/  LDCU.64 UR10, c[0x0][0x3e0] ;  /* 0x00007c00ff0a77ac */ /* 0x000e620008000a00 */
[----:B0-----:R-:W-:Y:S01]  /*2ab0*/  MOV R2, R34 ;  /* 0x0000002200027202 */ /* 0x001fe20000000f00 */
[----:B------:R-:W-:Y:S01]  /*2ac0*/  FADD.FTZ R8, R8, -UR5 ;  /* 0x8000000508087e21 */ /* 0x000fe20008010000 */
[----:B------:R-:W-:Y:S01]  /*2ad0*/  MOV R3, R33 ;  /* 0x0000002100037202 */ /* 0x000fe20000000f00 */
[----:B------:R-:W0:Y:S01]  /*2ae0*/  LDCU.64 UR18, c[0x0][0x380] ;  /* 0x00007000ff1277ac */ /* 0x000e220008000a00 */
[----:B------:R-:W-:Y:S01]  /*2af0*/  FADD.FTZ R9, R9, -UR5 ;  /* 0x8000000509097e21 */ /* 0x000fe20008010000 */
[----:B------:R-:W-:Y:S01]  /*2b00*/  FMUL.FTZ R8, R8, UR8 ;  /* 0x0000000808087c20 */ /* 0x000fe20008410000 */
[----:B-1----:R-:W-:Y:S02]  /*2b10*/  IMAD R29, R29, UR10, RZ ;  /* 0x0000000a1d1d7c24 */ /* 0x002fe4000f8e02ff */
[----:B------:R-:W-:-:S04]  /*2b20*/  IMAD.WIDE.U32 R2, R28, UR10, R2 ;  /* 0x0000000a1c027c25 */ /* 0x000fc8000f8e0002 */
[----:B------:R-:W-:Y:S01]  /*2b30*/  IMAD R29, R28, UR11, R29 ;  /* 0x0000000b1c1d7c24 */ /* 0x000fe2000f8e021d */
[----:B0-----:R-:W-:-:S04]  /*2b40*/  LEA R6, P1, R2, UR18, 0x2 ;  /* 0x0000001202067c11 */ /* 0x001fc8000f8210ff */
[----:B------:R-:W-:Y:S01]  /*2b50*/  IADD3 R29, PT, PT, R3, R29, RZ ;  /* 0x0000001d031d7210 */ /* 0x000fe20007ffe0ff */
[----:B------:R-:W-:-:S03]  /*2b60*/  FMUL.FTZ R3, R9, UR8 ;  /* 0x0000000809037c20 */ /* 0x000fc60008410000 */
[----:B------:R-:W-:Y:S01]  /*2b70*/  LEA.HI.X R7, R2, UR19, R29, 0x2, P1 ;  /* 0x0000001302077c11 */ /* 0x000fe200088f141d */
[----:B------:R-:W-:Y:S01]  /*2b80*/  FFMA.FTZ R2, R19, R8, R17 ;  /* 0x0000000813027223 */ /* 0x000fe20000010011 */
[----:B------:R-:W-:-:S05]  /*2b90*/  FFMA.FTZ R3, R18, R3, R16 ;  /* 0x0000000312037223 */ /* 0x000fca0000010010 */
[----:B------:R1:W-:Y:S02]  /*2ba0*/  STG.E.64 desc[UR12][R6.64], R2 ;  /* 0x0000000206007986 */ /* 0x0003e4000c101b0c */
.L_x_2322:
[----:B------:R-:W-:Y:S05]  /*2bb0*/  BSYNC.RECONVERGENT B1 ;  /* 0x0000000000017941 */ /* 0x000fea0003800200 */
.L_x_2321:
        /* <DEDUP_REMOVED lines=18> */
[----:B------:R-:W-:-:S04]  /*2ce0*/  FADD.FTZ R11, R11, -UR5 ;  /* 0x800000050b0b7e21 */ /* 0x000fc80008010000 */
[----:B------:R-:W-:-:S04]  /*2cf0*/  FMUL.FTZ R3, R11, UR8 ;  /* 0x000000080b037c20 */ /* 0x000fc80008410000 */
[----:B------:R-:W-:Y:S01]  /*2d00*/  FFMA.FTZ R3, R18, R3, R16 ;  /* 0x0000000312037223 */ /* 0x000fe20000010010 */
[----:B0-----:R-:W-:Y:S02]  /*2d10*/  IMAD R2, R2, UR10, RZ ;  /* 0x0000000a02027c24 */ /* 0x001fe4000f8e02ff */
[----:B------:R-:W-:-:S04]  /*2d20*/  IMAD.WIDE.U32 R6, R5, UR10, R6 ;  /* 0x0000000a05067c25 */ /* 0x000fc8000f8e0006 */
[----:B------:R-:W-:Y:S02]  /*2d30*/  IMAD R5, R5, UR11, R2 ;  /* 0x0000000b05057c24 */ /* 0x000fe4000f8e0202 */
[----:B------:R-:W-:Y:S01]  /*2d40*/  FMUL.FTZ R2, R10, UR8 ;  /* 0x000000080a027c20 */ /* 0x000fe20008410000 */
[----:B-1----:R-:W-:Y:S02]  /*2d50*/  LEA R10, P2, R6, UR18, 0x2 ;  /* 0x00000012060a7c11 */ /* 0x002fe4000f8410ff */
[----:B------:R-:W-:Y:S01]  /*2d60*/  IADD3 R5, PT, PT, R7, R5, RZ ;  /* 0x0000000507057210 */ /* 0x000fe20007ffe0ff */
[----:B------:R-:W-:-:S03]  /*2d70*/  FFMA.FTZ R2, R19, R2, R17 ;  /* 0x0000000213027223 */ /* 0x000fc60000010011 */
[----:B------:R-:W-:-:S05]  /*2d80*/  LEA.HI.X R11, R6, UR19, R5, 0x2, P2 ;  /* 0x00000013060b7c11 */ /* 0x000fca00090f1405 */
[----:B------:R0:W-:Y:S02]  /*2d90*/  STG.E.64 desc[UR12][R10.64], R2 ;  /* 0x000000020a007986 */ /* 0x0001e4000c101b0c */
.L_x_2324:
[----:B------:R-:W-:Y:S05]  /*2da0*/  BSYNC.RECONVERGENT B1 ;  /* 0x0000000000017941 */ /* 0x000fea0003800200 */
.L_x_2323:
[----:B------:R-:W-:Y:S04]  /*2db0*/  BSSY.RECONVERGENT B1, `(.L_x_2325) ;  /* 0x0000013000017945 */ /* 0x000fe80003800200 */
[----:B------:R-:W-:Y:S05]  /*2dc0*/  @P3 BRA `(.L_x_2326) ;  /* 0x0000000000443947 */ /* 0x000fea0003800000 */
[----:B------:R-:W1:Y:S01]  /*2dd0*/  LDCU.64 UR10, c[0x0][0x3e0] ;  /* 0x00007c00ff0a77ac */ /* 0x000e620008000a00 */
[----:B------:R-:W-:Y:S01]  /*2de0*/  MOV R6, R34 ;  /* 0x0000002200067202 */ /* 0x000fe20000000f00 */
[----:B------:R-:W-:Y:S01]  /*2df0*/  FADD.FTZ R12, R12, -UR5 ;  /* 0x800000050c0c7e21 */ /* 0x000fe20008010000 */
[----:B------:R-:W-:Y:S01]  /*2e00*/  MOV R7, R33 ;  /* 0x0000002100077202 */ /* 0x000fe20000000f00 */
[----:B------:R-:W2:Y:S01]  /*2e10*/  LDCU.64 UR18, c[0x0][0x380] ;  /* 0x00007000ff1277ac */ /* 0x000ea20008000a00 */
[----:B------:R-:W-:Y:S01]  /*2e20*/  FADD.FTZ R13, R13, -UR5 ;  /* 0x800000050d0d7e21 */ /* 0x000fe20008010000 */
[----:B0-----:R-:W-:-:S03]  /*2e30*/  FMUL.FTZ R2, R12, UR8 ;  /* 0x000000080c027c20 */ /* 0x001fc60008410000 */
[----:B------:R-:W-:Y:S01]  /*2e40*/  FMUL.FTZ R3, R13, UR8 ;  /* 0x000000080d037c20 */ /* 0x000fe20008410000 */
[----:B------:R-:W-:-:S03]  /*2e50*/  FFMA.FTZ R2, R19, R2, R17 ;  /* 0x0000000213027223 */ /* 0x000fc60000010011 */
[----:B------:R-:W-:Y:S01]  /*2e60*/  FFMA.FTZ R3, R18, R3, R16 ;  /* 0x0000000312037223 */ /* 0x000fe20000010010 */
[----:B-1----:R-:W-:Y:S02]  /*2e70*/  IMAD R9, R9, UR10, RZ ;  /* 0x0000000a09097c24 */ /* 0x002fe4000f8e02ff */
[----:B------:R-:W-:-:S04]  /*2e80*/  IMAD.WIDE.U32 R6, R4, UR10, R6 ;  /* 0x0000000a04067c25 */ /* 0x000fc8000f8e0006 */
[----:B------:R-:W-:Y:S01]  /*2e90*/  IMAD R9, R4, UR11, R9 ;  /* 0x0000000b04097c24 */ /* 0x000fe2000f8e0209 */
[----:B--2---:R-:W-:-:S04]  /*2ea0*/  LEA R4, P2, R6, UR18, 0x2 ;  /* 0x0000001206047c11 */ /* 0x004fc8000f8410ff */
[----:B------:R-:W-:-:S04]  /*2eb0*/  IADD3 R9, PT, PT, R7, R9, RZ ;  /* 0x0000000907097210 */ /* 0x000fc80007ffe0ff */
[----:B------:R-:W-:-:S05]  /*2ec0*/  LEA.HI.X R5, R6, UR19, R9, 0x2, P2 ;  /* 0x0000001306057c11 */ /* 0x000fca00090f1409 */
[----:B------:R1:W-:Y:S02]  /*2ed0*/  STG.E.64 desc[UR12][R4.64], R2 ;  /* 0x0000000204007986 */ /* 0x0003e4000c101b0c */
.L_x_2326:
[----:B------:R-:W-:Y:S05]  /*2ee0*/  BSYNC.RECONVERGENT B1 ;  /* 0x0000000000017941 */ /* 0x000fea0003800200 */
.L_x_2325:
[----:B------:R-:W-:Y:S04]  /*2ef0*/  BSSY.RECONVERGENT B1, `(.L_x_2327) ;  /* 0x0000013000017945 */ /* 0x000fe80003800200 */
[----:B------:R-:W-:Y:S05]  /*2f00*/  @P4 BRA `(.L_x_2328) ;  /* 0x0000000000444947 */ /* 0x000fea0003800000 */
[----:B------:R-:W2:Y:S01]  /*2f10*/  LDCU.64 UR10, c[0x0][0x3e0] ;  /* 0x00007c00ff0a77ac */ /* 0x000ea20008000a00 */
[----:B01----:R-:W-:Y:S01]  /*2f20*/  MOV R2, R34 ;  /* 0x0000002200027202 */ /* 0x003fe20000000f00 */
[----:B------:R-:W-:Y:S01]  /*2f30*/  FADD.FTZ R14, R14, -UR5 ;  /* 0x800000050e0e7e21 */ /* 0x000fe20008010000 */
[----:B------:R-:W-:Y:S01]  /*2f40*/  MOV R3, R33 ;  /* 0x0000002100037202 */ /* 0x000fe20000000f00 */
[----:B------:R-:W0:Y:S01]  /*2f50*/  LDCU.64 UR18, c[0x0][0x380] ;  /* 0x00007000ff1277ac */ /* 0x000e220008000a00 */
[----:B------:R-:W-:Y:S01]  /*2f60*/  FADD.FTZ R15, R15, -UR5 ;  /* 0x800000050f0f7e21 */ /* 0x000fe20008010000 */
[----:B------:R-:W-:-:S04]  /*2f70*/  FMUL.FTZ R4, R14, UR8 ;  /* 0x000000080e047c20 */ /* 0x000fc80008410000 */
[----:B------:R-:W-:Y:S01]  /*2f80*/  FFMA.FTZ R4, R19, R4, R17 ;  /* 0x0000000413047223 */ /* 0x000fe20000010011 */
[----:B--2---:R-:W-:Y:S02]  /*2f90*/  IMAD R5, R8, UR10, RZ ;  /* 0x0000000a08057c24 */ /* 0x004fe4000f8e02ff */
[----:B------:R-:W-:-:S04]  /*2fa0*/  IMAD.WIDE.U32 R2, R30, UR10, R2 ;  /* 0x0000000a1e027c25 */ /* 0x000fc8000f8e0002 */
[----:B------:R-:W-:Y:S01]  /*2fb0*/  IMAD R5, R30, UR11, R5 ;  /* 0x0000000b1e057c24 */ /* 0x000fe2000f8e0205 */
[----:B0-----:R-:W-:-:S04]  /*2fc0*/  LEA R6, P2, R2, UR18, 0x2 ;  /* 0x0000001202067c11 */ /* 0x001fc8000f8410ff */
[----:B------:R-:W-:Y:S01]  /*2fd0*/  IADD3 R3, PT, PT, R3, R5, RZ ;  /* 0x0000000503037210 */ /* 0x000fe20007ffe0ff */
[----:B------:R-:W-:-:S03]  /*2fe0*/  FMUL.FTZ R5, R15, UR8 ;  /* 0x000000080f057c20 */ /* 0x000fc60008410000 */
[----:B------:R-:W-:Y:S01]  /*2ff0*/  LEA.HI.X R7, R2, UR19, R3, 0x2, P2 ;  /* 0x0000001302077c11 */ /* 0x000fe200090f1403 */
[----:B------:R-:W-:-:S05]  /*3000*/  FFMA.FTZ R5, R18, R5, R16 ;  /* 0x0000000512057223 */ /* 0x000fca0000010010 */
[----:B------:R2:W-:Y:S02]  /*3010*/  STG.E.64 desc[UR12][R6.64], R4 ;  /* 0x0000000406007986 */ /* 0x0005e4000c101b0c */
.L_x_2328:
[----:B------:R-:W-:Y:S05]  /*3020*/  BSYNC.RECONVERGENT B1 ;  /* 0x0000000000017941 */ /* 0x000fea0003800200 */
.L_x_2327:
[----:B------:R-:W-:Y:S05]  /*3030*/  @P1 BRA `(.L_x_2329) ;  /* 0x0000001000641947 */ /* 0x000fea0003800000 */
[----:B------:R-:W2:Y:S01]  /*3040*/  LDCU.64 UR10, c[0x0][0x3e0] ;  /* 0x00007c00ff0a77ac */ /* 0x000ea20008000a00 */
[----:B01----:R-:W-:Y:S01]  /*3050*/  MOV R2, R34 ;  /* 0x0000002200027202 */ /* 0x003fe20000000f00 */
[----:B------:R-:W-:Y:S02]  /*3060*/  IMAD.MOV.U32 R3, RZ, RZ, R33 ;  /* 0x000000ffff037224 */ /* 0x000fe400078e0021 */
[----:B------:R-:W-:Y:S01]  /*3070*/  FADD.FTZ R20, R20, -UR5 ;  /* 0x8000000514147e21 */ /* 0x000fe20008010000 */
[----:B------:R-:W0:Y:S01]  /*3080*/  LDCU.64 UR14, c[0x0][0x380] ;  /* 0x00007000ff0e77ac */ /* 0x000e220008000a00 */
[----:B------:R-:W-:Y:S02]  /*3090*/  FADD.FTZ R21, R21, -UR5 ;  /* 0x8000000515157e21 */ /* 0x000fe40008010000 */
[----:B------:R-:W-:Y:S02]  /*30a0*/  FMUL.FTZ R20, R20, UR8 ;  /* 0x0000000814147c20 */ /* 0x000fe40008410000 */
[----:B------:R-:W-:-:S02]  /*30b0*/  FMUL.FTZ R21, R21, UR8 ;  /* 0x0000000815157c20 */ /* 0x000fc40008410000 */
[----:B------:R-:W-:Y:S02]  /*30c0*/  FFMA.FTZ R20, R19, R20, R17 ;  /* 0x0000001413147223 */ /* 0x000fe40000010011 */
        /* <DEDUP_REMOVED lines=9> */
.L_x_2314:
        /* <DEDUP_REMOVED lines=20> */
[----:B------:R-:W-:Y:S01]  /*32a0*/  LEA.HI.X R29, R36, UR19, R29, 0x2, P1 ;  /* 0x00000013241d7c11 */ /* 0x000fe200088f141d */
        /* <DEDUP_REMOVED lines=11> */
.L_x_2331:
[----:B------:R-:W-:Y:S05]  /*3360*/  BSYNC.RECONVERGENT B1 ;  /* 0x0000000000017941 */ /* 0x000fea0003800200 */
.L_x_2330:
        /* <DEDUP_REMOVED lines=15> */
[----:B------:R-:W-:-:S04]  /*3460*/  FFMA.FTZ R3, R18, R3, R16 ;  /* 0x0000000312037223 */ /* 0x000fc80000010010 */
[----:B------:R-:W-:Y:S01]  /*3470*/  FMUL.FTZ R36, R3, -1.4426950216293334961 ;  /* 0xbfb8aa3b03247820 */ /* 0x000fe20000410000 */
[----:B0-----:R-:W-:Y:S02]  /*3480*/  IMAD R6, R6, UR14, RZ ;  /* 0x0000000e06067c24 */ /* 0x001fe4000f8e02ff */
[----:B------:R-:W-:-:S03]  /*3490*/  IMAD.WIDE.U32 R28, R37, UR14, R28 ;  /* 0x0000000e251c7c25 */ /* 0x000fc6000f8e001c */
[----:B------:R-:W0:Y:S01]  /*34a0*/  MUFU.EX2 R36, R36 ;  /* 0x0000002400247308 */ /* 0x000e220000000800 */
[----:B------:R-:W-:Y:S01]  /*34b0*/  IMAD R7, R37, UR15, R6 ;  /* 0x0000000f25077c24 */ /* 0x000fe2000f8e0206 */
[----:B-1----:R-:W-:-:S04]  /*34c0*/  LEA R6, P1, R28, UR18, 0x2 ;  /* 0x000000121c067c11 */ /* 0x002fc8000f8210ff */
[----:B------:R-:W-:-:S04]  /*34d0*/  IADD3 R7, PT, PT, R29, R7, RZ ;  /* 0x000000071d077210 */ /* 0x000fc80007ffe0ff */
[----:B------:R-:W-:Y:S01]  /*34e0*/  LEA.HI.X R7, R28, UR19, R7, 0x2, P1 ;  /* 0x000000131c077c11 */ /* 0x000fe200088f1407 */
[----:B------:R-:W-:Y:S01]  /*34f0*/  FMUL.FTZ R28, R2, -1.4426950216293334961 ;  /* 0xbfb8aa3b021c7820 */ /* 0x000fe20000410000 */
[----:B0-----:R-:W-:-:S05]  /*3500*/  FADD.FTZ R37, R36, 1 ;  /* 0x3f80000024257421 */ /* 0x001fca0000010000 */
[----:B------:R-:W0:Y:S04]  /*3510*/  MUFU.EX2 R28, R28 ;  /* 0x0000001c001c7308 */ /* 0x000e280000000800 */
[----:B------:R-:W1:Y:S01]  /*3520*/  MUFU.RCP R37, R37 ;  /* 0x0000002500257308 */ /* 0x000e620000001000 */
[----:B0-----:R-:W-:-:S07]  /*3530*/  FADD.FTZ R29, R28, 1 ;  /* 0x3f8000001c1d7421 */ /* 0x001fce0000010000 */
[----:B------:R-:W0:Y:S01]  /*3540*/  MUFU.RCP R29, R29 ;  /* 0x0000001d001d7308 */ /* 0x000e220000001000 */
[----:B-1----:R-:W-:Y:S01]  /*3550*/  FMUL.FTZ R3, R3, R37 ;  /* 0x0000002503037220 */ /* 0x002fe20000410000 */
[----:B0-----:R-:W-:-:S05]  /*3560*/  FMUL.FTZ R2, R2, R29 ;  /* 0x0000001d02027220 */ /* 0x001fca0000410000 */
[----:B------:R0:W-:Y:S02]  /*3570*/  STG.E.64 desc[UR12][R6.64], R2 ;  /* 0x0000000206007986 */ /* 0x0001e4000c101b0c */
.L_x_2333:
[----:B------:R-:W-:Y:S05]  /*3580*/  BSYNC.RECONVERGENT B1 ;  /* 0x0000000000017941 */ /* 0x000fea0003800200 */
.L_x_2332:
        /* <DEDUP_REMOVED lines=21> */
[----:B------:R-:W-:Y:S02]  /*36e0*/  FMUL.FTZ R2, R4, UR8 ;  /* 0x0000000804027c20 */ /* 0x000fe40008410000 */
[----:B------:R-:W-:Y:S02]  /*36f0*/  FMUL.FTZ R29, R3, -1.4426950216293334961 ;  /* 0xbfb8aa3b031d7820 */ /* 0x000fe40000410000 */
[----:B------:R-:W-:-:S04]  /*3700*/  FFMA.FTZ R2, R19, R2, R17 ;  /* 0x0000000213027223 */ /* 0x000fc80000010011 */
[----:B------:R-:W-:Y:S01]  /*3710*/  FMUL.FTZ R4, R2, -1.4426950216293334961 ;  /* 0xbfb8aa3b02047820 */ /* 0x000fe20000410000 */
[----:B------:R-:W0:Y:S05]  /*3720*/  MUFU.EX2 R29, R29 ;  /* 0x0000001d001d7308 */ /* 0x000e2a0000000800 */
        /* <DEDUP_REMOVED lines=8> */
.L_x_2335:
[----:B------:R-:W-:Y:S05]  /*37b0*/  BSYNC.RECONVERGENT B1 ;  /* 0x0000000000017941 */ /* 0x000fea0003800200 */
.L_x_2334:
[----:B------:R-:W-:Y:S01]  /*37c0*/  BSSY.RECONVERGENT B1, `(.L_x_2336) ;  /* 0x0000020000017945 */ /* 0x000fe20003800200 */
[----:B0-----:R-:W-:-:S03]  /*37d0*/  IADD3 R6, PT, PT, R31, 0x140, RZ ;  /* 0x000001401f067810 */ /* 0x001fc60007ffe0ff */
[----:B------:R-:W-:Y:S05]  /*37e0*/  @P4 BRA `(.L_x_2337) ;  /* 0x0000000000744947 */ /* 0x000fea0003800000 */
[----:B------:R-:W-:Y:S01]  /*37f0*/  FADD.FTZ R8, R8, -UR5 ;  /* 0x8000000508087e21 */ /* 0x000fe20008010000 */
[----:B------:R-:W-:Y:S01]  /*3800*/  FADD.FTZ R2, R9, -UR5 ;  /* 0x8000000509027e21 */ /* 0x000fe20008010000 */
[----:B------:R-:W0:Y:S01]  /*3810*/  LDCU.64 UR14, c[0x0][0x3e0] ;  /* 0x00007c00ff0e77ac */ /* 0x000e220008000a00 */
[----:B------:R-:W-:Y:S02]  /*3820*/  VIADD R5, R31, 0xc0 ;  /* 0x000000c01f057836 */ /* 0x000fe40000000000 */
[----:B------:R-:W-:Y:S01]  /*3830*/  FMUL.FTZ R8, R8, UR8 ;  /* 0x0000000808087c20 */ /* 0x000fe20008410000 */
[----:B------:R-:W-:Y:S01]  /*3840*/  FMUL.FTZ R7, R2, UR8 ;  /* 0x0000000802077c20 */ /* 0x000fe20008410000 */
[----:B------:R-:W1:Y:S02]  /*3850*/  LDCU.64 UR18, c[0x0][0x380] ;  /* 0x00007000ff1277ac */ /* 0x000e640008000a00 */
[----:B------:R-:W-:Y:S01]  /*3860*/  FFMA.FTZ R9, R19, R8, R17 ;  /* 0x0000000813097223 */ /* 0x000fe20000010011 */
        /* <DEDUP_REMOVED lines=21> */
.L_x_2337:
[----:B------:R-:W-:Y:S05]  /*39c0*/  BSYNC.RECONVERGENT B1 ;  /* 0x0000000000017941 */ /* 0x000fea0003800200 */
.L_x_2336:
        /* <DEDUP_REMOVED lines=40> */
.L_x_2339:
[----:B------:R-:W-:Y:S05]  /*3c50*/  BSYNC.RECONVERGENT B1 ;  /* 0x0000000000017941 */ /* 0x000fea0003800200 */
.L_x_2338:
[----:B------:R-:W-:Y:S04]  /*3c60*/  BSSY.RECONVERGENT B1, `(.L_x_2340) ;  /* 0x000001d000017945 */ /* 0x000fe80003800200 */
[----:B------:R-:W-:Y:S05]  /*3c70*/  @P3 BRA `(.L_x_2341) ;  /* 0x00000000006c3947 */ /* 0x000fea0003800000 */
[----:B------:R-:W-:Y:S01]  /*3c80*/  FADD.FTZ R12, R12, -UR5 ;  /* 0x800000050c0c7e21 */ /* 0x000fe20008010000 */
[----:B------:R-:W-:Y:S01]  /*3c90*/  FADD.FTZ R13, R13, -UR5 ;  /* 0x800000050d0d7e21 */ /* 0x000fe20008010000 */
[----:B------:R-:W1:Y:S01]  /*3ca0*/  LDCU.64 UR14, c[0x0][0x3e0] ;  /* 0x00007c00ff0e77ac */ /* 0x000e620008000a00 */
[----:B0-----:R-:W-:Y:S01]  /*3cb0*/  MOV R3, R33 ;  /* 0x0000002100037202 */ /* 0x001fe20000000f00 */
[----:B------:R-:W-:Y:S01]  /*3cc0*/  FMUL.FTZ R10, R12, UR8 ;  /* 0x000000080c0a7c20 */ /* 0x000fe20008410000 */
[----:B------:R-:W-:Y:S01]  /*3cd0*/  FMUL.FTZ R9, R13, UR8 ;  /* 0x000000080d097c20 */ /* 0x000fe20008410000 */
        /* <DEDUP_REMOVED lines=21> */
.L_x_2341:
[----:B------:R-:W-:Y:S05]  /*3e30*/  BSYNC.RECONVERGENT B1 ;  /* 0x0000000000017941 */ /* 0x000fea0003800200 */
.L_x_2340:
[----:B------:R-:W-:Y:S04]  /*3e40*/  BSSY.RECONVERGENT B1, `(.L_x_2342) ;  /* 0x000001d000017945 */ /* 0x000fe80003800200 */
[----:B------:R-:W-:Y:S05]  /*3e50*/  @P4 BRA `(.L_x_2343) ;  /* 0x00000000006c4947 */ /* 0x000fea0003800000 */
[----:B------:R-:W-:Y:S01]  /*3e60*/  FADD.FTZ R14, R14, -UR5 ;  /* 0x800000050e0e7e21 */ /* 0x000fe20008010000 */
[----:B------:R-:W-:Y:S01]  /*3e70*/  FADD.FTZ R15, R15, -UR5 ;  /* 0x800000050f0f7e21 */ /* 0x000fe20008010000 */
[----:B------:R-:W2:Y:S01]  /*3e80*/  LDCU.64 UR14, c[0x0][0x3e0] ;  /* 0x00007c00ff0e77ac */ /* 0x000ea20008000a00 */
[----:B01----:R-:W-:Y:S01]  /*3e90*/  MOV R4, R34 ;  /* 0x0000002200047202 */ /* 0x003fe20000000f00 */
[----:B------:R-:W-:Y:S01]  /*3ea0*/  FMUL.FTZ R6, R14, UR8 ;  /* 0x000000080e067c20 */ /* 0x000fe20008410000 */
[----:B------:R-:W-:Y:S01]  /*3eb0*/  FMUL.FTZ R15, R15, UR8 ;  /* 0x000000080f0f7c20 */ /* 0x000fe20008410000 */
[----:B------:R-:W0:Y:S01]  /*3ec0*/  LDCU.64 UR18, c[0x0][0x380] ;  /* 0x00007000ff1277ac */ /* 0x000e220008000a00 */
[----:B------:R-:W-:Y:S01]  /*3ed0*/  MOV R5, R33 ;  /* 0x0000002100057202 */ /* 0x000fe20000000f00 */
[----:B------:R-:W-:Y:S01]  /*3ee0*/  FFMA.FTZ R6, R19, R6, R17 ;  /* 0x0000000613067223 */ /* 0x000fe20000010011 */
[----:B------:R-:W-:-:S03]  /*3ef0*/  FFMA.FTZ R8, R18, R15, R16 ;  /* 0x0000000f12087223 */ /* 0x000fc60000010010 */
[----:B------:R-:W-:Y:S01]  /*3f00*/  FMUL.FTZ R2, R6, -1.4426950216293334961 ;  /* 0xbfb8aa3b06027820 */ /* 0x000fe20000410000 */
[----:B------:R-:W-:-:S05]  /*3f10*/  FMUL.FTZ R3, R8, -1.4426950216293334961 ;  /* 0xbfb8aa3b08037820 */ /* 0x000fca0000410000 */
[----:B------:R-:W1:Y:S01]  /*3f20*/  MUFU.EX2 R2, R2 ;  /* 0x0000000200027308 */ /* 0x000e620000000800 */
[----:B--2---:R-:W-:-:S03]  /*3f30*/  IMAD R7, R7, UR14, RZ ;  /* 0x0000000e07077c24 */ /* 0x004fc6000f8e02ff */
        /* <DEDUP_REMOVED lines=13> */
.L_x_2343:
[----:B------:R-:W-:Y:S05]  /*4010*/  BSYNC.RECONVERGENT B1 ;  /* 0x0000000000017941 */ /* 0x000fea0003800200 */
.L_x_2342:
[----:B------:R-:W-:Y:S05]  /*4020*/  @P1 BRA `(.L_x_2329) ;  /* 0x0000000000681947 */ /* 0x000fea0003800000 */
[----:B------:R-:W-:Y:S01]  /*4030*/  FADD.FTZ R20, R20, -UR5 ;  /* 0x8000000514147e21 */ /* 0x000fe20008010000 */
[----:B------:R-:W-:Y:S01]  /*4040*/  FADD.FTZ R21, R21, -UR5 ;  /* 0x8000000515157e21 */ /* 0x000fe20008010000 */
[----:B------:R-:W3:Y:S01]  /*4050*/  LDCU.64 UR10, c[0x0][0x3e0] ;  /* 0x00007c00ff0a77ac */ /* 0x000ee20008000a00 */
[----:B------:R-:W-:Y:S01]  /*4060*/  MOV R32, R34 ;  /* 0x0000002200207202 */ /* 0x000fe20000000f00 */
[----:B------:R-:W-:Y:S01]  /*4070*/  FMUL.FTZ R20, R20, UR8 ;  /* 0x0000000814147c20 */ /* 0x000fe20008410000 */
[----:B------:R-:W-:Y:S01]  /*4080*/  FMUL.FTZ R21, R21, UR8 ;  /* 0x0000000815157c20 */ /* 0x000fe20008410000 */
[----:B------:R-:W4:Y:S02]  /*4090*/  LDCU.64 UR14, c[0x0][0x380] ;  /* 0x00007000ff0e77ac */ /* 0x000f240008000a00 */
[----:B------:R-:W-:Y:S01]  /*40a0*/  FFMA.FTZ R17, R19, R20, R17 ;  /* 0x0000001413117223 */ /* 0x000fe20000010011 */
[----:B------:R-:W-:-:S03]  /*40b0*/  FFMA.FTZ R16, R18, R21, R16 ;  /* 0x0000001512107223 */ /* 0x000fc60000010010 */
[----:B012---:R-:W-:Y:S01]  /*40c0*/  FMUL.FTZ R2, R17, -1.4426950216293334961 ;  /* 0xbfb8aa3b11027820 */ /* 0x007fe20000410000 */
[----:B------:R-:W-:-:S05]  /*40d0*/  FMUL.FTZ R3, R16, -1.4426950216293334961 ;  /* 0xbfb8aa3b10037820 */ /* 0x000fca0000410000 */
[----:B------:R-:W0:Y:S01]  /*40e0*/  MUFU.EX2 R2, R2 ;  /* 0x0000000200027308 */ /* 0x000e220000000800 */
[----:B---3--:R-:W-:-:S03]  /*40f0*/  IMAD R8, R0, UR10, RZ ;  /* 0x0000000a00087c24 */ /* 0x008fc6000f8e02ff */
[----:B------:R-:W1:Y:S01]  /*4100*/  MUFU.EX2 R3, R3 ;  /* 0x0000000300037308 */ /* 0x000e620000000800 */
[----:B------:R-:W-:-:S04]  /*4110*/  IMAD.WIDE.U32 R32, R27, UR10, R32 ;  /* 0x0000000a1b207c25 */ /* 0x000fc8000f8e0020 */
[----:B------:R-:W-:Y:S02]  /*4120*/  IMAD R7, R27, UR11, R8 ;  /* 0x0000000b1b077c24 */ /* 0x000fe4000f8e0208 */
[----:B0-----:R-:W-:Y:S01]  /*4130*/  FADD.FTZ R4, R2, 1 ;  /* 0x3f80000002047421 */ /* 0x001fe20000010000 */
[C---:B----4-:R-:W-:Y:S02]  /*4140*/  LEA R2, P1, R32.reuse, UR14, 0x2 ;  /* 0x0000000e20027c11 */ /* 0x050fe4000f8210ff */
[----:B------:R-:W-:Y:S01]  /*4150*/  IADD3 R7, PT, PT, R33, R7, RZ ;  /* 0x0000000721077210 */ /* 0x000fe20007ffe0ff */
[----:B-1----:R-:W-:Y:S02]  /*4160*/  FADD.FTZ R6, R3, 1 ;  /* 0x3f80000003067421 */ /* 0x002fe40000010000 */
[----:B------:R-:W0:Y:S01]  /*4170*/  MUFU.RCP R4, R4 ;  /* 0x0000000400047308 */ /* 0x000e220000001000 */
[----:B------:R-:W-:-:S07]  /*4180*/  LEA.HI.X R3, R32, UR15, R7, 0x2, P1 ;  /* 0x0000000f20037c11 */ /* 0x000fce00088f1407 */
[----:B------:R-:W1:Y:S01]  /*4190*/  MUFU.RCP R5, R6 ;  /* 0x0000000600057308 */ /* 0x000e620000001000 */
[----:B0-----:R-:W-:Y:S01]  /*41a0*/  FMUL.FTZ R4, R17, R4 ;  /* 0x0000000411047220 */ /* 0x001fe20000410000 */
[----:B-1----:R-:W-:-:S05]  /*41b0*/  FMUL.FTZ R5, R16, R5 ;  /* 0x0000000510057220 */ /* 0x002fca0000410000 */
[----:B------:R4:W-:Y:S02]  /*41c0*/  STG.E.64 desc[UR12][R2.64], R4 ;  /* 0x0000000402007986 */ /* 0x0009e4000c101b0c */
.L_x_2329:
[----:B------:R-:W-:Y:S05]  /*41d0*/  BSYNC.RECONVERGENT B0 ;  /* 0x0000000000007941 */ /* 0x000fea0003800200 */
.L_x_2313:
        /* <DEDUP_REMOVED lines=8> */
.L_x_2345:
        /* <DEDUP_REMOVED lines=10> */
.L_x_2526:


//--------------------- .text._Z35group_norm_nhwc_fwd_one_pass_kernelI11Fp32IOFp16WLi64ELi12ELi384EEv26Group_norm_nhwc_fwd_params --------------------------
	.section	.text._Z35group_norm_nhwc_fwd_one_pass_kernelI11Fp32IOFp16WLi64ELi12ELi384EEv26Group_norm_nhwc_fwd_params,"ax",@progbits
	.align	128
        .global         _Z35group_norm_nhwc_fwd_one_pass_kernelI11Fp32IOFp16WLi64ELi12ELi384EEv26Group_norm_nhwc_fwd_params
        .type           _Z35group_norm_nhwc_fwd_one_pass_kernelI11Fp32IOFp16WLi64ELi12ELi384EEv26Group_norm_nhwc_fwd_params,@function
        .size           _Z35group_norm_nhwc_fwd_one_pass_kernelI11Fp32IOFp16WLi64ELi12ELi384EEv26Group_norm_nhwc_fwd_params,(.L_x_2527 - _Z35group_norm_nhwc_fwd_one_pass_kernelI11Fp32IOFp16WLi64ELi12ELi384EEv26Group_norm_nhwc_fwd_params)
        .other          _Z35group_norm_nhwc_fwd_one_pass_kernelI11Fp32IOFp16WLi64ELi12ELi384EEv26Group_norm_nhwc_fwd_params,@"STO_CUDA_ENTRY STV_DEFAULT"
_Z35group_norm_nhwc_fwd_one_pass_kernelI11Fp32IOFp16WLi64ELi12ELi384EEv26Group_norm_nhwc_fwd_params:
.text._Z35group_norm_nhwc_fwd_one_pass_kernelI11Fp32IOFp16WLi64ELi12ELi384EEv26Group_norm_nhwc_fwd_params:
        /* <DEDUP_REMOVED lines=35> */
.L_x_2361:
        /* <DEDUP_REMOVED lines=92> */
.L_x_2347:
[----:B------:R-:W-:Y:S05]  /*07f0*/  BSYNC.RECONVERGENT B0 ;  /* 0x0000000000007941 */ /* 0x000fea0003800200 */
.L_x_2346:
        /* <DEDUP_REMOVED lines=36> */
.L_x_2349:
[----:B------:R-:W-:Y:S05]  /*0a40*/  BSYNC.RECONVERGENT B0 ;  /* 0x0000000000007941 */ /* 0x000fea0003800200 */
.L_x_2348:
        /* <DEDUP_REMOVED lines=33> */
.L_x_2352:
[----:B------:R-:W3:Y:S04]  /*0c60*/  LDG.E.STRONG.GPU R8, desc[UR14][R6.64] ;  /* 0x0000000e06087981 */ /* 0x000ee8000c1ef900 */
[----:B---3--:R-:W-:Y:S01]  /*0c70*/  CCTL.IVALL ;  /* 0x00000000ff00798f */ /* 0x008fe20002000000 */
[----:B------:R-:W-:Y:S05]  /*0c80*/  YIELD ;  /* 0x0000000000007946 */ /* 0x000fea0003800000 */
[----:B------:R-:W-:-:S13]  /*0c90*/  ISETP.NE.AND P3, PT, R8, R11, PT ;  /* 0x0000000b0800720c */ /* 0x000fda0003f65270 */
[----:B------:R-:W-:Y:S05]  /*0ca0*/  @P3 BRA `(.L_x_2352) ;  /* 0xfffffffc00ec3947 */ /* 0x000fea000383ffff */
.L_x_2351:
        /* <DEDUP_REMOVED lines=14> */
.L_x_2354:
        /* <DEDUP_REMOVED lines=26> */
[----:B--2---:R-:W-:Y:S01]  /*0f30*/  MOV R12, UR26 ;  /* 0x0000001a000c7c02 */ /* 0x004fe20008000f00 */
[----:B------:R-:W-:-:S03]  /*0f40*/  IMAD.U32 R13, RZ, RZ, UR27 ;  /* 0x0000001bff0d7e24 */ /* 0x000fc6000f8e00ff */
        /* <DEDUP_REMOVED lines=11> */
[----:B---3--:R-:W-:Y:S01]  /*1000*/  @!P3 FADD.FTZ R4, R4, R8 ;  /* 0x000000080404b221 */ /* 0x008fe20000010000 */
[----:B------:R-:W-:Y:S01]  /*1010*/  @!P3 FADD.FTZ R5, R5, R9 ;  /* 0x000000090505b221 */ /* 0x000fe20000010000 */
[----:B------:R-:W-:-:S03]  /*1020*/  ISETP.EQ.OR P3, PT, R6, UR18, P4 ;  /* 0x0000001206007c0c */ /* 0x000fc6000a762670 */
[----:B------:R-:W-:Y:S01]  /*1030*/  IMAD.U32 R7, RZ, RZ, UR26 ;  /* 0x0000001aff077e24 */ /* 0x000fe2000f8e00ff */
[----:B------:R-:W-:Y:S01]  /*1040*/  MOV R6, UR25 ;  /* 0x0000001900067c02 */ /* 0x000fe20008000f00 */
[----:B--2---:R-:W-:Y:S01]  /*1050*/  @!P6 FADD.FTZ R4, R4, R10 ;  /* 0x0000000a0404e221 */ /* 0x004fe20000010000 */
        /* <DEDUP_REMOVED lines=15> */
[----:B------:R-:W-:Y:S01]  /*1150*/  MOV R8, UR28 ;  /* 0x0000001c00087c02 */ /* 0x000fe20008000f00 */
[----:B------:R-:W-:Y:S01]  /*1160*/  IMAD.U32 R9, RZ, RZ, UR29 ;  /* 0x0000001dff097e24 */ /* 0x000fe2000f8e00ff */
[----:B------:R-:W-:-:S02]  /*1170*/  @!UP1 UIMAD.WIDE.U32 UR28, UR24, 0x8, UR16 ;  /* 0x00000008181c98a5 */ /* 0x000fc4000f8e0010 */
        /* <DEDUP_REMOVED lines=28> */
.L_x_2353:
        /* <DEDUP_REMOVED lines=54> */
.L_x_2355:
        /* <DEDUP_REMOVED lines=27> */
.L_x_2356:
        /* <DEDUP_REMOVED lines=13> */
.L_x_2357:
[----:B------:R-:W-:Y:S05]  /*1920*/  BSYNC.RECONVERGENT B0 ;  /* 0x0000000000007941 */ /* 0x000fea0003800200 */
.L_x_2350:
        /* <DEDUP_REMOVED lines=28> */
[----:B------:R-:W-:Y:S01]  /*1af0*/  FADD.FTZ R5, -R14, R16 ;  /* 0x000000100e057221 */ /* 0x000fe20000010100 */
[----:B0-----:R-:W-:Y:S01]  /*1b00*/  @P2 FADD.FTZ R15, R15, R4 ;  /* 0x000000040f0f2221 */ /* 0x001fe20000010000 */
[----:B------:R-:W-:-:S06]  /*1b10*/  MOV R4, 0x3f800000 ;  /* 0x3f80000000047802 */ /* 0x000fcc0000000f00 */
[----:B------:R-:W0:Y:S01]  /*1b20*/  @P2 MUFU.RSQ R4, R15 ;  /* 0x0000000f00042308 */ /* 0x000e220000001400 */
[----:B------:R-:W-:Y:S01]  /*1b30*/  FADD.FTZ R17, -R14, R17 ;  /* 0x000000110e117221 */ /* 0x000fe20000010100 */
[----:B0-----:R-:W-:-:S03]  /*1b40*/  FMUL.FTZ R5, R5, R4 ;  /* 0x0000000405057220 */ /* 0x001fc60000410000 */
[----:B------:R-:W-:Y:S01]  /*1b50*/  FMUL.FTZ R17, R17, R4 ;  /* 0x0000000411117220 */ /* 0x000fe20000410000 */
[----:B--2---:R-:W-:Y:S02]  /*1b60*/  HADD2.F32 R0, -RZ, R0.H0_H0 ;  /* 0x20000000ff007230 */ /* 0x004fe40000004100 */
[----:B---3--:R-:W-:Y:S02]  /*1b70*/  HADD2.F32 R7, -RZ, R26.H0_H0 ;  /* 0x2000001aff077230 */ /* 0x008fe40000004100 */
[----:B----4-:R-:W-:Y:S02]  /*1b80*/  HADD2.F32 R6, -RZ, R27.H0_H0 ;  /* 0x2000001bff067230 */ /* 0x010fe40000004100 */
[----:B-----5:R-:W-:Y:S02]  /*1b90*/  HADD2.F32 R9, -RZ, R28.H0_H0 ;  /* 0x2000001cff097230 */ /* 0x020fe40000004100 */
[----:B------:R-:W-:-:S03]  /*1ba0*/  FFMA.FTZ R4, R0, R5, R7 ;  /* 0x0000000500047223 */ /* 0x000fc60000010007 */
        /* <DEDUP_REMOVED lines=12> */
.L_x_2358:
        /* <DEDUP_REMOVED lines=13> */
.L_x_2360:
[----:B------:R-:W-:Y:S05]  /*1d40*/  BSYNC.RECONVERGENT B0 ;  /* 0x0000000000007941 */ /* 0x000fea0003800200 */
.L_x_2359:
[----:B------:R-:W-:Y:S02]  /*1d50*/  UIADD3 UR8, UPT, UPT, UR20, UR8, URZ ;  /* 0x0000000814087290 */ /* 0x000fe4000fffe0ff */
[----:B------:R-:W-:Y:S02]  /*1d60*/  UIADD3 UR4, UPT, UPT, UR4, 0x1, URZ ;  /* 0x0000000104047890 */ /* 0x000fe4000fffe0ff */
[----:B------:R-:W-:-:S09]  /*1d70*/  UISETP.GE.AND UP0, UPT, UR8, UR7, UPT ;  /* 0x000000070800728c */ /* 0x000fd2000bf06270 */
[----:B------:R-:W-:Y:S05]  /*1d80*/  BRA.U !UP0, `(.L_x_2361) ;  /* 0xffffffe508287547 */ /* 0x000fea000b83ffff */
[----:B------:R-:W-:Y:S05]  /*1d90*/  EXIT ;  /* 0x000000000000794d */ /* 0x000fea0003800000 */
.L_x_2362:
        /* <DEDUP_REMOVED lines=14> */
.L_x_2527:


//--------------------- .text._Z35group_norm_nhwc_fwd_one_pass_kernelI11Fp32IOFp16WLi128ELi12ELi384EEv26Group_norm_nhwc_fwd_params --------------------------
	.section	.text._Z35group_norm_nhwc_fwd_one_pass_kernelI11Fp32IOFp16WLi128ELi12ELi384EEv26Group_norm_nhwc_fwd_params,"ax",@progbits
	.align	128
        .global         _Z35group_norm_nhwc_fwd_one_pass_kernelI11Fp32IOFp16WLi128ELi12ELi384EEv26Group_norm_nhwc_fwd_params
        .type           _Z35group_norm_nhwc_fwd_one_pass_kernelI11Fp32IOFp16WLi128ELi12ELi384EEv26Group_norm_nhwc_fwd_params,@function
        .size           _Z35group_norm_nhwc_fwd_one_pass_kernelI11Fp32IOFp16WLi128ELi12ELi384EEv26Group_norm_nhwc_fwd_params,(.L_x_2528 - _Z35group_norm_nhwc_fwd_one_pass_kernelI11Fp32IOFp16WLi128ELi12ELi384EEv26Group_norm_nhwc_fwd_params)
        .other          _Z35group_norm_nhwc_fwd_one_pass_kernelI11Fp32IOFp16WLi128ELi12ELi384EEv26Group_norm_nhwc_fwd_params,@"STO_CUDA_ENTRY STV_DEFAULT"
_Z35group_norm_nhwc_fwd_one_pass_kernelI11Fp32IOFp16WLi128ELi12ELi384EEv26Group_norm_nhwc_fwd_params:
.text._Z35group_norm_nhwc_fwd_one_pass_kernelI11Fp32IOFp16WLi128ELi12ELi384EEv26Group_norm_nhwc_fwd_params:
        /* <DEDUP_REMOVED lines=27> */
.L_x_2382:
[----:B0-----:R-:W0:Y:S01]  /*01b0*/  LDC R0, c[0x0][0x3f8] ;  /* 0x0000fe00ff007b82 */ /* 0x001e220000000800 */
[----:B------:R-:W-:Y:S01]  /*01c0*/  IABS R9, UR8 ;  /* 0x0000000800097c13 */ /* 0x000fe20008000000 */
[----:B-1----:R-:W1:Y:S01]  /*01d0*/  LDCU.64 UR10, c[0x0][0x3e8] ;  /* 0x00007d00ff0a77ac */ /* 0x002e620008000a00 */
[----:B------:R-:W-:Y:S02]  /*01e0*/  SHF.R.S32.HI R15, RZ, 0x1f, R2 ;  /* 0x0000001fff0f7819 */ /* 0x000fe40000011402 */
[----:B------:R-:W-:Y:S02]  /*01f0*/  CS2R R20, SRZ ;  /* 0x0000000000147805 */ /* 0x000fe4000001ff00 */
[----:B------:R-:W-:Y:S02]  /*0200*/  IADD3 R12, PT, PT, R2, 0x40, RZ ;  /* 0x00000040020c7810 */ /* 0x000fe40007ffe0ff */
        /* <DEDUP_REMOVED lines=21> */
[----:B------:R-:W-:-:S04]  /*0360*/  IMAD R4, R4, 0x6, RZ ;  /* 0x0000000604047824 */ /* 0x000fc800078e02ff */
[----:B------:R-:W-:-:S05]  /*0370*/  IMAD.MOV R4, RZ, RZ, -R4 ;  /* 0x000000ffff047224 */ /* 0x000fca00078e0a04 */
[----:B------:R-:W-:Y:S01]  /*0380*/  PRMT R7, R4, 0x7710, RZ ;  /* 0x0000771004077816 */ /* 0x000fe200000000ff */
[----:B------:R-:W-:Y:S01]  /*0390*/  @!P2 VIADD R17, R17, 0x1 ;  /* 0x000000011111a836 */ /* 0x000fe20000000000 */
[-C--:B------:R-:W-:Y:S02]  /*03a0*/  @!P2 IADD3 R5, PT, PT, R5, -R8.reuse, RZ ;  /* 0x800000080505a210 */ /* 0x080fe40007ffe0ff */
[----:B-1----:R-:W-:Y:S02]  /*03b0*/  ISETP.GE.U32.AND P2, PT, R12, UR10, PT ;  /* 0x0000000a0c007c0c */ /* 0x002fe4000bf46070 */
[----:B------:R-:W-:Y:S02]  /*03c0*/  ISETP.GE.U32.AND P1, PT, R5, R8, PT ;  /* 0x000000080500720c */ /* 0x000fe40003f26070 */
[----:B------:R-:W-:Y:S02]  /*03d0*/  LOP3.LUT R5, R0, UR8, RZ, 0x3c, !PT ;  /* 0x0000000800057c12 */ /* 0x000fe4000f8e3cff */
[----:B------:R-:W-:-:S02]  /*03e0*/  ISETP.GE.AND.EX P2, PT, R13, UR11, PT, P2 ;  /* 0x0000000b0d007c0c */ /* 0x000fc4000bf46320 */
[----:B------:R-:W-:Y:S02]  /*03f0*/  ISETP.GE.AND P4, PT, R5, RZ, PT ;  /* 0x000000ff0500720c */ /* 0x000fe40003f86270 */
[----:B------:R-:W-:-:S04]  /*0400*/  IADD3 R7, PT, PT, R7, R24, RZ ;  /* 0x0000001807077210 */ /* 0x000fc80007ffe0ff */
[----:B------:R-:W-:Y:S02]  /*0410*/  SHF.L.U32 R7, R7, 0x1, RZ ;  /* 0x0000000107077819 */ /* 0x000fe400000006ff */
[----:B------:R-:W-:Y:S02]  /*0420*/  @P1 IADD3 R17, PT, PT, R17, 0x1, RZ ;  /* 0x0000000111111810 */ /* 0x000fe40007ffe0ff */
[----:B------:R-:W-:Y:S01]  /*0430*/  ISETP.GE.U32.AND P1, PT, R2, UR10, PT ;  /* 0x0000000a02007c0c */ /* 0x000fe2000bf26070 */
[----:B------:R-:W0:Y:S01]  /*0440*/  @!P2 LDC.64 R8, c[0x0][0x3e0] ;  /* 0x0000f800ff08ab82 */ /* 0x000e220000000a00 */
[----:B------:R-:W-:Y:S02]  /*0450*/  LOP3.LUT R7, R7, 0xffff, RZ, 0xc0, !PT ;  /* 0x0000ffff07077812 */ /* 0x000fe400078ec0ff */
[----:B------:R-:W-:Y:S01]  /*0460*/  ISETP.GE.AND.EX P1, PT, R15, UR11, PT, P1 ;  /* 0x0000000b0f007c0c */ /* 0x000fe2000bf26310 */
[----:B------:R-:W1:Y:S01]  /*0470*/  LDCU.64 UR10, c[0x0][0x3f0] ;  /* 0x00007e00ff0a77ac */ /* 0x000e620008000a00 */
[----:B------:R-:W-:-:S02]  /*0480*/  @!P4 IADD3 R17, PT, PT, -R17, RZ, RZ ;  /* 0x000000ff1111c210 */ /* 0x000fc40007ffe1ff */
[----:B------:R-:W-:-:S04]  /*0490*/  @!P3 LOP3.LUT R17, RZ, R0, RZ, 0x33, !PT ;  /* 0x00000000ff11b212 */ /* 0x000fc800078e33ff */
[----:B------:R-:W-:Y:S02]  /*04a0*/  IADD3 R5, PT, PT, -R17, RZ, RZ ;  /* 0x000000ff11057210 */ /* 0x000fe40007ffe1ff */
[----:B------:R-:W-:-:S03]  /*04b0*/  SHF.R.S32.HI R4, RZ, 0x1f, R17 ;  /* 0x0000001fff047819 */ /* 0x000fc60000011411 */
[----:B------:R-:W2:Y:S01]  /*04c0*/  @!P1 LDC.64 R10, c[0x0][0x3e0] ;  /* 0x0000f800ff0a9b82 */ /* 0x000ea20000000a00 */
[----:B------:R-:W-:-:S04]  /*04d0*/  IMAD R0, R0, R5, UR8 ;  /* 0x0000000800007e24 */ /* 0x000fc8000f8e0205 */
[----:B------:R-:W-:Y:S02]  /*04e0*/  IMAD R0, R0, 0xc, RZ ;  /* 0x0000000c00007824 */ /* 0x000fe400078e02ff */
[----:B-1----:R-:W-:Y:S02]  /*04f0*/  IMAD R14, R4, UR10, RZ ;  /* 0x0000000a040e7c24 */ /* 0x002fe4000f8e02ff */
[----:B------:R-:W1:Y:S01]  /*0500*/  @!P2 LDC.64 R4, c[0x0][0x390] ;  /* 0x0000e400ff04ab82 */ /* 0x000e620000000a00 */
[C---:B------:R-:W-:Y:S01]  /*0510*/  IADD3 R26, P3, PT, R0.reuse, R7, RZ ;  /* 0x00000007001a7210 */ /* 0x040fe20007f7e0ff */
[----:B------:R-:W-:Y:S02]  /*0520*/  IMAD R29, R17, UR11, R14 ;  /* 0x0000000b111d7c24 */ /* 0x000fe4000f8e020e */
[----:B0-----:R-:W-:Y:S01]  /*0530*/  @!P2 IMAD R13, R13, R8, RZ ;  /* 0x000000080d0da224 */ /* 0x001fe200078e02ff */
[----:B------:R-:W-:-:S03]  /*0540*/  LEA.HI.X.SX32 R27, R0, RZ, 0x1, P3 ;  /* 0x000000ff001b7211 */ /* 0x000fc600018f0eff */
[----:B------:R-:W0:Y:S01]  /*0550*/  @!P1 LDC.64 R6, c[0x0][0x390] ;  /* 0x0000e400ff069b82 */ /* 0x000e220000000a00 */
[----:B------:R-:W-:Y:S02]  /*0560*/  @!P2 IMAD R9, R12, R9, R13 ;  /* 0x000000090c09a224 */ /* 0x000fe400078e020d */
[----:B------:R-:W-:-:S04]  /*0570*/  IMAD.WIDE.U32 R26, R17, UR10, R26 ;  /* 0x0000000a111a7c25 */ /* 0x000fc8000f8e001a */
[----:B--2---:R-:W-:Y:S01]  /*0580*/  @!P1 IMAD R15, R15, R10, RZ ;  /* 0x0000000a0f0f9224 */ /* 0x004fe200078e02ff */
[-C--:B------:R-:W-:Y:S01]  /*0590*/  @!P1 MOV R28, R26.reuse ;  /* 0x0000001a001c9202 */ /* 0x080fe20000000f00 */
[----:B------:R-:W-:Y:S01]  /*05a0*/  IMAD.IADD R29, R27, 0x1, R29 ;  /* 0x000000011b1d7824 */ /* 0x000fe200078e021d */
[----:B------:R-:W-:Y:S01]  /*05b0*/  @!P2 MOV R14, R26 ;  /* 0x0000001a000ea202 */ /* 0x000fe20000000f00 */
[C---:B------:R-:W-:Y:S02]  /*05c0*/  @!P1 IMAD R17, R2.reuse, R11, R15 ;  /* 0x0000000b02119224 */ /* 0x040fe400078e020f */
[----:B------:R-:W-:Y:S01]  /*05d0*/  @!P1 IMAD.WIDE.U32 R10, R2, R10, R28 ;  /* 0x0000000a020a9225 */ /* 0x000fe200078e001c */
[----:B------:R-:W-:-:S03]  /*05e0*/  @!P2 MOV R15, R29 ;  /* 0x0000001d000fa202 */ /* 0x000fc60000000f00 */
[----:B------:R-:W-:Y:S02]  /*05f0*/  @!P1 IMAD.IADD R11, R11, 0x1, R17 ;  /* 0x000000010b0b9824 */ /* 0x000fe400078e0211 */
[----:B------:R-:W-:Y:S01]  /*0600*/  @!P2 IMAD.WIDE.U32 R12, R12, R8, R14 ;  /* 0x000000080c0ca225 */ /* 0x000fe200078e000e */
[----:B0-----:R-:W-:-:S04]  /*0610*/  @!P1 LEA R6, P3, R10, R6, 0x2 ;  /* 0x000000060a069211 */ /* 0x001fc800078610ff */
[----:B------:R-:W-:Y:S02]  /*0620*/  @!P2 IADD3 R9, PT, PT, R13, R9, RZ ;  /* 0x000000090d09a210 */ /* 0x000fe40007ffe0ff */
[----:B-1----:R-:W-:Y:S02]  /*0630*/  @!P2 LEA R8, P4, R12, R4, 0x2 ;  /* 0x000000040c08a211 */ /* 0x002fe400078810ff */
        /* <DEDUP_REMOVED lines=51> */
.L_x_2364:
[----:B----4-:R-:W-:Y:S05]  /*0970*/  BSYNC.RECONVERGENT B0 ;  /* 0x0000000000007941 */ /* 0x010fea0003800200 */
.L_x_2363:
        /* <DEDUP_REMOVED lines=36> */
.L_x_2366:
[----:B------:R-:W-:Y:S05]  /*0bc0*/  BSYNC.RECONVERGENT B0 ;  /* 0x0000000000007941 */ /* 0x000fea0003800200 */
.L_x_2365:
        /* <DEDUP_REMOVED lines=33> */
.L_x_2369:
[----:B------:R-:W2:Y:S04]  /*0de0*/  LDG.E.STRONG.GPU R6, desc[UR14][R4.64] ;  /* 0x0000000e04067981 */ /* 0x000ea8000c1ef900 */
[----:B--2---:R-:W-:Y:S01]  /*0df0*/  CCTL.IVALL ;  /* 0x00000000ff00798f */ /* 0x004fe20002000000 */
[----:B------:R-:W-:Y:S05]  /*0e00*/  YIELD ;  /* 0x0000000000007946 */ /* 0x000fea0003800000 */
[----:B------:R-:W-:-:S13]  /*0e10*/  ISETP.NE.AND P4, PT, R6, R9, PT ;  /* 0x000000090600720c */ /* 0x000fda0003f85270 */
[----:B------:R-:W-:Y:S05]  /*0e20*/  @P4 BRA `(.L_x_2369) ;  /* 0xfffffffc00ec4947 */ /* 0x000fea000383ffff */
.L_x_2368:
        /* <DEDUP_REMOVED lines=15> */
.L_x_2371:
        /* <DEDUP_REMOVED lines=91> */
.L_x_2370:
        /* <DEDUP_REMOVED lines=53> */
.L_x_2372:
        /* <DEDUP_REMOVED lines=27> */
.L_x_2373:
        /* <DEDUP_REMOVED lines=13> */
.L_x_2374:
[----:B------:R-:W-:Y:S05]  /*1aa0*/  BSYNC.RECONVERGENT B0 ;  /* 0x0000000000007941 */ /* 0x000fea0003800200 */
.L_x_2367:
        /* <DEDUP_REMOVED lines=20> */
[----:B------:R-:W-:-:S05]  /*1bf0*/  LOP3.LUT R11, R11, 0xffff, RZ, 0xc0, !PT ;  /* 0x0000ffff0b0b7812 */ /* 0x000fca00078ec0ff */
[----:B------:R-:W-:Y:S02]  /*1c00*/  IMAD.IADD R13, R0, 0x1, R11 ;  /* 0x00000001000d7824 */ /* 0x000fe400078e020b */
[----:B------:R-:W-:Y:S02]  /*1c10*/  @P0 FMUL.FTZ R11, R19, UR10 ;  /* 0x0000000a130b0c20 */ /* 0x000fe40008410000 */
[----:B-1----:R-:W-:-:S03]  /*1c20*/  IMAD.WIDE R6, R13, 0x2, R6 ;  /* 0x000000020d067825 */ /* 0x002fc600078e0206 */
[----:B------:R1:W-:Y:S01]  /*1c30*/  @P0 STG.E.64 desc[UR14][R8.64], R10 ;  /* 0x0000000a08000986 */ /* 0x0003e2000c101b0e */
        /* <DEDUP_REMOVED lines=33> */
[C---:B------:R-:W-:Y:S01]  /*1e50*/  FADD.FTZ R7, -R0.reuse, R20 ;  /* 0x0000001400077221 */ /* 0x040fe20000010100 */
[----:B------:R-:W-:Y:S01]  /*1e60*/  MOV R5, R29 ;  /* 0x0000001d00057202 */ /* 0x000fe20000000f00 */
[----:B------:R-:W1:Y:S01]  /*1e70*/  LDCU.64 UR10, c[0x0][0x380] ;  /* 0x00007000ff0a77ac */ /* 0x000e620008000a00 */
[----:B------:R-:W-:Y:S01]  /*1e80*/  FADD.FTZ R21, -R0, R21 ;  /* 0x0000001500157221 */ /* 0x000fe20000010100 */
[----:B------:R-:W-:-:S04]  /*1e90*/  FMUL.FTZ R7, R7, R10 ;  /* 0x0000000a07077220 */ /* 0x000fc80000410000 */
[----:B------:R-:W-:Y:S01]  /*1ea0*/  FFMA.FTZ R8, R11, R7, R14 ;  /* 0x000000070b087223 */ /* 0x000fe2000001000e */
[----:B0-----:R-:W-:Y:S02]  /*1eb0*/  IMAD R9, R9, UR16, RZ ;  /* 0x0000001009097c24 */ /* 0x001fe4000f8e02ff */
[----:B------:R-:W-:-:S04]  /*1ec0*/  IMAD.WIDE.U32 R4, R2, UR16, R4 ;  /* 0x0000001002047c25 */ /* 0x000fc8000f8e0004 */
[----:B------:R-:W-:Y:S01]  /*1ed0*/  IMAD R9, R2, UR17, R9 ;  /* 0x0000001102097c24 */ /* 0x000fe2000f8e0209 */
[----:B-1----:R-:W-:-:S03]  /*1ee0*/  LEA R6, P1, R4, UR10, 0x2 ;  /* 0x0000000a04067c11 */ /* 0x002fc6000f8210ff */
[----:B------:R-:W-:Y:S02]  /*1ef0*/  IMAD.IADD R5, R5, 0x1, R9 ;  /* 0x0000000105057824 */ /* 0x000fe400078e0209 */
[----:B------:R-:W-:-:S03]  /*1f00*/  FMUL.FTZ R9, R21, R10 ;  /* 0x0000000a15097220 */ /* 0x000fc60000410000 */
[----:B------:R-:W-:Y:S01]  /*1f10*/  LEA.HI.X R7, R4, UR11, R5, 0x2, P1 ;  /* 0x0000000b04077c11 */ /* 0x000fe200088f1405 */
[----:B------:R-:W-:-:S05]  /*1f20*/  FFMA.FTZ R9, R12, R9, R13 ;  /* 0x000000090c097223 */ /* 0x000fca000001000d */
[----:B------:R0:W-:Y:S02]  /*1f30*/  STG.E.64 desc[UR14][R6.64], R8 ;  /* 0x0000000806007986 */ /* 0x0001e4000c101b0e */
.L_x_2378:
[----:B------:R-:W-:Y:S05]  /*1f40*/  BSYNC.RECONVERGENT B1 ;  /* 0x0000000000017941 */ /* 0x000fea0003800200 */
.L_x_2377:
        /* <DEDUP_REMOVED lines=19> */
.L_x_2376:
        /* <DEDUP_REMOVED lines=18> */
[----:B------:R-:W-:-:S04]  /*21a0*/  IMAD.WIDE.U32 R6, R2, UR10, R6 ;  /* 0x0000000a02067c25 */ /* 0x000fc8000f8e0006 */
[----:B------:R-:W-:Y:S02]  /*21b0*/  IMAD R17, R2, UR11, R17 ;  /* 0x0000000b02117c24 */ /* 0x000fe4000f8e0211 */
[----:B--2---:R-:W-:Y:S01]  /*21c0*/  FADD.FTZ R16, R4, 1 ;  /* 0x3f80000004107421 */ /* 0x004fe20000010000 */
[C---:B-1----:R-:W-:Y:S02]  /*21d0*/  LEA R4, P1, R6.reuse, UR12, 0x2 ;  /* 0x0000000c06047c11 */ /* 0x042fe4000f8210ff */
[----:B------:R-:W-:Y:S01]  /*21e0*/  IADD3 R17, PT, PT, R7, R17, RZ ;  /* 0x0000001107117210 */ /* 0x000fe20007ffe0ff */
[----:B0-----:R-:W-:Y:S02]  /*21f0*/  FADD.FTZ R15, R5, 1 ;  /* 0x3f800000050f7421 */ /* 0x001fe40000010000 */
[----:B------:R-:W0:Y:S01]  /*2200*/  MUFU.RCP R16, R16 ;  /* 0x0000001000107308 */ /* 0x000e220000001000 */
[----:B------:R-:W-:-:S07]  /*2210*/  LEA.HI.X R5, R6, UR13, R17, 0x2, P1 ;  /* 0x0000000d06057c11 */ /* 0x000fce00088f1411 */
[----:B------:R-:W1:Y:S01]  /*2220*/  MUFU.RCP R15, R15 ;  /* 0x0000000f000f7308 */ /* 0x000e620000001000 */
[----:B0-----:R-:W-:Y:S01]  /*2230*/  FMUL.FTZ R6, R9, R16 ;  /* 0x0000001009067220 */ /* 0x001fe20000410000 */
[----:B-1----:R-:W-:-:S05]  /*2240*/  FMUL.FTZ R7, R8, R15 ;  /* 0x0000000f08077220 */ /* 0x002fca0000410000 */
[----:B------:R0:W-:Y:S02]  /*2250*/  STG.E.64 desc[UR14][R4.64], R6 ;  /* 0x0000000604007986 */ /* 0x0001e4000c101b0e */
.L_x_2381:
[----:B------:R-:W-:Y:S05]  /*2260*/  BSYNC.RECONVERGENT B1 ;  /* 0x0000000000017941 */ /* 0x000fea0003800200 */
.L_x_2380:
        /* <DEDUP_REMOVED lines=32> */
.L_x_2379:
[----:B------:R-:W-:Y:S05]  /*2470*/  BSYNC.RECONVERGENT B0 ;  /* 0x0000000000007941 */ /* 0x000fea0003800200 */
.L_x_2375:
[----:B------:R-:W-:Y:S02]  /*2480*/  UIADD3 UR8, UPT, UPT, UR19, UR8, URZ ;  /* 0x0000000813087290 */ /* 0x000fe4000fffe0ff */
[----:B------:R-:W-:Y:S02]  /*2490*/  UIADD3 UR4, UPT, UPT, UR4, 0x1, URZ ;  /* 0x0000000104047890 */ /* 0x000fe4000fffe0ff */
[----:B------:R-:W-:-:S09]  /*24a0*/  UISETP.GE.AND UP1, UPT, UR8, UR7, UPT ;  /* 0x000000070800728c */ /* 0x000fd2000bf26270 */
[----:B------:R-:W-:Y:S05]  /*24b0*/  BRA.U !UP1, `(.L_x_2382) ;  /* 0xffffffdd093c7547 */ /* 0x000fea000b83ffff */
[----:B------:R-:W-:Y:S05]  /*24c0*/  EXIT ;  /* 0x000000000000794d */ /* 0x000fea0003800000 */
.L_x_2383:
        /* <DEDUP_REMOVED lines=11> */
.L_x_2528:


//--------------------- .text._Z35group_norm_nhwc_fwd_one_pass_kernelI11Fp32IOFp16WLi256ELi12ELi384EEv26Group_norm_nhwc_fwd_params --------------------------
	.section	.text._Z35group_norm_nhwc_fwd_one_pass_kernelI11Fp32IOFp16WLi256ELi12ELi384EEv26Group_norm_nhwc_fwd_params,"ax",@progbits
	.align	128
        .global         _Z35group_norm_nhwc_fwd_one_pass_kernelI11Fp32IOFp16WLi256ELi12ELi384EEv26Group_norm_nhwc_fwd_params
        .type           _Z35group_norm_nhwc_fwd_one_pass_kernelI11Fp32IOFp16WLi256ELi12ELi384EEv26Group_norm_nhwc_fwd_params,@function
        .size           _Z35group_norm_nhwc_fwd_one_pass_kernelI11Fp32IOFp16WLi256ELi12ELi384EEv26Group_norm_nhwc_fwd_params,(.L_x_2529 - _Z35group_norm_nhwc_fwd_one_pass_kernelI11Fp32IOFp16WLi256ELi12ELi384EEv26Group_norm_nhwc_fwd_params)
        .other          _Z35group_norm_nhwc_fwd_one_pass_kernelI11Fp32IOFp16WLi256ELi12ELi384EEv26Group_norm_nhwc_fwd_params,@"STO_CUDA_ENTRY STV_DEFAULT"
_Z35group_norm_nhwc_fwd_one_pass_kernelI11Fp32IOFp16WLi256ELi12ELi384EEv26Group_norm_nhwc_fwd_params:
.text._Z35group_norm_nhwc_fwd_one_pass_kernelI11Fp32IOFp16WLi256ELi12ELi384EEv26Group_norm_nhwc_fwd_params:
        /* <DEDUP_REMOVED lines=25> */
.L_x_2411:
        /* <DEDUP_REMOVED lines=26> */
[-C--:B------:R-:W-:Y:S01]  /*0330*/  @!P2 IADD3 R2, PT, PT, R2, -R7.reuse, RZ ;  /* 0x800000070202a210 */ /* 0x080fe20007ffe0ff */
[----:B------:R-:W-:Y:S01]  /*0340*/  @!P2 VIADD R5, R5, 0x1 ;  /* 0x000000010505a836 */ /* 0x000fe20000000000 */
        /* <DEDUP_REMOVED lines=13> */
[----:B------:R-:W-:Y:S01]  /*0420*/  ISETP.GE.U32.AND P3, PT, R21, UR10, PT ;  /* 0x0000000a15007c0c */ /* 0x000fe2000bf66070 */
[----:B------:R-:W-:Y:S01]  /*0430*/  IMAD.IADD R2, R7, 0x1, R8 ;  /* 0x0000000107027824 */ /* 0x000fe200078e0208 */
[----:B------:R-:W-:Y:S01]  /*0440*/  IADD3 R9, PT, PT, -R5, RZ, RZ ;  /* 0x000000ff05097210 */ /* 0x000fe20007ffe1ff */
[----:B------:R-:W0:Y:S01]  /*0450*/  @!P2 LDC.64 R6, c[0x0][0x3e0] ;  /* 0x0000f800ff06ab82 */ /* 0x000e220000000a00 */
[----:B------:R-:W-:Y:S02]  /*0460*/  ISETP.GE.U32.AND P1, PT, R23, UR10, PT ;  /* 0x0000000a17007c0c */ /* 0x000fe4000bf26070 */
[----:B------:R-:W-:Y:S01]  /*0470*/  SHF.L.U32 R2, R2, 0x1, RZ ;  /* 0x0000000102027819 */ /* 0x000fe200000006ff */
[----:B------:R-:W-:Y:S01]  /*0480*/  IMAD R0, R0, R9, UR8 ;  /* 0x0000000800007e24 */ /* 0x000fe2000f8e0209 */
[----:B------:R-:W-:Y:S02]  /*0490*/  ISETP.GE.AND.EX P3, PT, R13, UR11, PT, P3 ;  /* 0x0000000b0d007c0c */ /* 0x000fe4000bf66330 */
[----:B------:R-:W-:Y:S01]  /*04a0*/  LOP3.LUT R27, R2, 0xffff, RZ, 0xc0, !PT ;  /* 0x0000ffff021b7812 */ /* 0x000fe200078ec0ff */
[----:B------:R-:W-:Y:S01]  /*04b0*/  IMAD R0, R0, 0xc, RZ ;  /* 0x0000000c00007824 */ /* 0x000fe200078e02ff */
[----:B------:R-:W-:Y:S01]  /*04c0*/  SHF.R.S32.HI R2, RZ, 0x1f, R5 ;  /* 0x0000001fff027819 */ /* 0x000fe20000011405 */
[----:B------:R-:W1:Y:S01]  /*04d0*/  @!P2 LDC.64 R16, c[0x0][0x390] ;  /* 0x0000e400ff10ab82 */ /* 0x000e620000000a00 */
[----:B------:R-:W-:-:S02]  /*04e0*/  ISETP.GE.AND.EX P1, PT, R29, UR11, PT, P1 ;  /* 0x0000000b1d007c0c */ /* 0x000fc4000bf26310 */
        /* <DEDUP_REMOVED lines=9> */
[----:B0-----:R-:W-:Y:S01]  /*0580*/  @!P2 IMAD R4, R3, R6, RZ ;  /* 0x000000060304a224 */ /* 0x001fe200078e02ff */
[----:B------:R-:W-:Y:S01]  /*0590*/  IADD3 R25, PT, PT, R27, R25, RZ ;  /* 0x000000191b197210 */ /* 0x000fe20007ffe0ff */
[----:B------:R-:W0:Y:S01]  /*05a0*/  @!P3 LDC.64 R2, c[0x0][0x3e0] ;  /* 0x0000f800ff02bb82 */ /* 0x000e220000000a00 */
[----:B------:R-:W-:Y:S01]  /*05b0*/  @!P2 MOV R24, R26 ;  /* 0x0000001a0018a202 */ /* 0x000fe20000000f00 */
[----:B------:R-:W-:-:S04]  /*05c0*/  @!P2 IMAD R15, R11, R7, R4 ;  /* 0x000000070b0fa224 */ /* 0x000fc800078e0204 */
[----:B------:R-:W-:Y:S02]  /*05d0*/  @!P2 IMAD.WIDE.U32 R6, R11, R6, R24 ;  /* 0x000000060b06a225 */ /* 0x000fe400078e0018 */
[----:B------:R-:W2:Y:S02]  /*05e0*/  @!P1 LDC.64 R4, c[0x0][0x3e0] ;  /* 0x0000f800ff049b82 */ /* 0x000ea40000000a00 */
[----:B------:R-:W-:Y:S01]  /*05f0*/  @!P2 IMAD.IADD R7, R7, 0x1, R15 ;  /* 0x000000010707a824 */ /* 0x000fe200078e020f */
[----:B-1----:R-:W-:-:S04]  /*0600*/  @!P2 LEA R16, P5, R6, R16, 0x2 ;  /* 0x000000100610a211 */ /* 0x002fc800078a10ff */
[----:B------:R-:W-:Y:S01]  /*0610*/  @!P2 LEA.HI.X R17, R6, R17, R7, 0x2, P5 ;  /* 0x000000110611a211 */ /* 0x000fe200028f1407 */
[----:B------:R-:W1:Y:S01]  /*0620*/  @!P1 LDC.64 R14, c[0x0][0x390] ;  /* 0x0000e400ff0e9b82 */ /* 0x000e620000000a00 */
[----:B0-----:R-:W-:-:S07]  /*0630*/  @!P3 IMAD R12, R13, R2, RZ ;  /* 0x000000020d0cb224 */ /* 0x001fce00078e02ff */
[----:B------:R-:W0:Y:S01]  /*0640*/  @!P4 LDC.64 R6, c[0x0][0x3e0] ;  /* 0x0000f800ff06cb82 */ /* 0x000e220000000a00 */
        /* <DEDUP_REMOVED lines=13> */
[----:B-1----:R-:W-:Y:S01]  /*0720*/  @!P1 LEA R14, P5, R4, R14, 0x2 ;  /* 0x0000000e040e9211 */ /* 0x002fe200078a10ff */
[----:B0-----:R-:W-:Y:S01]  /*0730*/  @!P4 IMAD R18, R19, R6, RZ ;  /* 0x000000061312c224 */ /* 0x001fe200078e02ff */
        /* <DEDUP_REMOVED lines=11> */
[----:B------:R-:W-:-:S03]  /*07f0*/  CS2R R6, SRZ ;  /* 0x0000000000067805 */ /* 0x000fc6000001ff00 */
[----:B------:R-:W-:Y:S01]  /*0800*/  @!P4 IADD3 R9, PT, PT, R19, R21, RZ ;  /* 0x000000151309c210 */ /* 0x000fe20007ffe0ff */
        /* <DEDUP_REMOVED lines=61> */
[----:B--2---:R-:W-:-:S03]  /*0be0*/  FADD.FTZ R11, R14, R17 ;  /* 0x000000110e0b7221 */ /* 0x004fc60000010000 */
[----:B------:R-:W-:-:S05]  /*0bf0*/  @!P2 IMAD.IADD R9, R9, 0x1, R12 ;  /* 0x000000010909a824 */ /* 0x000fca00078e020c */
[----:B------:R3:W-:Y:S02]  /*0c00*/  @!P2 STS.64 [R9+0x10], R10 ;  /* 0x0000100a0900a388 */ /* 0x0007e40000000a00 */
.L_x_2385:
[----:B------:R-:W-:Y:S05]  /*0c10*/  BSYNC.RECONVERGENT B0 ;  /* 0x0000000000007941 */ /* 0x000fea0003800200 */
.L_x_2384:
        /* <DEDUP_REMOVED lines=36> */
.L_x_2387:
[----:B------:R-:W-:Y:S05]  /*0e60*/  BSYNC.RECONVERGENT B0 ;  /* 0x0000000000007941 */ /* 0x000fea0003800200 */
.L_x_2386:
        /* <DEDUP_REMOVED lines=31> */
.L_x_2390:
[----:B---3--:R-:W2:Y:S04]  /*1060*/  LDG.E.STRONG.GPU R12, desc[UR16][R8.64] ;  /* 0x00000010080c7981 */ /* 0x008ea8000c1ef900 */
[----:B--2---:R-:W-:Y:S01]  /*1070*/  CCTL.IVALL ;  /* 0x00000000ff00798f */ /* 0x004fe20002000000 */
[----:B------:R-:W-:Y:S05]  /*1080*/  YIELD ;  /* 0x0000000000007946 */ /* 0x000fea0003800000 */
[----:B------:R-:W-:-:S13]  /*1090*/  ISETP.NE.AND P2, PT, R12, R15, PT ;  /* 0x0000000f0c00720c */ /* 0x000fda0003f45270 */
[----:B------:R-:W-:Y:S05]  /*10a0*/  @P2 BRA `(.L_x_2390) ;  /* 0xfffffffc00ec2947 */ /* 0x000fea000383ffff */
.L_x_2389:
        /* <DEDUP_REMOVED lines=15> */
.L_x_2392:
        /* <DEDUP_REMOVED lines=20> */
[----:B------:R-:W-:Y:S02]  /*12e0*/  MOV R14, UR24 ;  /* 0x00000018000e7c02 */ /* 0x000fe40008000f00 */
[----:B------:R-:W-:Y:S01]  /*12f0*/  MOV R15, UR25 ;  /* 0x00000019000f7c02 */ /* 0x000fe20008000f00 */
[----:B------:R-:W-:Y:S01]  /*1300*/  @!UP0 UIMAD.WIDE.U32 UR24, UR10, 0x8, UR18 ;  /* 0x000000080a1888a5 */ /* 0x000fe2000f8e0012 */
[----:B-1----:R-:W-:Y:S01]  /*1310*/  IMAD.U32 R16, RZ, RZ, UR26 ;  /* 0x0000001aff107e24 */ /* 0x002fe2000f8e00ff */
[----:B--2---:R-:W-:-:S03]  /*1320*/  MOV R17, UR27 ;  /* 0x0000001b00117c02 */ /* 0x004fc60008000f00 */
[----:B------:R-:W2:Y:S01]  /*1330*/  @!P4 LDG.E.64 R14, desc[UR16][R14.64] ;  /* 0x000000100e0ec981 */ /* 0x000ea2000c1e1b00 */
[----:B------:R-:W-:Y:S02]  /*1340*/  MOV R18, UR24 ;  /* 0x0000001800127c02 */ /* 0x000fe40008000f00 */
[----:B------:R-:W-:Y:S01]  /*1350*/  MOV R19, UR25 ;  /* 0x0000001900137c02 */ /* 0x000fe20008000f00 */
[----:B------:R-:W3:Y:S05]  /*1360*/  @!P6 LDG.E.64 R16, desc[UR16][R16.64] ;  /* 0x000000101010e981 */ /* 0x000eea000c1e1b00 */
        /* <DEDUP_REMOVED lines=14> */
[----:B------:R-:W-:Y:S02]  /*1450*/  IMAD.U32 R9, RZ, RZ, UR24 ;  /* 0x00000018ff097e24 */ /* 0x000fe4000f8e00ff */
[----:B---3--:R-:W-:Y:S01]  /*1460*/  @!P6 FADD.FTZ R10, R10, R16 ;  /* 0x000000100a0ae221 */ /* 0x008fe20000010000 */
[----:B------:R-:W-:Y:S01]  /*1470*/  @!P6 FADD.FTZ R11, R11, R17 ;  /* 0x000000110b0be221 */ /* 0x000fe20000010000 */
[----:B------:R-:W-:Y:S01]  /*1480*/  ISETP.EQ.OR P6, PT, R12, UR15, P3 ;  /* 0x0000000f0c007c0c */ /* 0x000fe20009fc2670 */
[----:B------:R-:W-:Y:S01]  /*1490*/  VOTEU.ALL UP0, P2 ;  /* 0x0000000000ff7886 */ /* 0x000fe20001000000 */
[----:B----4-:R-:W-:Y:S01]  /*14a0*/  @!P5 FADD.FTZ R10, R10, R18 ;  /* 0x000000120a0ad221 */ /* 0x010fe20000010000 */
[----:B------:R-:W-:Y:S01]  /*14b0*/  @!P5 FADD.FTZ R11, R11, R19 ;  /* 0x000000130b0bd221 */ /* 0x000fe20000010000 */
[----:B------:R-:W-:-:S02]  /*14c0*/  ISETP.EQ.OR P5, PT, R9, UR15, P3 ;  /* 0x0000000f09007c0c */ /* 0x000fc40009fa2670 */
[----:B------:R-:W-:Y:S01]  /*14d0*/  @!UP0 UIMAD.WIDE.U32 UR24, UR21, 0x8, UR18 ;  /* 0x00000008151888a5 */ /* 0x000fe2000f8e0012 */
[----:B------:R-:W-:-:S05]  /*14e0*/  VOTEU.ALL UP0, P4 ;  /* 0x0000000000ff7886 */ /* 0x000fca0002000000 */
[----:B------:R-:W-:Y:S01]  /*14f0*/  MOV R12, UR24 ;  /* 0x00000018000c7c02 */ /* 0x000fe20008000f00 */
[----:B------:R-:W-:Y:S01]  /*1500*/  VOTEU.ALL UP1, P6 ;  /* 0x0000000000ff7886 */ /* 0x000fe20003020000 */
[----:B------:R-:W-:Y:S01]  /*1510*/  MOV R13, UR25 ;  /* 0x00000019000d7c02 */ /* 0x000fe20008000f00 */
[----:B------:R-:W-:Y:S02]  /*1520*/  @!UP0 UIMAD.WIDE.U32 UR24, UR12, 0x8, UR18 ;  /* 0x000000080c1888a5 */ /* 0x000fe4000f8e0012 */
[----:B------:R-:W-:Y:S01]  /*1530*/  VOTEU.ALL UP0, P5 ;  /* 0x0000000000ff7886 */ /* 0x000fe20002800000 */
[----:B------:R-:W-:Y:S02]  /*1540*/  @!UP1 UIMAD.WIDE.U32 UR26, UR14, 0x8, UR18 ;  /* 0x000000080e1a98a5 */ /* 0x000fe4000f8e0012 */
[----:B------:R-:W2:Y:S01]  /*1550*/  @!P2 LDG.E.64 R12, desc[UR16][R12.64] ;  /* 0x000000100c0ca981 */ /* 0x000ea2000c1e1b00 */
[----:B------:R-:W-:Y:S02]  /*1560*/  MOV R14, UR24 ;  /* 0x00000018000e7c02 */ /* 0x000fe40008000f00 */
[----:B------:R-:W-:Y:S01]  /*1570*/  MOV R15, UR25 ;  /* 0x00000019000f7c02 */ /* 0x000fe20008000f00 */
[----:B------:R-:W-:Y:S01]  /*1580*/  @!UP0 UIMAD.WIDE.U32 UR24, UR13, 0x8, UR18 ;  /* 0x000000080d1888a5 */ /* 0x000fe2000f8e0012 */
[----:B------:R-:W-:-:S02]  /*1590*/  MOV R16, UR26 ;  /* 0x0000001a00107c02 */ /* 0x000fc40008000f00 */
[----:B------:R-:W-:Y:S02]  /*15a0*/  MOV R17, UR27 ;  /* 0x0000001b00117c02 */ /* 0x000fe40008000f00 */
[----:B------:R-:W3:Y:S01]  /*15b0*/  @!P4 LDG.E.64 R14, desc[UR16][R14.64] ;  /* 0x000000100e0ec981 */ /* 0x000ee2000c1e1b00 */
[----:B------:R-:W-:Y:S01]  /*15c0*/  IMAD.U32 R18, RZ, RZ, UR24 ;  /* 0x00000018ff127e24 */ /* 0x000fe2000f8e00ff */
        /* <DEDUP_REMOVED lines=24> */
.L_x_2391:
        /* <DEDUP_REMOVED lines=52> */
.L_x_2393:
        /* <DEDUP_REMOVED lines=28> */
.L_x_2394:
        /* <DEDUP_REMOVED lines=13> */
.L_x_2395:
[----:B------:R-:W-:Y:S05]  /*1d20*/  BSYNC.RECONVERGENT B0 ;  /* 0x0000000000007941 */ /* 0x000fea0003800200 */
.L_x_2388:
[----:B------:R-:W4:Y:S01]  /*1d30*/  S2R R14, SR_TID.X ;  /* 0x00000000000e7919 */ /* 0x000f220000002100 */
[----:B------:R-:W5:Y:S01]  /*1d40*/  S2UR UR9, SR_CgaCtaId ;  /* 0x00000000000979c3 */ /* 0x000f620000008800 */
[----:B------:R-:W0:Y:S01]  /*1d50*/  LDCU UR10, c[0x0][0x414] ;  /* 0x00008280ff0a77ac */ /* 0x000e220008000800 */
[----:B------:R-:W-:Y:S01]  /*1d60*/  MOV R29, UR8 ;  /* 0x00000008001d7c02 */ /* 0x000fe20008000f00 */
        /* <DEDUP_REMOVED lines=10> */
[----:B------:R-:W-:-:S04]  /*1e10*/  IMAD R8, R8, 0x6, RZ ;  /* 0x0000000608087824 */ /* 0x000fc800078e02ff */
[----:B------:R-:W-:Y:S02]  /*1e20*/  IMAD.MOV R15, RZ, RZ, -R8 ;  /* 0x000000ffff0f7224 */ /* 0x000fe400078e0a08 */
[----:B------:R-:W1:Y:S03]  /*1e30*/  LDC.64 R8, c[0x0][0x3a0] ;  /* 0x0000e800ff087b82 */ /* 0x000e660000000a00 */
        /* <DEDUP_REMOVED lines=28> */
[----:B----4-:R-:W-:Y:S02]  /*2000*/  HADD2.F32 R10, -RZ, R12.H0_H0 ;  /* 0x2000000cff0a7230 */ /* 0x010fe40000004100 */
[----:B---3--:R-:W-:Y:S02]  /*2010*/  HADD2.F32 R12, -RZ, R29.H0_H0 ;  /* 0x2000001dff0c7230 */ /* 0x008fe40000004100 */
[----:B-----5:R-:W-:Y:S01]  /*2020*/  HADD2.F32 R11, -RZ, R18.H0_H0 ;  /* 0x20000012ff0b7230 */ /* 0x020fe20000004100 */
[----:B01----:R-:W-:Y:S06]  /*2030*/  BRA.U UP0, `(.L_x_2397) ;  /* 0x00000005007c7547 */ /* 0x003fec000b800000 */
[----:B------:R-:W0:Y:S01]  /*2040*/  LDCU.64 UR12, c[0x0][0x3e8] ;  /* 0x00007d00ff0c77ac */ /* 0x000e220008000a00 */
[----:B------:R-:W-:Y:S01]  /*2050*/  SHF.R.S32.HI R14, RZ, 0x1f, R23 ;  /* 0x0000001fff0e7819 */ /* 0x000fe20000011417 */
[----:B------:R-:W-:Y:S01]  /*2060*/  BSSY.RECONVERGENT B1, `(.L_x_2398) ;  /* 0x0000018000017945 */ /* 0x000fe20003800200 */
[C---:B------:R-:W-:Y:S01]  /*2070*/  IADD3 R17, PT, PT, R23.reuse, 0x40, RZ ;  /* 0x0000004017117810 */ /* 0x040fe20007ffe0ff */
[C---:B------:R-:W-:Y:S01]  /*2080*/  VIADD R13, R23.reuse, 0x80 ;  /* 0x00000080170d7836 */ /* 0x040fe20000000000 */
        /* <DEDUP_REMOVED lines=14> */
[----:B-1----:R-:W-:-:S04]  /*2170*/  LEA R14, P1, R18, UR10, 0x2 ;  /* 0x0000000a120e7c11 */ /* 0x002fc8000f8210ff */
[----:B------:R-:W-:Y:S01]  /*2180*/  IADD3 R15, PT, PT, R19, R15, RZ ;  /* 0x0000000f130f7210 */ /* 0x000fe20007ffe0ff */
[----:B------:R-:W-:-:S03]  /*2190*/  FADD.FTZ R19, -R0, R4 ;  /* 0x0000000400137221 */ /* 0x000fc60000010100 */
[----:B------:R-:W-:Y:S01]  /*21a0*/  LEA.HI.X R15, R18, UR11, R15, 0x2, P1 ;  /* 0x0000000b120f7c11 */ /* 0x000fe200088f140f */
[----:B------:R-:W-:-:S04]  /*21b0*/  FMUL.FTZ R4, R19, R8 ;  /* 0x0000000813047220 */ /* 0x000fc80000410000 */
[----:B------:R-:W-:-:S05]  /*21c0*/  FFMA.FTZ R4, R9, R4, R12 ;  /* 0x0000000409047223 */ /* 0x000fca000001000c */
[----:B------:R0:W-:Y:S02]  /*21d0*/  STG.E.64 desc[UR16][R14.64], R4 ;  /* 0x000000040e007986 */ /* 0x0001e4000c101b10 */
.L_x_2399:
[----:B------:R-:W-:Y:S05]  /*21e0*/  BSYNC.RECONVERGENT B1 ;  /* 0x0000000000017941 */ /* 0x000fea0003800200 */
.L_x_2398:
        /* <DEDUP_REMOVED lines=22> */
[----:B------:R-:W-:Y:S01]  /*2350*/  IMAD.IADD R19, R5, 0x1, R19 ;  /* 0x0000000105137824 */ /* 0x000fe200078e0213 */
[C---:B-1----:R-:W-:Y:S02]  /*2360*/  LEA R18, P1, R4.reuse, UR18, 0x2 ;  /* 0x0000001204127c11 */ /* 0x042fe4000f8210ff */
[----:B------:R-:W-:Y:S02]  /*2370*/  FMUL.FTZ R2, R17, R8 ;  /* 0x0000000811027220 */ /* 0x000fe40000410000 */
[----:B------:R-:W-:Y:S02]  /*2380*/  LEA.HI.X R19, R4, UR19, R19, 0x2, P1 ;  /* 0x0000001304137c11 */ /* 0x000fe400088f1413 */
[----:B------:R-:W-:-:S05]  /*2390*/  FFMA.FTZ R2, R9, R2, R12 ;  /* 0x0000000209027223 */ /* 0x000fca000001000c */
[----:B------:R0:W-:Y:S02]  /*23a0*/  STG.E.64 desc[UR16][R18.64], R2 ;  /* 0x0000000212007986 */ /* 0x0001e4000c101b10 */
.L_x_2401:
[----:B------:R-:W-:Y:S05]  /*23b0*/  BSYNC.RECONVERGENT B1 ;  /* 0x0000000000017941 */ /* 0x000fea0003800200 */
.L_x_2400:
        /* <DEDUP_REMOVED lines=18> */
[----:B------:R1:W-:Y:S02]  /*24e0*/  STG.E.64 desc[UR16][R6.64], R2 ;  /* 0x0000000206007986 */ /* 0x0003e4000c101b10 */
.L_x_2403:
[----:B------:R-:W-:Y:S05]  /*24f0*/  BSYNC.RECONVERGENT B1 ;  /* 0x0000000000017941 */ /* 0x000fea0003800200 */
.L_x_2402:
        /* <DEDUP_REMOVED lines=19> */
.L_x_2397:
[----:B------:R-:W0:Y:S01]  /*2630*/  LDCU.64 UR18, c[0x0][0x3e8] ;  /* 0x00007d00ff1277ac */ /* 0x000e220008000a00 */
[----:B------:R-:W-:Y:S01]  /*2640*/  BSSY.RECONVERGENT B1, `(.L_x_2405) ;  /* 0x0000021000017945 */ /* 0x000fe20003800200 */
[C---:B------:R-:W-:Y:S01]  /*2650*/  VIADD R17, R23.reuse, 0x40 ;  /* 0x0000004017117836 */ /* 0x040fe20000000000 */
[C---:B------:R-:W-:Y:S02]  /*2660*/  IADD3 R13, PT, PT, R23.reuse, 0x80, RZ ;  /* 0x00000080170d7810 */ /* 0x040fe40007ffe0ff */
        /* <DEDUP_REMOVED lines=30> */
.L_x_2406:
[----:B0-----:R-:W-:Y:S05]  /*2850*/  BSYNC.RECONVERGENT B1 ;  /* 0x0000000000017941 */ /* 0x001fea0003800200 */
.L_x_2405:
        /* <DEDUP_REMOVED lines=22> */
[----:B------:R-:W-:-:S03]  /*29c0*/  IADD3 R19, PT, PT, R5, R19, RZ ;  /* 0x0000001305137210 */ /* 0x000fc60007ffe0ff */
        /* <DEDUP_REMOVED lines=15> */
.L_x_2408:
[----:B------:R-:W-:Y:S05]  /*2ac0*/  BSYNC.RECONVERGENT B1 ;  /* 0x0000000000017941 */ /* 0x000fea0003800200 */
.L_x_2407:
        /* <DEDUP_REMOVED lines=29> */
.L_x_2410:
[----:B------:R-:W-:Y:S05]  /*2ca0*/  BSYNC.RECONVERGENT B1 ;  /* 0x0000000000017941 */ /* 0x000fea0003800200 */
.L_x_2409:
        /* <DEDUP_REMOVED lines=27> */
.L_x_2404:
[----:B------:R-:W-:Y:S05]  /*2e60*/  BSYNC.RECONVERGENT B0 ;  /* 0x0000000000007941 */ /* 0x000fea0003800200 */
.L_x_2396:
[----:B------:R-:W-:Y:S02]  /*2e70*/  UIADD3 UR8, UPT, UPT, UR20, UR8, URZ ;  /* 0x0000000814087290 */ /* 0x000fe4000fffe0ff */
[----:B------:R-:W-:Y:S02]  /*2e80*/  UIADD3 UR4, UPT, UPT, UR4, 0x1, URZ ;  /* 0x0000000104047890 */ /* 0x000fe4000fffe0ff */
[----:B------:R-:W-:-:S09]  /*2e90*/  UISETP.GE.AND UP0, UPT, UR8, UR7, UPT ;  /* 0x000000070800728c */ /* 0x000fd2000bf06270 */
[----:B------:R-:W-:Y:S05]  /*2ea0*/  BRA.U !UP0, `(.L_x_2411) ;  /* 0xffffffd108b87547 */ /* 0x000fea000b83ffff */
[----:B------:R-:W-:Y:S05]  /*2eb0*/  EXIT ;  /* 0x000000000000794d */ /* 0x000fea0003800000 */
.L_x_2412:
        /* <DEDUP_REMOVED lines=12> */
.L_x_2529:


//--------------------- .text._Z35group_norm_nhwc_fwd_one_pass_kernelI11Fp32IOFp16WLi512ELi12ELi384EEv26Group_norm_nhwc_fwd_params --------------------------
	.section	.text._Z35group_norm_nhwc_fwd_one_pass_kernelI11Fp32IOFp16WLi512ELi12ELi384EEv26Group_norm_nhwc_fwd_params,"ax",@progbits
	.align	128
        .global         _Z35group_norm_nhwc_fwd_one_pass_kernelI11Fp32IOFp16WLi512ELi12ELi384EEv26Group_norm_nhwc_fwd_params
        .type           _Z35group_norm_nhwc_fwd_one_pass_kernelI11Fp32IOFp16WLi512ELi12ELi384EEv26Group_norm_nhwc_fwd_params,@function
        .size           _Z35group_norm_nhwc_fwd_one_pass_kernelI11Fp32IOFp16WLi512ELi12ELi384EEv26Group_norm_nhwc_fwd_params,(.L_x_2530 - _Z35group_norm_nhwc_fwd_one_pass_kernelI11Fp32IOFp16WLi512ELi12ELi384EEv26Group_norm_nhwc_fwd_params)
        .other          _Z35group_norm_nhwc_fwd_one_pass_kernelI11Fp32IOFp16WLi512ELi12ELi384EEv26Group_norm_nhwc_fwd_params,@"STO_CUDA_ENTRY STV_DEFAULT"
_Z35group_norm_nhwc_fwd_one_pass_kernelI11Fp32IOFp16WLi512ELi12ELi384EEv26Group_norm_nhwc_fwd_params:
.text._Z35group_norm_nhwc_fwd_one_pass_kernelI11Fp32IOFp16WLi512ELi12ELi384EEv26Group_norm_nhwc_fwd_params:
        /* <DEDUP_REMOVED lines=36> */
.L_x_2456:
[----:B0-----:R-:W0:Y:S01]  /*0240*/  LDCU UR5, c[0x0][0x3f8] ;  /* 0x00007f00ff0577ac */ /* 0x001e220008000800 */
[----:B------:R-:W-:Y:S02]  /*0250*/  IABS R8, UR7 ;  /* 0x0000000700087c13 */ /* 0x000fe40008000000 */
[C---:B------:R-:W-:Y:S01]  /*0260*/  IADD3 R19, PT, PT, R31.reuse, 0x40, RZ ;  /* 0x000000401f137810 */ /* 0x040fe20007ffe0ff */
[----:B-1----:R-:W1:Y:S01]  /*0270*/  LDCU.64 UR14, c[0x0][0x3e8] ;  /* 0x00007d00ff0e77ac */ /* 0x002e620008000a00 */
[C---:B------:R-:W-:Y:S02]  /*0280*/  IADD3 R13, PT, PT, R31.reuse, 0x80, RZ ;  /* 0x000000801f0d7810 */ /* 0x040fe40007ffe0ff */
[----:B------:R-:W-:Y:S02]  /*0290*/  SHF.R.S32.HI R33, RZ, 0x1f, R19 ;  /* 0x0000001fff217819 */ /* 0x000fe40000011413 */
[----:B---3--:R-:W-:Y:S02]  /*02a0*/  SHF.R.S32.HI R21, RZ, 0x1f, R13 ;  /* 0x0000001fff157819 */ /* 0x008fe4000001140d */
[----:B------:R-:W-:-:S02]  /*02b0*/  IADD3 R17, PT, PT, R31, 0x100, RZ ;  /* 0x000001001f117810 */ /* 0x000fc40007ffe0ff */
[----:B------:R-:W-:Y:S02]  /*02c0*/  LOP3.LUT R34, R26, 0xffff, RZ, 0xc0, !PT ;  /* 0x0000ffff1a227812 */ /* 0x000fe400078ec0ff */
[----:B------:R-:W-:Y:S02]  /*02d0*/  SHF.R.S32.HI R15, RZ, 0x1f, R17 ;  /* 0x0000001fff0f7819 */ /* 0x000fe40000011411 */
[----:B------:R-:W-:Y:S02]  /*02e0*/  IADD3 R20, PT, PT, R31, 0x140, RZ ;  /* 0x000001401f147810 */ /* 0x000fe40007ffe0ff */
[----:B0-2-4-:R-:W-:Y:S02]  /*02f0*/  MOV R2, UR5 ;  /* 0x0000000500027c02 */ /* 0x015fe40008000f00 */
[----:B------:R-:W-:Y:S02]  /*0300*/  SHF.R.S32.HI R11, RZ, 0x1f, R20 ;  /* 0x0000001fff0b7819 */ /* 0x000fe40000011414 */
[----:B------:R-:W-:-:S02]  /*0310*/  IABS R5, R2 ;  /* 0x0000000200057213 */ /* 0x000fc40000000000 */
[----:B-1----:R-:W-:Y:S02]  /*0320*/  ISETP.GE.U32.AND P4, PT, R19, UR14, PT ;  /* 0x0000000e13007c0c */ /* 0x002fe4000bf86070 */
[----:B------:R-:W0:Y:S01]  /*0330*/  I2F.RP R4, R5 ;  /* 0x0000000500047306 */ /* 0x000e220000209400 */
[----:B------:R-:W-:Y:S02]  /*0340*/  ISETP.GE.U32.AND P5, PT, R13, UR14, PT ;  /* 0x0000000e0d007c0c */ /* 0x000fe4000bfa6070 */
[----:B------:R-:W-:Y:S02]  /*0350*/  ISETP.GE.AND.EX P4, PT, R33, UR15, PT, P4 ;  /* 0x0000000f21007c0c */ /* 0x000fe4000bf86340 */
[----:B------:R-:W-:Y:S02]  /*0360*/  ISETP.GE.AND.EX P5, PT, R21, UR15, PT, P5 ;  /* 0x0000000f15007c0c */ /* 0x000fe4000bfa6350 */
[----:B------:R-:W-:Y:S02]  /*0370*/  ISETP.GE.U32.AND P3, PT, R17, UR14, PT ;  /* 0x0000000e11007c0c */ /* 0x000fe4000bf66070 */
[----:B------:R-:W-:-:S02]  /*0380*/  ISETP.GE.U32.AND P2, PT, R20, UR14, PT ;  /* 0x0000000e14007c0c */ /* 0x000fc4000bf46070 */
[----:B------:R-:W-:Y:S02]  /*0390*/  ISETP.GE.AND.EX P3, PT, R15, UR15, PT, P3 ;  /* 0x0000000f0f007c0c */ /* 0x000fe4000bf66330 */
        /* <DEDUP_REMOVED lines=66> */
[----:B-1----:R-:W-:Y:S01]  /*07c0*/  @!P5 LEA R14, P6, R8, R2, 0x2 ;  /* 0x00000002080ed211 */ /* 0x002fe200078c10ff */
[----:B------:R-:W-:Y:S01]  /*07d0*/  @!P3 IMAD.MOV.U32 R2, RZ, RZ, R34 ;  /* 0x000000ffff02b224 */ /* 0x000fe200078e0022 */
[----:B------:R-:W-:-:S02]  /*07e0*/  ISETP.GE.U32.AND P1, PT, R30, UR14, PT ;  /* 0x0000000e1e007c0c */ /* 0x000fc4000bf26070 */
[----:B------:R-:W-:Y:S02]  /*07f0*/  @!P5 LEA.HI.X R15, R8, R3, R21, 0x2, P6 ;  /* 0x00000003080fd211 */ /* 0x000fe400030f1415 */
[----:B------:R-:W-:Y:S01]  /*0800*/  ISETP.GE.AND.EX P1, PT, R10, UR15, PT, P1 ;  /* 0x0000000f0a007c0c */ /* 0x000fe2000bf26310 */
[----:B------:R-:W1:Y:S01]  /*0810*/  @!P3 LDC.64 R8, c[0x0][0x390] ;  /* 0x0000e400ff08bb82 */ /* 0x000e620000000a00 */
[----:B------:R-:W-:Y:S01]  /*0820*/  @!P3 MOV R3, R33 ;  /* 0x000000210003b202 */ /* 0x000fe20000000f00 */
[----:B------:R3:W4:Y:S02]  /*0830*/  @!P5 LDG.E.64 R4, desc[UR12][R14.64] ;  /* 0x0000000c0e04d981 */ /* 0x000724000c1e1b00 */
[----:B------:R-:W-:-:S04]  /*0840*/  @!P3 IMAD.WIDE.U32 R28, R17, R28, R2 ;  /* 0x0000001c111cb225 */ /* 0x000fc800078e0002 */
[----:B------:R-:W-:Y:S01]  /*0850*/  HFMA2 R3, -RZ, RZ, 0, 0 ;  /* 0x00000000ff037431 */ /* 0x000fe200000001ff */
[----:B------:R-:W-:-:S06]  /*0860*/  MOV R2, RZ ;  /* 0x000000ff00027202 */ /* 0x000fcc0000000f00 */
[----:B------:R5:W4:Y:S01]  /*0870*/  @!P4 LDG.E.64 R2, desc[UR12][R12.64] ;  /* 0x0000000c0c02c981 */ /* 0x000b22000c1e1b00 */
[----:B---3--:R-:W-:Y:S01]  /*0880*/  IADD3 R15, PT, PT, R31, 0xc0, RZ ;  /* 0x000000c01f0f7810 */ /* 0x008fe20007ffe0ff */
[----:B--2---:R-:W-:Y:S01]  /*0890*/  @!P2 IMAD R11, R11, R6, RZ ;  /* 0x000000060b0ba224 */ /* 0x004fe200078e02ff */
[----:B------:R-:W-:Y:S02]  /*08a0*/  @!P2 MOV R36, R34 ;  /* 0x000000220024a202 */ /* 0x000fe40000000f00 */
[----:B------:R-:W-:Y:S01]  /*08b0*/  @!P2 MOV R37, R33 ;  /* 0x000000210025a202 */ /* 0x000fe20000000f00 */
[----:B-----5:R-:W2:Y:S01]  /*08c0*/  @!P1 LDC.64 R12, c[0x0][0x3e0] ;  /* 0x0000f800ff0c9b82 */ /* 0x020ea20000000a00 */
[----:B------:R-:W-:Y:S01]  /*08d0*/  ISETP.GE.U32.AND P4, PT, R15, UR14, PT ;  /* 0x0000000e0f007c0c */ /* 0x000fe2000bf86070 */
[C---:B------:R-:W-:Y:S01]  /*08e0*/  @!P2 IMAD R11, R20.reuse, R7, R11 ;  /* 0x00000007140ba224 */ /* 0x040fe200078e020b */
[----:B------:R-:W-:Y:S01]  /*08f0*/  SHF.R.S32.HI R14, RZ, 0x1f, R15 ;  /* 0x0000001fff0e7819 */ /* 0x000fe2000001140f */
[----:B------:R-:W-:Y:S01]  /*0900*/  @!P2 IMAD.WIDE.U32 R20, R20, R6, R36 ;  /* 0x000000061414a225 */ /* 0x000fe200078e0024 */
[----:B------:R-:W-:-:S02]  /*0910*/  ISETP.GE.U32.AND P5, PT, R31, UR14, PT ;  /* 0x0000000e1f007c0c */ /* 0x000fc4000bfa6070 */
[----:B------:R-:W-:Y:S01]  /*0920*/  ISETP.GE.AND.EX P4, PT, R14, UR15, PT, P4 ;  /* 0x0000000f0e007c0c */ /* 0x000fe2000bf86340 */
[----:B------:R-:W3:Y:S01]  /*0930*/  @!P1 LDC.64 R6, c[0x0][0x390] ;  /* 0x0000e400ff069b82 */ /* 0x000ee20000000a00 */
[----:B------:R-:W-:Y:S02]  /*0940*/  ISETP.GE.AND.EX P5, PT, R22, UR15, PT, P5 ;  /* 0x0000000f16007c0c */ /* 0x000fe4000bfa6350 */
[----:B------:R-:W-:Y:S02]  /*0950*/  @!P3 IADD3 R17, PT, PT, R29, R16, RZ ;  /* 0x000000101d11b210 */ /* 0x000fe40007ffe0ff */
[C---:B-1----:R-:W-:Y:S02]  /*0960*/  @!P3 LEA R16, P6, R28.reuse, R8, 0x2 ;  /* 0x000000081c10b211 */ /* 0x042fe400078c10ff */
[----:B------:R-:W-:Y:S02]  /*0970*/  @!P1 MOV R29, R33 ;  /* 0x00000021001d9202 */ /* 0x000fe40000000f00 */
[----:B------:R-:W-:-:S02]  /*0980*/  @!P3 LEA.HI.X R17, R28, R9, R17, 0x2, P6 ;  /* 0x000000091c11b211 */ /* 0x000fc400030f1411 */
[----:B------:R-:W-:Y:S01]  /*0990*/  @!P1 MOV R28, R34 ;  /* 0x00000022001c9202 */ /* 0x000fe20000000f00 */
[----:B------:R-:W1:Y:S01]  /*09a0*/  @!P4 LDC.64 R8, c[0x0][0x3e0] ;  /* 0x0000f800ff08cb82 */ /* 0x000e620000000a00 */
[----:B------:R-:W-:Y:S02]  /*09b0*/  @!P2 IADD3 R11, PT, PT, R21, R11, RZ ;  /* 0x0000000b150ba210 */ /* 0x000fe40007ffe0ff */
        /* <DEDUP_REMOVED lines=33> */
[----:B------:R-:W5:Y:S01]  /*0bd0*/  @!P6 LDC.64 R14, c[0x0][0x3e0] ;  /* 0x0000f800ff0eeb82 */ /* 0x000f620000000a00 */
[----:B0-----:R-:W-:-:S06]  /*0be0*/  CS2R R8, SRZ ;  /* 0x0000000000087805 */ /* 0x001fcc000001ff00 */
[----:B------:R0:W3:Y:S01]  /*0bf0*/  @!P4 LDG.E.64 R8, desc[UR12][R12.64] ;  /* 0x0000000c0c08c981 */ /* 0x0000e2000c1e1b00 */
[----:B-1----:R-:W1:Y:S01]  /*0c00*/  @!P6 LDC.64 R16, c[0x0][0x390] ;  /* 0x0000e400ff10eb82 */ /* 0x002e620000000a00 */
[----:B0-----:R-:W-:-:S06]  /*0c10*/  CS2R R12, SRZ ;  /* 0x00000000000c7805 */ /* 0x001fcc000001ff00 */
[----:B------:R0:W3:Y:S01]  /*0c20*/  @!P2 LDG.E.64 R12, desc[UR12][R18.64] ;  /* 0x0000000c120ca981 */ /* 0x0000e2000c1e1b00 */
[----:B-----5:R-:W-:-:S04]  /*0c30*/  @!P6 IMAD R28, R0, R14, RZ ;  /* 0x0000000e001ce224 */ /* 0x020fc800078e02ff */
[----:B------:R-:W-:Y:S01]  /*0c40*/  @!P6 IMAD R29, R27, R15, R28 ;  /* 0x0000000f1b1de224 */ /* 0x000fe200078e021c */
[----:B0-----:R-:W-:Y:S02]  /*0c50*/  @!P6 MOV R18, R34 ;  /* 0x000000220012e202 */ /* 0x001fe40000000f00 */
[----:B------:R-:W-:-:S03]  /*0c60*/  @!P6 MOV R19, R33 ;  /* 0x000000210013e202 */ /* 0x000fc60000000f00 */
[----:B------:R-:W-:Y:S01]  /*0c70*/  @!P6 IMAD.WIDE.U32 R18, R27, R14, R18 ;  /* 0x0000000e1b12e225 */ /* 0x000fe200078e0012 */
[----:B------:R-:W-:-:S04]  /*0c80*/  CS2R R14, SRZ ;  /* 0x00000000000e7805 */ /* 0x000fc8000001ff00 */
[----:B------:R-:W-:Y:S02]  /*0c90*/  @!P6 IADD3 R28, PT, PT, R19, R29, RZ ;  /* 0x0000001d131ce210 */ /* 0x000fe40007ffe0ff */
[----:B------:R0:W5:Y:S01]  /*0ca0*/  @!P1 LDG.E.64 R14, desc[UR12][R20.64] ;  /* 0x0000000c140e9981 */ /* 0x000162000c1e1b00 */
[----:B-1----:R-:W-:-:S04]  /*0cb0*/  @!P6 LEA R16, P1, R18, R16, 0x2 ;  /* 0x000000101210e211 */ /* 0x002fc800078210ff */
[----:B------:R-:W-:Y:S02]  /*0cc0*/  @!P6 LEA.HI.X R17, R18, R17, R28, 0x2, P1 ;  /* 0x000000111211e211 */ /* 0x000fe400008f141c */
[----:B0-----:R-:W-:-:S06]  /*0cd0*/  CS2R R20, SRZ ;  /* 0x0000000000147805 */ /* 0x001fcc000001ff00 */
[----:B------:R0:W5:Y:S01]  /*0ce0*/  @!P6 LDG.E.64 R20, desc[UR12][R16.64] ;  /* 0x0000000c1014e981 */ /* 0x000162000c1e1b00 */
[----:B------:R-:W-:Y:S01]  /*0cf0*/  ISETP.GT.AND P1, PT, R24, 0x1e, PT ;  /* 0x0000001e1800780c */ /* 0x000fe20003f24270 */
[----:B----4-:R-:W-:-:S04]  /*0d00*/  FMUL.FTZ R29, R3, R3 ;  /* 0x00000003031d7220 */ /* 0x010fc80000410000 */
[----:B------:R-:W-:Y:S01]  /*0d10*/  FFMA.FTZ R18, R2, R2, R29 ;  /* 0x0000000202127223 */ /* 0x000fe2000001001d */
[----:B------:R-:W-:-:S04]  /*0d20*/  FMUL.FTZ R29, R5, R5 ;  /* 0x00000005051d7220 */ /* 0x000fc80000410000 */
        /* <DEDUP_REMOVED lines=27> */
[----:B-----5:R-:W-:Y:S01]  /*0ee0*/  FMUL.FTZ R19, R15, R15 ;  /* 0x0000000f0f137220 */ /* 0x020fe20000410000 */
        /* <DEDUP_REMOVED lines=45> */
.L_x_2414:
[----:B------:R-:W-:Y:S05]  /*11c0*/  BSYNC.RECONVERGENT B0 ;  /* 0x0000000000007941 */ /* 0x000fea0003800200 */
.L_x_2413:
        /* <DEDUP_REMOVED lines=36> */
.L_x_2416:
[----:B------:R-:W-:Y:S05]  /*1410*/  BSYNC.RECONVERGENT B0 ;  /* 0x0000000000007941 */ /* 0x000fea0003800200 */
.L_x_2415:
[----:B------:R-:W-:Y:S05]  /*1420*/  @!P1 BRA `(.L_x_2417) ;  /* 0x0000000c00ac9947 */ /* 0x000fea0003800000 */
[----:B---3--:R-:W3:Y:S01]  /*1430*/  LDC.64 R16, c[0x0][0x3b8] ;  /* 0x0000ee00ff107b82 */ /* 0x008ee20000000a00 */
[----:B------:R-:W-:Y:S01]  /*1440*/  ULOP3.LUT UR9, UR4, 0x1, URZ, 0xc0, !UPT ;  /* 0x0000000104097892 */ /* 0x000fe2000f8ec0ff */
[----:B------:R-:W-:-:S03]  /*1450*/  ISETP.GE.U32.AND P3, PT, R23, 0x8, PT ;  /* 0x000000081700780c */ /* 0x000fc60003f66070 */
[----:B------:R-:W-:-:S06]  /*1460*/  UIMAD UR5, UR9, UR16, URZ ;  /* 0x00000010090572a4 */ /* 0x000fcc000f8e02ff */
[----:B------:R-:W-:-:S04]  /*1470*/  IMAD R28, R23, UR5, RZ ;  /* 0x00000005171c7c24 */ /* 0x000fc8000f8e02ff */
[----:B--2---:R-:W-:-:S04]  /*1480*/  IMAD.SHL.U32 R29, R28, 0x2, RZ ;  /* 0x000000021c1d7824 */ /* 0x004fc800078e00ff */
        /* <DEDUP_REMOVED lines=24> */
.L_x_2419:
[----:B---3--:R-:W2:Y:S04]  /*1610*/  LDG.E.STRONG.GPU R16, desc[UR12][R28.64] ;  /* 0x0000000c1c107981 */ /* 0x008ea8000c1ef900 */
[----:B--2---:R-:W-:Y:S01]  /*1620*/  CCTL.IVALL ;  /* 0x00000000ff00798f */ /* 0x004fe20002000000 */
[----:B------:R-:W-:Y:S05]  /*1630*/  YIELD ;  /* 0x0000000000007946 */ /* 0x000fea0003800000 */
[----:B------:R-:W-:-:S13]  /*1640*/  ISETP.NE.AND P1, PT, R16, R37, PT ;  /* 0x000000251000720c */ /* 0x000fda0003f25270 */
[----:B------:R-:W-:Y:S05]  /*1650*/  @P1 BRA `(.L_x_2419) ;  /* 0xfffffffc00ec1947 */ /* 0x000fea000383ffff */
.L_x_2418:
        /* <DEDUP_REMOVED lines=15> */
.L_x_2421:
        /* <DEDUP_REMOVED lines=91> */
.L_x_2420:
        /* <DEDUP_REMOVED lines=52> */
.L_x_2422:
        /* <DEDUP_REMOVED lines=28> */
.L_x_2423:
        /* <DEDUP_REMOVED lines=13> */
.L_x_2424:
[----:B------:R-:W-:Y:S05]  /*22d0*/  BSYNC.RECONVERGENT B0 ;  /* 0x0000000000007941 */ /* 0x000fea0003800200 */
.L_x_2417:
        /* <DEDUP_REMOVED lines=67> */
.L_x_2428:
[----:B------:R-:W-:Y:S05]  /*2710*/  BSYNC.RECONVERGENT B1 ;  /* 0x0000000000017941 */ /* 0x000fea0003800200 */
.L_x_2427:
        /* <DEDUP_REMOVED lines=23> */
.L_x_2430:
[----:B------:R-:W-:Y:S05]  /*2890*/  BSYNC.RECONVERGENT B1 ;  /* 0x0000000000017941 */ /* 0x000fea0003800200 */
.L_x_2429:
        /* <DEDUP_REMOVED lines=18> */
[----:B------:R-:W-:-:S04]  /*29c0*/  IMAD.WIDE.U32 R2, R37, UR10, R2 ;  /* 0x0000000a25027c25 */ /* 0x000fc8000f8e0002 */
[----:B------:R-:W-:Y:S01]  /*29d0*/  IMAD.IADD R7, R3, 0x1, R7 ;  /* 0x0000000103077824 */ /* 0x000fe200078e0207 */
[----:B-1----:R-:W-:Y:S01]  /*29e0*/  LEA R6, P1, R2, UR18, 0x2 ;  /* 0x0000001202067c11 */ /* 0x002fe2000f8210ff */
[----:B------:R-:W-:-:S03]  /*29f0*/  FMUL.FTZ R3, R5, UR8 ;  /* 0x0000000805037c20 */ /* 0x000fc60008410000 */
[----:B------:R-:W-:Y:S01]  /*2a00*/  LEA.HI.X R7, R2, UR19, R7, 0x2, P1 ;  /* 0x0000001302077c11 */ /* 0x000fe200088f1407 */
[----:B------:R-:W-:Y:S01]  /*2a10*/  FMUL.FTZ R2, R4, UR8 ;  /* 0x0000000804027c20 */ /* 0x000fe20008410000 */
[----:B------:R-:W-:-:S03]  /*2a20*/  FFMA.FTZ R3, R18, R3, R16 ;  /* 0x0000000312037223 */ /* 0x000fc60000010010 */
[----:B------:R-:W-:-:S05]  /*2a30*/  FFMA.FTZ R2, R19, R2, R17 ;  /* 0x0000000213027223 */ /* 0x000fca0000010011 */
[----:B------:R0:W-:Y:S02]  /*2a40*/  STG.E.64 desc[UR12][R6.64], R2 ;  /* 0x0000000206007986 */ /* 0x0001e4000c101b0c */
.L_x_2432:
[----:B------:R-:W-:Y:S05]  /*2a50*/  BSYNC.RECONVERGENT B1 ;  /* 0x0000000000017941 */ /* 0x000fea0003800200 */
.L_x_2431:
        /* <DEDUP_REMOVED lines=21> */
.L_x_2434:
[----:B------:R-:W-:Y:S05]  /*2bb0*/  BSYNC.RECONVERGENT B1 ;  /* 0x0000000000017941 */ /* 0x000fea0003800200 */
.L_x_2433:
        /* <DEDUP_REMOVED lines=30> */
.L_x_2436:
[----:B------:R-:W-:Y:S05]  /*2da0*/  BSYNC.RECONVERGENT B1 ;  /* 0x0000000000017941 */ /* 0x000fea0003800200 */
.L_x_2435:
        /* <DEDUP_REMOVED lines=19> */
.L_x_2438:
[----:B------:R-:W-:Y:S05]  /*2ee0*/  BSYNC.RECONVERGENT B1 ;  /* 0x0000000000017941 */ /* 0x000fea0003800200 */
.L_x_2437:
        /* <DEDUP_REMOVED lines=19> */
.L_x_2440:
[----:B------:R-:W-:Y:S05]  /*3020*/  BSYNC.RECONVERGENT B1 ;  /* 0x0000000000017941 */ /* 0x000fea0003800200 */
.L_x_2439:
[----:B------:R-:W-:Y:S05]  /*3030*/  @P1 BRA `(.L_x_2441) ;  /* 0x0000001000641947 */ /* 0x000fea0003800000 */
[----:B------:R-:W2:Y:S01]  /*3040*/  LDCU.64 UR10, c[0x0][0x3e0] ;  /* 0x00007c00ff0a77ac */ /* 0x000ea20008000a00 */
[----:B01----:R-:W-:Y:S01]  /*3050*/  MOV R2, R34 ;  /* 0x0000002200027202 */ /* 0x003fe20000000f00 */
[----:B------:R-:W-:Y:S01]  /*3060*/  FADD.FTZ R20, R20, -UR5 ;  /* 0x8000000514147e21 */ /* 0x000fe20008010000 */
[----:B------:R-:W-:Y:S01]  /*3070*/  MOV R3, R33 ;  /* 0x0000002100037202 */ /* 0x000fe20000000f00 */
[----:B------:R-:W0:Y:S01]  /*3080*/  LDCU.64 UR14, c[0x0][0x380] ;  /* 0x00007000ff0e77ac */ /* 0x000e220008000a00 */
[----:B------:R-:W-:Y:S01]  /*3090*/  FADD.FTZ R21, R21, -UR5 ;  /* 0x8000000515157e21 */ /* 0x000fe20008010000 */
[----:B------:R-:W-:-:S03]  /*30a0*/  FMUL.FTZ R20, R20, UR8 ;  /* 0x0000000814147c20 */ /* 0x000fc60008410000 */
[----:B------:R-:W-:Y:S01]  /*30b0*/  FMUL.FTZ R21, R21, UR8 ;  /* 0x0000000815157c20 */ /* 0x000fe20008410000 */
        /* <DEDUP_REMOVED lines=10> */
.L_x_2426:
        /* <DEDUP_REMOVED lines=32> */
.L_x_2443:
[----:B------:R-:W-:Y:S05]  /*3360*/  BSYNC.RECONVERGENT B1 ;  /* 0x0000000000017941 */ /* 0x000fea0003800200 */
.L_x_2442:
        /* <DEDUP_REMOVED lines=8> */
[----:B------:R-:W-:Y:S02]  /*33f0*/  IMAD.MOV.U32 R29, RZ, RZ, R33 ;  /* 0x000000ffff1d7224 */ /* 0x000fe400078e0021 */
[----:B------:R-:W-:Y:S01]  /*3400*/  FADD.FTZ R2, R2, -UR5 ;  /* 0x8000000502027e21 */ /* 0x000fe20008010000 */
[----:B------:R-:W1:Y:S01]  /*3410*/  LDCU.64 UR18, c[0x0][0x380] ;  /* 0x00007000ff1277ac */ /* 0x000e620008000a00 */
[----:B------:R-:W-:Y:S02]  /*3420*/  FADD.FTZ R3, R3, -UR5 ;  /* 0x8000000503037e21 */ /* 0x000fe40008010000 */
[----:B------:R-:W-:Y:S02]  /*3430*/  FMUL.FTZ R2, R2, UR8 ;  /* 0x0000000802027c20 */ /* 0x000fe40008410000 */
[----:B------:R-:W-:-:S02]  /*3440*/  FMUL.FTZ R3, R3, UR8 ;  /* 0x0000000803037c20 */ /* 0x000fc40008410000 */
[----:B------:R-:W-:Y:S02]  /*3450*/  FFMA.FTZ R2, R19, R2, R17 ;  /* 0x0000000213027223 */ /* 0x000fe40000010011 */
        /* <DEDUP_REMOVED lines=18> */
.L_x_2445:
[----:B------:R-:W-:Y:S05]  /*3580*/  BSYNC.RECONVERGENT B1 ;  /* 0x0000000000017941 */ /* 0x000fea0003800200 */
.L_x_2444:
        /* <DEDUP_REMOVED lines=34> */
.L_x_2447:
[----:B------:R-:W-:Y:S05]  /*37b0*/  BSYNC.RECONVERGENT B1 ;  /* 0x0000000000017941 */ /* 0x000fea0003800200 */
.L_x_2446:
        /* <DEDUP_REMOVED lines=9> */
[----:B------:R-:W1:Y:S01]  /*3850*/  LDCU.64 UR18, c[0x0][0x380] ;  /* 0x00007000ff1277ac */ /* 0x000e620008000a00 */
[----:B------:R-:W-:Y:S01]  /*3860*/  SHF.R.S32.HI R4, RZ, 0x1f, R5 ;  /* 0x0000001fff047819 */ /* 0x000fe20000011405 */
[----:B------:R-:W-:Y:S01]  /*3870*/  FFMA.FTZ R9, R19, R8, R17 ;  /* 0x0000000813097223 */ /* 0x000fe20000010011 */
[----:B------:R-:W-:-:S03]  /*3880*/  FFMA.FTZ R7, R18, R7, R16 ;  /* 0x0000000712077223 */ /* 0x000fc60000010010 */
        /* <DEDUP_REMOVED lines=19> */
.L_x_2449:
[----:B------:R-:W-:Y:S05]  /*39c0*/  BSYNC.RECONVERGENT B1 ;  /* 0x0000000000017941 */ /* 0x000fea0003800200 */
.L_x_2448:
        /* <DEDUP_REMOVED lines=40> */
.L_x_2451:
[----:B------:R-:W-:Y:S05]  /*3c50*/  BSYNC.RECONVERGENT B1 ;  /* 0x0000000000017941 */ /* 0x000fea0003800200 */
.L_x_2450:
        /* <DEDUP_REMOVED lines=29> */
.L_x_2453:
[----:B------:R-:W-:Y:S05]  /*3e30*/  BSYNC.RECONVERGENT B1 ;  /* 0x0000000000017941 */ /* 0x000fea0003800200 */
.L_x_2452:
        /* <DEDUP_REMOVED lines=29> */
.L_x_2455:
[----:B------:R-:W-:Y:S05]  /*4010*/  BSYNC.RECONVERGENT B1 ;  /* 0x0000000000017941 */ /* 0x000fea0003800200 */
.L_x_2454:
        /* <DEDUP_REMOVED lines=27> */
.L_x_2441:
[----:B------:R-:W-:Y:S05]  /*41d0*/  BSYNC.RECONVERGENT B0 ;  /* 0x0000000000007941 */ /* 0x000fea0003800200 */
.L_x_2425:
        /* <DEDUP_REMOVED lines=8> */
.L_x_2457:
        /* <DEDUP_REMOVED lines=10> */
.L_x_2530:


//--------------------- .nv.shared.reserved.0     --------------------------
	.section	.nv.shared.reserved.0,"aw",@nobits
	.weak		__nv_reservedSMEM_offset_0_alias
	.size		__nv_reservedSMEM_offset_0_alias, 0, 64
	.other		__nv_reservedSMEM_offset_0_alias,@"STO_CUDA_RESERVED_SHARED STV_DEFAULT"
__nv_reservedSMEM_offset_0_alias:
	.zero		0
	.zero		64


//--------------------- .nv.global                --------------------------
	.section	.nv.global,"aw",@nobits
.nv.global:
	.type		_ZN61_INTERNAL_6b3be3ff_30_group_norm_nhwc_one_pass_12_cu_dad538916thrust24THRUST_300001_SM_1030_NS12placeholders2_5E,@object
	.size		_ZN61_INTERNAL_6b3be3ff_30_group_norm_nhwc_one_pass_12_cu_dad538916thrust24THRUST_300001_SM_1030_NS12placeholders2_5E,(_ZN61_INTERNAL_6b3be3ff_30_group_norm_nhwc_one_pass_12_cu_dad538914cuda3std3__45__cpo6cbeginE - _ZN61_INTERNAL_6b3be3ff_30_group_norm_nhwc_one_pass_12_cu_dad538916thrust24THRUST_300001_SM_1030_NS12placeholders2_5E)
_ZN61_INTERNAL_6b3be3ff_30_group_norm_nhwc_one_pass_12_cu_dad538916thrust24THRUST_300001_SM_1030_NS12placeholders2_5E:
	.zero		1
	.type		_ZN61_INTERNAL_6b3be3ff_30_group_norm_nhwc_one_pass_12_cu_dad538914cuda3std3__45__cpo6cbeginE,@object
	.size		_ZN61_INTERNAL_6b3be3ff_30_group_norm_nhwc_one_pass_12_cu_dad538914cuda3std3__45__cpo6cbeginE,(_ZN61_INTERNAL_6b3be3ff_30_group_norm_nhwc_one_pass_12_cu_dad538914cuda3std6ranges3__45__cpo6cbeginE - _ZN61_INTERNAL_6b3be3ff_30_group_norm_nhwc_one_pass_12_cu_dad538914cuda3std3__45__cpo6cbeginE)
_ZN61_INTERNAL_6b3be3ff_30_group_norm_nhwc_one_pass_12_cu_dad538914cuda3std3__45__cpo6cbeginE:
	.zero		1
	.type		_ZN61_INTERNAL_6b3be3ff_30_group_norm_nhwc_one_pass_12_cu_dad538914cuda3std6ranges3__45__cpo6cbeginE,@object
	.size		_ZN61_INTERNAL_6b3be3ff_30_group_norm_nhwc_one_pass_12_cu_dad538914cuda3std6ranges3__45__cpo6cbeginE,(_ZN61_INTERNAL_6b3be3ff_30_group_norm_nhwc_one_pass_12_cu_dad538914cuda3std3__48in_placeE - _ZN61_INTERNAL_6b3be3ff_30_group_norm_nhwc_one_pass_12_cu_dad538914cuda3std6ranges3__45__cpo6cbeginE)
_ZN61_INTERNAL_6b3be3ff_30_group_norm_nhwc_one_pass_12_cu_dad538914cuda3std6ranges3__45__cpo6cbeginE:
	.zero		1
	.type		_ZN61_INTERNAL_6b3be3ff_30_group_norm_nhwc_one_pass_12_cu_dad538914cuda3std3__48in_placeE,@object
	.size		_ZN61_INTERNAL_6b3be3ff_30_group_norm_nhwc_one_pass_12_cu_dad538914cuda3std3__48in_placeE,(_ZN61_INTERNAL_6b3be3ff_30_group_norm_nhwc_one_pass_12_cu_dad538914cuda3std6ranges3__45__cpo4sizeE - _ZN61_INTERNAL_6b3be3ff_30_group_norm_nhwc_one_pass_12_cu_dad538914cuda3std3__48in_placeE)
_ZN61_INTERNAL_6b3be3ff_30_group_norm_nhwc_one_pass_12_cu_dad538914cuda3std3__48in_placeE:
	.zero		1
	.type		_ZN61_INTERNAL_6b3be3ff_30_group_norm_nhwc_one_pass_12_cu_dad538914cuda3std6ranges3__45__cpo4sizeE,@object
	.size		_ZN61_INTERNAL_6b3be3ff_30_group_norm_nhwc_one_pass_12_cu_dad538914cuda3std6ranges3__45__cpo4sizeE,(_ZN61_INTERNAL_6b3be3ff_30_group_norm_nhwc_one_pass_12_cu_dad538916thrust24THRUST_300001_SM_1030_NS12placeholders2_9E - _ZN61_INTERNAL_6b3be3ff_30_group_norm_nhwc_one_pass_12_cu_dad538914cuda3std6ranges3__45__cpo4sizeE)
_ZN61_INTERNAL_6b3be3ff_30_group_norm_nhwc_one_pass_12_cu_dad538914cuda3std6ranges3__45__cpo4sizeE:
	.zero		1
	.type		_ZN61_INTERNAL_6b3be3ff_30_group_norm_nhwc_one_pass_12_cu_dad538916thrust24THRUST_300001_SM_1030_NS12placeholders2_9E,@object
	.size		_ZN61_INTERNAL_6b3be3ff_30_group_norm_nhwc_one_pass_12_cu_dad538916thrust24THRUST_300001_SM_1030_NS12placeholders2_9E,(_ZN61_INTERNAL_6b3be3ff_30_group_norm_nhwc_one_pass_12_cu_dad538914cuda3std3__45__cpo7crbeginE - _ZN61_INTERNAL_6b3be3ff_30_group_norm_nhwc_one_pass_12_cu_dad538916thrust24THRUST_300001_SM_1030_NS12placeholders2_9E)
_ZN61_INTERNAL_6b3be3ff_30_group_norm_nhwc_one_pass_12_cu_dad538916thrust24THRUST_300001_SM_1030_NS12placeholders2_9E:
	.zero		1
	.type		_ZN61_INTERNAL_6b3be3ff_30_group_norm_nhwc_one_pass_12_cu_dad538914cuda3std3__45__cpo7crbeginE,@object
	.size		_ZN61_INTERNAL_6b3be3ff_30_group_norm_nhwc_one_pass_12_cu_dad538914cuda3std3__45__cpo7crbeginE,(_ZN61_INTERNAL_6b3be3ff_30_group_norm_nhwc_one_pass_12_cu_dad538914cuda3std6ranges3__45__cpo4nextE - _ZN61_INTERNAL_6b3be3ff_30_group_norm_nhwc_one_pass_12_cu_dad538914cuda3std3__45__cpo7crbeginE)
_ZN61_INTERNAL_6b3be3ff_30_group_norm_nhwc_one_pass_12_cu_dad538914cuda3std3__45__cpo7crbeginE:
	.zero		1
	.type		_ZN61_INTERNAL_6b3be3ff_30_group_norm_nhwc_one_pass_12_cu_dad538914cuda3std6ranges3__45__cpo4nextE,@object
	.size		_ZN61_INTERNAL_6b3be3ff_30_group_norm_nhwc_one_pass_12_cu_dad538914cuda3std6ranges3__45__cpo4nextE,(_ZN61_INTERNAL_6b3be3ff_30_group_norm_nhwc_one_pass_12_cu_dad538914cuda3std6ranges3__45__cpo4swapE - _ZN61_INTERNAL_6b3be3ff_30_group_norm_nhwc_one_pass_12_cu_dad538914cuda3std6ranges3__45__cpo4nextE)
_ZN61_INTERNAL_6b3be3ff_30_group_norm_nhwc_one_pass_12_cu_dad538914cuda3std6ranges3__45__cpo4nextE:
	.zero		1
	.type		_ZN61_INTERNAL_6b3be3ff_30_group_norm_nhwc_one_pass_12_cu_dad538914cuda3std6ranges3__45__cpo4swapE,@object
	.size		_ZN61_INTERNAL_6b3be3ff_30_group_norm_nhwc_one_pass_12_cu_dad538914cuda3std6ranges3__45__cpo4swapE,(_ZN61_INTERNAL_6b3be3ff_30_group_norm_nhwc_one_pass_12_cu_dad538916thrust24THRUST_300001_SM_1030_NS12placeholders2_1E - _ZN61_INTERNAL_6b3be3ff_30_group_norm_nhwc_one_pass_12_cu_dad538914cuda3std6ranges3__45__cpo4swapE)
_ZN61_INTERNAL_6b3be3ff_30_group_norm_nhwc_one_pass_12_cu_dad538914cuda3std6ranges3__45__cpo4swapE:
	.zero		1
	.type		_ZN61_INTERNAL_6b3be3ff_30_group_norm_nhwc_one_pass_12_cu_dad538916thrust24THRUST_300001_SM_1030_NS12placeholders2_1E,@object
	.size		_ZN61_INTERNAL_6b3be3ff_30_group_norm_nhwc_one_pass_12_cu_dad538916thrust24THRUST_300001_SM_1030_NS12placeholders2_1E,(_ZN61_INTERNAL_6b3be3ff_30_group_norm_nhwc_one_pass_12_cu_dad538916thrust24THRUST_300001_SM_1030_NS12placeholders2_3E - _ZN61_INTERNAL_6b3be3ff_30_group_norm_nhwc_one_pass_12_cu_dad538916thrust24THRUST_300001_SM_1030_NS12placeholders2_1E)
_ZN61_INTERNAL_6b3be3ff_30_group_norm_nhwc_one_pass_12_cu_dad538916thrust24THRUST_300001_SM_1030_NS12placeholders2_1E:
	.zero		1
	.type		_ZN61_INTERNAL_6b3be3ff_30_group_norm_nhwc_one_pass_12_cu_dad538916thrust24THRUST_300001_SM_1030_NS12placeholders2_3E,@object
	.size		_ZN61_INTERNAL_6b3be3ff_30_group_norm_nhwc_one_pass_12_cu_dad538916thrust24THRUST_300001_SM_1030_NS12placeholders2_3E,(_ZN61_INTERNAL_6b3be3ff_30_group_norm_nhwc_one_pass_12_cu_dad538914cuda3std3__45__cpo5beginE - _ZN61_INTERNAL_6b3be3ff_30_group_norm_nhwc_one_pass_12_cu_dad538916thrust24THRUST_300001_SM_1030_NS12placeholders2_3E)
_ZN61_INTERNAL_6b3be3ff_30_group_norm_nhwc_one_pass_12_cu_dad538916thrust24THRUST_300001_SM_1030_NS12placeholders2_3E:
	.zero		1
	.type		_ZN61_INTERNAL_6b3be3ff_30_group_norm_nhwc_one_pass_12_cu_dad538914cuda3std3__45__cpo5beginE,@object
	.size		_ZN61_INTERNAL_6b3be3ff_30_group_norm_nhwc_one_pass_12_cu_dad538914cuda3std3__45__cpo5beginE,(_ZN61_INTERNAL_6b3be3ff_30_group_norm_nhwc_one_pass_12_cu_dad538914cuda3std6ranges3__45__cpo5beginE - _ZN61_INTERNAL_6b3be3ff_30_group_norm_nhwc_one_pass_12_cu_dad538914cuda3std3__45__cpo5beginE)
_ZN61_INTERNAL_6b3be3ff_30_group_norm_nhwc_one_pass_12_cu_dad538914cuda3std3__45__cpo5beginE:
	.zero		1
	.type		_ZN61_INTERNAL_6b3be3ff_30_group_norm_nhwc_one_pass_12_cu_dad538914cuda3std6ranges3__45__cpo5beginE,@object
	.size		_ZN61_INTERNAL_6b3be3ff_30_group_norm_nhwc_one_pass_12_cu_dad538914cuda3std6ranges3__45__cpo5beginE,(_ZN61_INTERNAL_6b3be3ff_30_group_norm_nhwc_one_pass_12_cu_dad538914cuda3std3__463_GLOBAL__N__6b3be3ff_30_group_norm_nhwc_one_pass_12_cu_dad538916ignoreE - _ZN61_INTERNAL_6b3be3ff_30_group_norm_nhwc_one_pass_12_cu_dad538914cuda3std6ranges3__45__cpo5beginE)
_ZN61_INTERNAL_6b3be3ff_30_group_norm_nhwc_one_pass_12_cu_dad538914cuda3std6ranges3__45__cpo5beginE:
	.zero		1
	.type		_ZN61_INTERNAL_6b3be3ff_30_group_norm_nhwc_one_pass_12_cu_dad538914cuda3std3__463_GLOBAL__N__6b3be3ff_30_group_norm_nhwc_one_pass_12_cu_dad538916ignoreE,@object
	.size		_ZN61_INTERNAL_6b3be3ff_30_group_norm_nhwc_one_pass_12_cu_dad538914cuda3std3__463_GLOBAL__N__6b3be3ff_30_group_norm_nhwc_one_pass_12_cu_dad538916ignoreE,(_ZN61_INTERNAL_6b3be3ff_30_group_norm_nhwc_one_pass_12_cu_dad538914cuda3std6ranges3__45__cpo4dataE - _ZN61_INTERNAL_6b3be3ff_30_group_norm_nhwc_one_pass_12_cu_dad538914cuda3std3__463_GLOBAL__N__6b3be3ff_30_group_norm_nhwc_one_pass_12_cu_dad538916ignoreE)
_ZN61_INTERNAL_6b3be3ff_30_group_norm_nhwc_one_pass_12_cu_dad538914cuda3std3__463_GLOBAL__N__6b3be3ff_30_group_norm_nhwc_one_pass_12_cu_dad538916ignoreE:
	.zero		1
	.type		_ZN61_INTERNAL_6b3be3ff_30_group_norm_nhwc_one_pass_12_cu_dad538914cuda3std6ranges3__45__cpo4dataE,@object
	.size		_ZN61_INTERNAL_6b3be3ff_30_group_norm_nhwc_one_pass_12_cu_dad538914cuda3std6ranges3__45__cpo4dataE,(_ZN61_INTERNAL_6b3be3ff_30_group_norm_nhwc_one_pass_12_cu_dad538916thrust24THRUST_300001_SM_1030_NS12placeholders2_7E - _ZN61_INTERNAL_6b3be3ff_30_group_norm_nhwc_one_pass_12_cu_dad538914cuda3std6ranges3__45__cpo4dataE)
_ZN61_INTERNAL_6b3be3ff_30_group_norm_nhwc_one_pass_12_cu_dad538914cuda3std6ranges3__45__cpo4dataE:
	.zero		1
	.type		_ZN61_INTERNAL_6b3be3ff_30_group_norm_nhwc_one_pass_12_cu_dad538916thrust24THRUST_300001_SM_1030_NS12placeholders2_7E,@object
	.size		_ZN61_INTERNAL_6b3be3ff_30_group_norm_nhwc_one_pass_12_cu_dad538916thrust24THRUST_300001_SM_1030_NS12placeholders2_7E,(_ZN61_INTERNAL_6b3be3ff_30_group_norm_nhwc_one_pass_12_cu_dad538914cuda3std3__45__cpo6rbeginE - _ZN61_INTERNAL_6b3be3ff_30_group_norm_nhwc_one_pass_12_cu_dad538916thrust24THRUST_300001_SM_1030_NS12placeholders2_7E)
_ZN61_INTERNAL_6b3be3ff_30_group_norm_nhwc_one_pass_12_cu_dad538916thrust24THRUST_300001_SM_1030_NS12placeholders2_7E:
	.zero		1
	.type		_ZN61_INTERNAL_6b3be3ff_30_group_norm_nhwc_one_pass_12_cu_dad538914cuda3std3__45__cpo6rbeginE,@object
	.size		_ZN61_INTERNAL_6b3be3ff_30_group_norm_nhwc_one_pass_12_cu_dad538914cuda3std3__45__cpo6rbeginE,(_ZN61_INTERNAL_6b3be3ff_30_group_norm_nhwc_one_pass_12_cu_dad538914cuda3std6ranges3__45__cpo7advanceE - _ZN61_INTERNAL_6b3be3ff_30_group_norm_nhwc_one_pass_12_cu_dad538914cuda3std3__45__cpo6rbeginE)
_ZN61_INTERNAL_6b3be3ff_30_group_norm_nhwc_one_pass_12_cu_dad538914cuda3std3__45__cpo6rbeginE:
	.zero		1
	.type		_ZN61_INTERNAL_6b3be3ff_30_group_norm_nhwc_one_pass_12_cu_dad538914cuda3std6ranges3__45__cpo7advanceE,@object
	.size		_ZN61_INTERNAL_6b3be3ff_30_group_norm_nhwc_one_pass_12_cu_dad538914cuda3std6ranges3__45__cpo7advanceE,(_ZN61_INTERNAL_6b3be3ff_30_group_norm_nhwc_one_pass_12_cu_dad538914cuda3std3__47nulloptE - _ZN61_INTERNAL_6b3be3ff_30_group_norm_nhwc_one_pass_12_cu_dad538914cuda3std6ranges3__45__cpo7advanceE)
_ZN61_INTERNAL_6b3be3ff_30_group_norm_nhwc_one_pass_12_cu_dad538914cuda3std6ranges3__45__cpo7advanceE:
	.zero		1
	.type		_ZN61_INTERNAL_6b3be3ff_30_group_norm_nhwc_one_pass_12_cu_dad538914cuda3std3__47nulloptE,@object
	.size		_ZN61_INTERNAL_6b3be3ff_30_group_norm_nhwc_one_pass_12_cu_dad538914cuda3std3__47nulloptE,(_ZN61_INTERNAL_6b3be3ff_30_group_norm_nhwc_one_pass_12_cu_dad538914cuda3std6ranges3__45__cpo8distanceE - _ZN61_INTERNAL_6b3be3ff_30_group_norm_nhwc_one_pass_12_cu_dad538914cuda3std3__47nulloptE)
_ZN61_INTERNAL_6b3be3ff_30_group_norm_nhwc_one_pass_12_cu_dad538914cuda3std3__47nulloptE:
	.zero		1
	.type		_ZN61_INTERNAL_6b3be3ff_30_group_norm_nhwc_one_pass_12_cu_dad538914cuda3std6ranges3__45__cpo8distanceE,@object
	.size		_ZN61_INTERNAL_6b3be3ff_30_group_norm_nhwc_one_pass_12_cu_dad538914cuda3std6ranges3__45__cpo8distanceE,(_ZN61_INTERNAL_6b3be3ff_30_group_norm_nhwc_one_pass_12_cu_dad538916thrust24THRUST_300001_SM_1030_NS12placeholders2_6E - _ZN61_INTERNAL_6b3be3ff_30_group_norm_nhwc_one_pass_12_cu_dad538914cuda3std6ranges3__45__cpo8distanceE)
_ZN61_INTERNAL_6b3be3ff_30_group_norm_nhwc_one_pass_12_cu_dad538914cuda3std6ranges3__45__cpo8distanceE:
	.zero		1
	.type		_ZN61_INTERNAL_6b3be3ff_30_group_norm_nhwc_one_pass_12_cu_dad538916thrust24THRUST_300001_SM_1030_NS12placeholders2_6E,@object
	.size		_ZN61_INTERNAL_6b3be3ff_30_group_norm_nhwc_one_pass_12_cu_dad538916thrust24THRUST_300001_SM_1030_NS12placeholders2_6E,(_ZN61_INTERNAL_6b3be3ff_30_group_norm_nhwc_one_pass_12_cu_dad538914cuda3std3__45__cpo4cendE - _ZN61_INTERNAL_6b3be3ff_30_group_norm_nhwc_one_pass_12_cu_dad538916thrust24THRUST_300001_SM_1030_NS12placeholders2_6E)
_ZN61_INTERNAL_6b3be3ff_30_group_norm_nhwc_one_pass_12_cu_dad538916thrust24THRUST_300001_SM_1030_NS12placeholders2_6E:
	.zero		1
	.type		_ZN61_INTERNAL_6b3be3ff_30_group_norm_nhwc_one_pass_12_cu_dad538914cuda3std3__45__cpo4cendE,@object
	.size		_ZN61_INTERNAL_6b3be3ff_30_group_norm_nhwc_one_pass_12_cu_dad538914cuda3std3__45__cpo4cendE,(_ZN61_INTERNAL_6b3be3ff_30_group_norm_nhwc_one_pass_12_cu_dad538914cuda3std6ranges3__45__cpo4cendE - _ZN61_INTERNAL_6b3be3ff_30_group_norm_nhwc_one_pass_12_cu_dad538914cuda3std3__45__cpo4cendE)
_ZN61_INTERNAL_6b3be3ff_30_group_norm_nhwc_one_pass_12_cu_dad538914cuda3std3__45__cpo4cendE:
	.zero		1
	.type		_ZN61_INTERNAL_6b3be3ff_30_group_norm_nhwc_one_pass_12_cu_dad538914cuda3std6ranges3__45__cpo4cendE,@object
	.size		_ZN61_INTERNAL_6b3be3ff_30_group_norm_nhwc_one_pass_12_cu_dad538914cuda3std6ranges3__45__cpo4cendE,(_ZN61_INTERNAL_6b3be3ff_30_group_norm_nhwc_one_pass_12_cu_dad538914cuda3std3__420unreachable_sentinelE - _ZN61_INTERNAL_6b3be3ff_30_group_norm_nhwc_one_pass_12_cu_dad538914cuda3std6ranges3__45__cpo4cendE)
_ZN61_INTERNAL_6b3be3ff_30_group_norm_nhwc_one_pass_12_cu_dad538914cuda3std6ranges3__45__cpo4cendE:
	.zero		1
	.type		_ZN61_INTERNAL_6b3be3ff_30_group_norm_nhwc_one_pass_12_cu_dad538914cuda3std3__420unreachable_sentinelE,@object
	.size		_ZN61_INTERNAL_6b3be3ff_30_group_norm_nhwc_one_pass_12_cu_dad538914cuda3std3__420unreachable_sentinelE,(_ZN61_INTERNAL_6b3be3ff_30_group_norm_nhwc_one_pass_12_cu_dad538914cuda3std6ranges3__45__cpo5ssizeE - _ZN61_INTERNAL_6b3be3ff_30_group_norm_nhwc_one_pass_12_cu_dad538914cuda3std3__420unreachable_sentinelE)
_ZN61_INTERNAL_6b3be3ff_30_group_norm_nhwc_one_pass_12_cu_dad538914cuda3std3__420unreachable_sentinelE:
	.zero		1
	.type		_ZN61_INTERNAL_6b3be3ff_30_group_norm_nhwc_one_pass_12_cu_dad538914cuda3std6ranges3__45__cpo5ssizeE,@object
	.size		_ZN61_INTERNAL_6b3be3ff_30_group_norm_nhwc_one_pass_12_cu_dad538914cuda3std6ranges3__45__cpo5ssizeE,(_ZN61_INTERNAL_6b3be3ff_30_group_norm_nhwc_one_pass_12_cu_dad538916thrust24THRUST_300001_SM_1030_NS12placeholders3_10E - _ZN61_INTERNAL_6b3be3ff_30_group_norm_nhwc_one_pass_12_cu_dad538914cuda3std6ranges3__45__cpo5ssizeE)
_ZN61_INTERNAL_6b3be3ff_30_group_norm_nhwc_one_pass_12_cu_dad538914cuda3std6ranges3__45__cpo5ssizeE:
	.zero		1
	.type		_ZN61_INTERNAL_6b3be3ff_30_group_norm_nhwc_one_pass_12_cu_dad538916thrust24THRUST_300001_SM_1030_NS12placeholders3_10E,@object
	.size		_ZN61_INTERNAL_6b3be3ff_30_group_norm_nhwc_one_pass_12_cu_dad538916thrust24THRUST_300001_SM_1030_NS12placeholders3_10E,(_ZN61_INTERNAL_6b3be3ff_30_group_norm_nhwc_one_pass_12_cu_dad538914cuda3std3__45__cpo5crendE - _ZN61_INTERNAL_6b3be3ff_30_group_norm_nhwc_one_pass_12_cu_dad538916thrust24THRUST_300001_SM_1030_NS12placeholders3_10E)
_ZN61_INTERNAL_6b3be3ff_30_group_norm_nhwc_one_pass_12_cu_dad538916thrust24THRUST_300001_SM_1030_NS12placeholders3_10E:
	.zero		1
	.type		_ZN61_INTERNAL_6b3be3ff_30_group_norm_nhwc_one_pass_12_cu_dad538914cuda3std3__45__cpo5crendE,@object
	.size		_ZN61_INTERNAL_6b3be3ff_30_group_norm_nhwc_one_pass_12_cu_dad538914cuda3std3__45__cpo5crendE,(_ZN61_INTERNAL_6b3be3ff_30_group_norm_nhwc_one_pass_12_cu_dad538914cuda3std6ranges3__45__cpo4prevE - _ZN61_INTERNAL_6b3be3ff_30_group_norm_nhwc_one_pass_12_cu_dad538914cuda3std3__45__cpo5crendE)
_ZN61_INTERNAL_6b3be3ff_30_group_norm_nhwc_one_pass_12_cu_dad538914cuda3std3__45__cpo5crendE:
	.zero		1
	.type		_ZN61_INTERNAL_6b3be3ff_30_group_norm_nhwc_one_pass_12_cu_dad538914cuda3std6ranges3__45__cpo4prevE,@object
	.size		_ZN61_INTERNAL_6b3be3ff_30_group_norm_nhwc_one_pass_12_cu_dad538914cuda3std6ranges3__45__cpo4prevE,(_ZN61_INTERNAL_6b3be3ff_30_group_norm_nhwc_one_pass_12_cu_dad538914cuda3std6ranges3__45__cpo9iter_moveE - _ZN61_INTERNAL_6b3be3ff_30_group_norm_nhwc_one_pass_12_cu_dad538914cuda3std6ranges3__45__cpo4prevE)
_ZN61_INTERNAL_6b3be3ff_30_group_norm_nhwc_one_pass_12_cu_dad538914cuda3std6ranges3__45__cpo4prevE:
	.zero		1
	.type		_ZN61_INTERNAL_6b3be3ff_30_group_norm_nhwc_one_pass_12_cu_dad538914cuda3std6ranges3__45__cpo9iter_moveE,@object
	.size		_ZN61_INTERNAL_6b3be3ff_30_group_norm_nhwc_one_pass_12_cu_dad538914cuda3std6ranges3__45__cpo9iter_moveE,(_ZN61_INTERNAL_6b3be3ff_30_group_norm_nhwc_one_pass_12_cu_dad538916thrust24THRUST_300001_SM_1030_NS12placeholders2_2E - _ZN61_INTERNAL_6b3be3ff_30_group_norm_nhwc_one_pass_12_cu_dad538914cuda3std6ranges3__45__cpo9iter_moveE)
_ZN61_INTERNAL_6b3be3ff_30_group_norm_nhwc_one_pass_12_cu_dad538914cuda3std6ranges3__45__cpo9iter_moveE:
	.zero		1
	.type		_ZN61_INTERNAL_6b3be3ff_30_group_norm_nhwc_one_pass_12_cu_dad538916thrust24THRUST_300001_SM_1030_NS12placeholders2_2E,@object
	.size		_ZN61_INTERNAL_6b3be3ff_30_group_norm_nhwc_one_pass_12_cu_dad538916thrust24THRUST_300001_SM_1030_NS12placeholders2_2E,(_ZN61_INTERNAL_6b3be3ff_30_group_norm_nhwc_one_pass_12_cu_dad538916thrust24THRUST_300001_SM_1030_NS12placeholders2_4E - _ZN61_INTERNAL_6b3be3ff_30_group_norm_nhwc_one_pass_12_cu_dad538916thrust24THRUST_300001_SM_1030_NS12placeholders2_2E)
_ZN61_INTERNAL_6b3be3ff_30_group_norm_nhwc_one_pass_12_cu_dad538916thrust24THRUST_300001_SM_1030_NS12placeholders2_2E:
	.zero		1
	.type		_ZN61_INTERNAL_6b3be3ff_30_group_norm_nhwc_one_pass_12_cu_dad538916thrust24THRUST_300001_SM_1030_NS12placeholders2_4E,@object
	.size		_ZN61_INTERNAL_6b3be3ff_30_group_norm_nhwc_one_pass_12_cu_dad538916thrust24THRUST_300001_SM_1030_NS12placeholders2_4E,(_ZN61_INTERNAL_6b3be3ff_30_group_norm_nhwc_one_pass_12_cu_dad538914cuda3std3__45__cpo3endE - _ZN61_INTERNAL_6b3be3ff_30_group_norm_nhwc_one_pass_12_cu_dad538916thrust24THRUST_300001_SM_1030_NS12placeholders2_4E)
_ZN61_INTERNAL_6b3be3ff_30_group_norm_nhwc_one_pass_12_cu_dad538916thrust24THRUST_300001_SM_1030_NS12placeholders2_4E:
	.zero		1
	.type		_ZN61_INTERNAL_6b3be3ff_30_group_norm_nhwc_one_pass_12_cu_dad538914cuda3std3__45__cpo3endE,@object
	.size		_ZN61_INTERNAL_6b3be3ff_30_group_norm_nhwc_one_pass_12_cu_dad538914cuda3std3__45__cpo3endE,(_ZN61_INTERNAL_6b3be3ff_30_group_norm_nhwc_one_pass_12_cu_dad538914cuda3std6ranges3__45__cpo3endE - _ZN61_INTERNAL_6b3be3ff_30_group_norm_nhwc_one_pass_12_cu_dad538914cuda3std3__45__cpo3endE)
_ZN61_INTERNAL_6b3be3ff_30_group_norm_nhwc_one_pass_12_cu_dad538914cuda3std3__45__cpo3endE:
	.zero		1
	.type		_ZN61_INTERNAL_6b3be3ff_30_group_norm_nhwc_one_pass_12_cu_dad538914cuda3std6ranges3__45__cpo3endE,@object
	.size		_ZN61_INTERNAL_6b3be3ff_30_group_norm_nhwc_one_pass_12_cu_dad538914cuda3std6ranges3__45__cpo3endE,(_ZN61_INTERNAL_6b3be3ff_30_group_norm_nhwc_one_pass_12_cu_dad538914cuda3std3__419piecewise_constructE - _ZN61_INTERNAL_6b3be3ff_30_group_norm_nhwc_one_pass_12_cu_dad538914cuda3std6ranges3__45__cpo3endE)
_ZN61_INTERNAL_6b3be3ff_30_group_norm_nhwc_one_pass_12_cu_dad538914cuda3std6ranges3__45__cpo3endE:
	.zero		1
	.type		_ZN61_INTERNAL_6b3be3ff_30_group_norm_nhwc_one_pass_12_cu_dad538914cuda3std3__419piecewise_constructE,@object
	.size		_ZN61_INTERNAL_6b3be3ff_30_group_norm_nhwc_one_pass_12_cu_dad538914cuda3std3__419piecewise_constructE,(_ZN61_INTERNAL_6b3be3ff_30_group_norm_nhwc_one_pass_12_cu_dad538914cuda3std6ranges3__45__cpo5cdataE - _ZN61_INTERNAL_6b3be3ff_30_group_norm_nhwc_one_pass_12_cu_dad538914cuda3std3__419piecewise_constructE)
_ZN61_INTERNAL_6b3be3ff_30_group_norm_nhwc_one_pass_12_cu_dad538914cuda3std3__419piecewise_constructE:
	.zero		1
	.type		_ZN61_INTERNAL_6b3be3ff_30_group_norm_nhwc_one_pass_12_cu_dad538914cuda3std6ranges3__45__cpo5cdataE,@object
	.size		_ZN61_INTERNAL_6b3be3ff_30_group_norm_nhwc_one_pass_12_cu_dad538914cuda3std6ranges3__45__cpo5cdataE,(_ZN61_INTERNAL_6b3be3ff_30_group_norm_nhwc_one_pass_12_cu_dad538916thrust24THRUST_300001_SM_1030_NS12placeholders2_8E - _ZN61_INTERNAL_6b3be3ff_30_group_norm_nhwc_one_pass_12_cu_dad538914cuda3std6ranges3__45__cpo5cdataE)
_ZN61_INTERNAL_6b3be3ff_30_group_norm_nhwc_one_pass_12_cu_dad538914cuda3std6ranges3__45__cpo5cdataE:
	.zero		1
	.type		_ZN61_INTERNAL_6b3be3ff_30_group_norm_nhwc_one_pass_12_cu_dad538916thrust24THRUST_300001_SM_1030_NS12placeholders2_8E,@object
	.size		_ZN61_INTERNAL_6b3be3ff_30_group_norm_nhwc_one_pass_12_cu_dad538916thrust24THRUST_300001_SM_1030_NS12placeholders2_8E,(_ZN61_INTERNAL_6b3be3ff_30_group_norm_nhwc_one_pass_12_cu_dad538914cuda3std3__45__cpo4rendE - _ZN61_INTERNAL_6b3be3ff_30_group_norm_nhwc_one_pass_12_cu_dad538916thrust24THRUST_300001_SM_1030_NS12placeholders2_8E)
_ZN61_INTERNAL_6b3be3ff_30_group_norm_nhwc_one_pass_12_cu_dad538916thrust24THRUST_300001_SM_1030_NS12placeholders2_8E:
	.zero		1
	.type		_ZN61_INTERNAL_6b3be3ff_30_group_norm_nhwc_one_pass_12_cu_dad538914cuda3std3__45__cpo4rendE,@object
	.size		_ZN61_INTERNAL_6b3be3ff_30_group_norm_nhwc_one_pass_12_cu_dad538914cuda3std3__45__cpo4rendE,(_ZN61_INTERNAL_6b3be3ff_30_group_norm_nhwc_one_pass_12_cu_dad538914cuda3std6ranges3__45__cpo9iter_swapE - _ZN61_INTERNAL_6b3be3ff_30_group_norm_nhwc_one_pass_12_cu_dad538914cuda3std3__45__cpo4rendE)
_ZN61_INTERNAL_6b3be3ff_30_group_norm_nhwc_one_pass_12_cu_dad538914cuda3std3__45__cpo4rendE:
	.zero		1
	.type		_ZN61_INTERNAL_6b3be3ff_30_group_norm_nhwc_one_pass_12_cu_dad538914cuda3std6ranges3__45__cpo9iter_swapE,@object
	.size		_ZN61_INTERNAL_6b3be3ff_30_group_norm_nhwc_one_pass_12_cu_dad538914cuda3std6ranges3__45__cpo9iter_swapE,(_ZN61_INTERNAL_6b3be3ff_30_group_norm_nhwc_one_pass_12_cu_dad538914cuda3std3__48unexpectE - _ZN61_INTERNAL_6b3be3ff_30_group_norm_nhwc_one_pass_12_cu_dad538914cuda3std6ranges3__45__cpo9iter_swapE)
_ZN61_INTERNAL_6b3be3ff_30_group_norm_nhwc_one_pass_12_cu_dad538914cuda3std6ranges3__45__cpo9iter_swapE:
	.zero		1
	.type		_ZN61_INTERNAL_6b3be3ff_30_group_norm_nhwc_one_pass_12_cu_dad538914cuda3std3__48unexpectE,@object
	.size		_ZN61_INTERNAL_6b3be3ff_30_group_norm_nhwc_one_pass_12_cu_dad538914cuda3std3__48unexpectE,(_ZN61_INTERNAL_6b3be3ff_30_group_norm_nhwc_one_pass_12_cu_dad538916thrust24THRUST_300001_SM_1030_NS6system6detail10sequential3seqE - _ZN61_INTERNAL_6b3be3ff_30_group_norm_nhwc_one_pass_12_cu_dad538914cuda3std3__48unexpectE)
_ZN61_INTERNAL_6b3be3ff_30_group_norm_nhwc_one_pass_12_cu_dad538914cuda3std3__48unexpectE:
	.zero		1
	.type		_ZN61_INTERNAL_6b3be3ff_30_group_norm_nhwc_one_pass_12_cu_dad538916thrust24THRUST_300001_SM_1030_NS6system6detail10sequential3seqE,@object
	.size		_ZN61_INTERNAL_6b3be3ff_30_group_norm_nhwc_one_pass_12_cu_dad538916thrust24THRUST_300001_SM_1030_NS6system6detail10sequential3seqE,(.L_29 - _ZN61_INTERNAL_6b3be3ff_30_group_norm_nhwc_one_pass_12_cu_dad538916thrust24THRUST_300001_SM_1030_NS6system6detail10sequential3seqE)
_ZN61_INTERNAL_6b3be3ff_30_group_norm_nhwc_one_pass_12_cu_dad538916thrust24THRUST_300001_SM_1030_NS6system6detail10sequential3seqE:
	.zero		1
.L_29:


//--------------------- .nv.shared._Z35group_norm_nhwc_bwd_one_pass_kernelI11Bf16IOFp32WLi64ELi12ELi384EEv26Group_norm_nhwc_bwd_params --------------------------
	.section	.nv.shared._Z35group_norm_nhwc_bwd_one_pass_kernelI11Bf16IOFp32WLi64ELi12ELi384EEv26Group_norm_nhwc_bwd_params,"aw",@nobits
	.sectionflags	@""
	.align	16
.nv.shared._Z35group_norm_nhwc_bwd_one_pass_kernelI11Bf16IOFp32WLi64ELi12ELi384EEv26Group_norm_nhwc_bwd_params:
	.zero		7296


//--------------------- .nv.shared._Z35group_norm_nhwc_bwd_one_pass_kernelI11Bf16IOFp32WLi128ELi12ELi384EEv26Group_norm_nhwc_bwd_params --------------------------
	.section	.nv.shared._Z35group_norm_nhwc_bwd_one_pass_kernelI11Bf16IOFp32WLi128ELi12ELi384EEv26Group_norm_nhwc_bwd_params,"aw",@nobits
	.sectionflags	@""
	.align	16
.nv.shared._Z35group_norm_nhwc_bwd_one_pass_kernelI11Bf16IOFp32WLi128ELi12ELi384EEv26Group_norm_nhwc_bwd_params:
	.zero		7296


//--------------------- .nv.shared._Z35group_norm_nhwc_bwd_one_pass_kernelI11Bf16IOFp32WLi256ELi12ELi384EEv26Group_norm_nhwc_bwd_params --------------------------
	.section	.nv.shared._Z35group_norm_nhwc_bwd_one_pass_kernelI11Bf16IOFp32WLi256ELi12ELi384EEv26Group_norm_nhwc_bwd_params,"aw",@nobits
	.sectionflags	@""
	.align	16
.nv.shared._Z35group_norm_nhwc_bwd_one_pass_kernelI11Bf16IOFp32WLi256ELi12ELi384EEv26Group_norm_nhwc_bwd_params:
	.zero		7296


//--------------------- .nv.shared._Z35group_norm_nhwc_bwd_one_pass_kernelI11Bf16IOFp32WLi512ELi12ELi384EEv26Group_norm_nhwc_bwd_params --------------------------
	.section	.nv.shared._Z35group_norm_nhwc_bwd_one_pass_kernelI11Bf16IOFp32WLi512ELi12ELi384EEv26Group_norm_nhwc_bwd_params,"aw",@nobits
	.sectionflags	@""
	.align	16
.nv.shared._Z35group_norm_nhwc_bwd_one_pass_kernelI11Bf16IOFp32WLi512ELi12ELi384EEv26Group_norm_nhwc_bwd_params:
	.zero		7296


//--------------------- .nv.shared._Z35group_norm_nhwc_bwd_one_pass_kernelI11Bf16IOBf16WLi64ELi12ELi384EEv26Group_norm_nhwc_bwd_params --------------------------
	.section	.nv.shared._Z35group_norm_nhwc_bwd_one_pass_kernelI11Bf16IOBf16WLi64ELi12ELi384EEv26Group_norm_nhwc_bwd_params,"aw",@nobits
	.sectionflags	@""
	.align	16
.nv.shared._Z35group_norm_nhwc_bwd_one_pass_kernelI11Bf16IOBf16WLi64ELi12ELi384EEv26Group_norm_nhwc_bwd_params:
	.zero		7296


//--------------------- .nv.shared._Z35group_norm_nhwc_bwd_one_pass_kernelI11Bf16IOBf16WLi128ELi12ELi384EEv26Group_norm_nhwc_bwd_params --------------------------
	.section	.nv.shared._Z35group_norm_nhwc_bwd_one_pass_kernelI11Bf16IOBf16WLi128ELi12ELi384EEv26Group_norm_nhwc_bwd_params,"aw",@nobits
	.sectionflags	@""
	.align	16
.nv.shared._Z35group_norm_nhwc_bwd_one_pass_kernelI11Bf16IOBf16WLi128ELi12ELi384EEv26Group_norm_nhwc_bwd_params:
	.zero		7296


//--------------------- .nv.shared._Z35group_norm_nhwc_bwd_one_pass_kernelI11Bf16IOBf16WLi256ELi12ELi384EEv26Group_norm_nhwc_bwd_params --------------------------
	.section	.nv.shared._Z35group_norm_nhwc_bwd_one_pass_kernelI11Bf16IOBf16WLi256ELi12ELi384EEv26Group_norm_nhwc_bwd_params,"aw",@nobits
	.sectionflags	@""
	.align	16
.nv.shared._Z35group_norm_nhwc_bwd_one_pass_kernelI11Bf16IOBf16WLi256ELi12ELi384EEv26Group_norm_nhwc_bwd_params:
	.zero		7296


//--------------------- .nv.shared._Z35group_norm_nhwc_bwd_one_pass_kernelI11Bf16IOBf16WLi512ELi12ELi384EEv26Group_norm_nhwc_bwd_params --------------------------
	.section	.nv.shared._Z35group_norm_nhwc_bwd_one_pass_kernelI11Bf16IOBf16WLi512ELi12ELi384EEv26Group_norm_nhwc_bwd_params,"aw",@nobits
	.sectionflags	@""
	.align	16
.nv.shared._Z35group_norm_nhwc_bwd_one_pass_kernelI11Bf16IOBf16WLi512ELi12ELi384EEv26Group_norm_nhwc_bwd_params:
	.zero		7296


//--------------------- .nv.shared._Z35group_norm_nhwc_bwd_one_pass_kernelI11Bf16IOFp16WLi64ELi12ELi384EEv26Group_norm_nhwc_bwd_params --------------------------
	.section	.nv.shared._Z35group_norm_nhwc_bwd_one_pass_kernelI11Bf16IOFp16WLi64ELi12ELi384EEv26Group_norm_nhwc_bwd_params,"aw",@nobits
	.sectionflags	@""
	.align	16
.nv.shared._Z35group_norm_nhwc_bwd_one_pass_kernelI11Bf16IOFp16WLi64ELi12ELi384EEv26Group_norm_nhwc_bwd_params:
	.zero		7296


//--------------------- .nv.shared._Z35group_norm_nhwc_bwd_one_pass_kernelI11Bf16IOFp16WLi128ELi12ELi384EEv26Group_norm_nhwc_bwd_params --------------------------
	.section	.nv.shared._Z35group_norm_nhwc_bwd_one_pass_kernelI11Bf16IOFp16WLi128ELi12ELi384EEv26Group_norm_nhwc_bwd_params,"aw",@nobits
	.sectionflags	@""
	.align	16
.nv.shared._Z35group_norm_nhwc_bwd_one_pass_kernelI11Bf16IOFp16WLi128ELi12ELi384EEv26Group_norm_nhwc_bwd_params:
	.zero		7296


//--------------------- .nv.shared._Z35group_norm_nhwc_bwd_one_pass_kernelI11Bf16IOFp16WLi256ELi12ELi384EEv26Group_norm_nhwc_bwd_params --------------------------
	.section	.nv.shared._Z35group_norm_nhwc_bwd_one_pass_kernelI11Bf16IOFp16WLi256ELi12ELi384EEv26Group_norm_nhwc_bwd_params,"aw",@nobits
	.sectionflags	@""
	.align	16
.nv.shared._Z35group_norm_nhwc_bwd_one_pass_kernelI11Bf16IOFp16WLi256ELi12ELi384EEv26Group_norm_nhwc_bwd_params:
	.zero		7296


//--------------------- .nv.shared._Z35group_norm_nhwc_bwd_one_pass_kernelI11Bf16IOFp16WLi512ELi12ELi384EEv26Group_norm_nhwc_bwd_params --------------------------
	.section	.nv.shared._Z35group_norm_nhwc_bwd_one_pass_kernelI11Bf16IOFp16WLi512ELi12ELi384EEv26Group_norm_nhwc_bwd_params,"aw",@nobits
	.sectionflags	@""
	.align	16
.nv.shared._Z35group_norm_nhwc_bwd_one_pass_kernelI11Bf16IOFp16WLi512ELi12ELi384EEv26Group_norm_nhwc_bwd_params:
	.zero		7296


//--------------------- .nv.shared._Z35group_norm_nhwc_bwd_one_pass_kernelI11Fp16IOFp32WLi64ELi12ELi384EEv26Group_norm_nhwc_bwd_params --------------------------
	.section	.nv.shared._Z35group_norm_nhwc_bwd_one_pass_kernelI11Fp16IOFp32WLi64ELi12ELi384EEv26Group_norm_nhwc_bwd_params,"aw",@nobits
	.sectionflags	@""
	.align	16
.nv.shared._Z35group_norm_nhwc_bwd_one_pass_kernelI11Fp16IOFp32WLi64ELi12ELi384EEv26Group_norm_nhwc_bwd_params:
	.zero		7296


//--------------------- .nv.shared._Z35group_norm_nhwc_bwd_one_pass_kernelI11Fp16IOFp32WLi128ELi12ELi384EEv26Group_norm_nhwc_bwd_params --------------------------
	.section	.nv.shared._Z35group_norm_nhwc_bwd_one_pass_kernelI11Fp16IOFp32WLi128ELi12ELi384EEv26Group_norm_nhwc_bwd_params,"aw",@nobits
	.sectionflags	@""
	.align	16
.nv.shared._Z35group_norm_nhwc_bwd_one_pass_kernelI11Fp16IOFp32WLi128ELi12ELi384EEv26Group_norm_nhwc_bwd_params:
	.zero		7296


//--------------------- .nv.shared._Z35group_norm_nhwc_bwd_one_pass_kernelI11Fp16IOFp32WLi256ELi12ELi384EEv26Group_norm_nhwc_bwd_params --------------------------
	.section	.nv.shared._Z35group_norm_nhwc_bwd_one_pass_kernelI11Fp16IOFp32WLi256ELi12ELi384EEv26Group_norm_nhwc_bwd_params,"aw",@nobits
	.sectionflags	@""
	.align	16
.nv.shared._Z35group_norm_nhwc_bwd_one_pass_kernelI11Fp16IOFp32WLi256ELi12ELi384EEv26Group_norm_nhwc_bwd_params:
	.zero		7296


//--------------------- .nv.shared._Z35group_norm_nhwc_bwd_one_pass_kernelI11Fp16IOFp32WLi512ELi12ELi384EEv26Group_norm_nhwc_bwd_params --------------------------
	.section	.nv.shared._Z35group_norm_nhwc_bwd_one_pass_kernelI11Fp16IOFp32WLi512ELi12ELi384EEv26Group_norm_nhwc_bwd_params,"aw",@nobits
	.sectionflags	@""
	.align	16
.nv.shared._Z35group_norm_nhwc_bwd_one_pass_kernelI11Fp16IOFp32WLi512ELi12ELi384EEv26Group_norm_nhwc_bwd_params:
	.zero		7296


//--------------------- .nv.shared._Z35group_norm_nhwc_bwd_one_pass_kernelI11Fp16IOBf16WLi64ELi12ELi384EEv26Group_norm_nhwc_bwd_params --------------------------
	.section	.nv.shared._Z35group_norm_nhwc_bwd_one_pass_kernelI11Fp16IOBf16WLi64ELi12ELi384EEv26Group_norm_nhwc_bwd_params,"aw",@nobits
	.sectionflags	@""
	.align	16
.nv.shared._Z35group_norm_nhwc_bwd_one_pass_kernelI11Fp16IOBf16WLi64ELi12ELi384EEv26Group_norm_nhwc_bwd_params:
	.zero		7296


//--------------------- .nv.shared._Z35group_norm_nhwc_bwd_one_pass_kernelI11Fp16IOBf16WLi128ELi12ELi384EEv26Group_norm_nhwc_bwd_params --------------------------
	.section	.nv.shared._Z35group_norm_nhwc_bwd_one_pass_kernelI11Fp16IOBf16WLi128ELi12ELi384EEv26Group_norm_nhwc_bwd_params,"aw",@nobits
	.sectionflags	@""
	.align	16
.nv.shared._Z35group_norm_nhwc_bwd_one_pass_kernelI11Fp16IOBf16WLi128ELi12ELi384EEv26Group_norm_nhwc_bwd_params:
	.zero		7296


//--------------------- .nv.shared._Z35group_norm_nhwc_bwd_one_pass_kernelI11Fp16IOBf16WLi256ELi12ELi384EEv26Group_norm_nhwc_bwd_params --------------------------
	.section	.nv.shared._Z35group_norm_nhwc_bwd_one_pass_kernelI11Fp16IOBf16WLi256ELi12ELi384EEv26Group_norm_nhwc_bwd_params,"aw",@nobits
	.sectionflags	@""
	.align	16
.nv.shared._Z35group_norm_nhwc_bwd_one_pass_kernelI11Fp16IOBf16WLi256ELi12ELi384EEv26Group_norm_nhwc_bwd_params:
	.zero		7296


//--------------------- .nv.shared._Z35group_norm_nhwc_bwd_one_pass_kernelI11Fp16IOBf16WLi512ELi12ELi384EEv26Group_norm_nhwc_bwd_params --------------------------
	.section	.nv.shared._Z35group_norm_nhwc_bwd_one_pass_kernelI11Fp16IOBf16WLi512ELi12ELi384EEv26Group_norm_nhwc_bwd_params,"aw",@nobits
	.sectionflags	@""
	.align	16
.nv.shared._Z35group_norm_nhwc_bwd_one_pass_kernelI11Fp16IOBf16WLi512ELi12ELi384EEv26Group_norm_nhwc_bwd_params:
	.zero		7296


//--------------------- .nv.shared._Z35group_norm_nhwc_bwd_one_pass_kernelI11Fp16IOFp16WLi64ELi12ELi384EEv26Group_norm_nhwc_bwd_params --------------------------
	.section	.nv.shared._Z35group_norm_nhwc_bwd_one_pass_kernelI11Fp16IOFp16WLi64ELi12ELi384EEv26Group_norm_nhwc_bwd_params,"aw",@nobits
	.sectionflags	@""
	.align	16
.nv.shared._Z35group_norm_nhwc_bwd_one_pass_kernelI11Fp16IOFp16WLi64ELi12ELi384EEv26Group_norm_nhwc_bwd_params:
	.zero		7296


//--------------------- .nv.shared._Z35group_norm_nhwc_bwd_one_pass_kernelI11Fp16IOFp16WLi128ELi12ELi384EEv26Group_norm_nhwc_bwd_params --------------------------
	.section	.nv.shared._Z35group_norm_nhwc_bwd_one_pass_kernelI11Fp16IOFp16WLi128ELi12ELi384EEv26Group_norm_nhwc_bwd_params,"aw",@nobits
	.sectionflags	@""
	.align	16
.nv.shared._Z35group_norm_nhwc_bwd_one_pass_kernelI11Fp16IOFp16WLi128ELi12ELi384EEv26Group_norm_nhwc_bwd_params:
	.zero		7296


//--------------------- .nv.shared._Z35group_norm_nhwc_bwd_one_pass_kernelI11Fp16IOFp16WLi256ELi12ELi384EEv26Group_norm_nhwc_bwd_params --------------------------
	.section	.nv.shared._Z35group_norm_nhwc_bwd_one_pass_kernelI11Fp16IOFp16WLi256ELi12ELi384EEv26Group_norm_nhwc_bwd_params,"aw",@nobits
	.sectionflags	@""
	.align	16
.nv.shared._Z35group_norm_nhwc_bwd_one_pass_kernelI11Fp16IOFp16WLi256ELi12ELi384EEv26Group_norm_nhwc_bwd_params:
	.zero		7296


//--------------------- .nv.shared._Z35group_norm_nhwc_bwd_one_pass_kernelI11Fp16IOFp16WLi512ELi12ELi384EEv26Group_norm_nhwc_bwd_params --------------------------
	.section	.nv.shared._Z35group_norm_nhwc_bwd_one_pass_kernelI11Fp16IOFp16WLi512ELi12ELi384EEv26Group_norm_nhwc_bwd_params,"aw",@nobits
	.sectionflags	@""
	.align	16
.nv.shared._Z35group_norm_nhwc_bwd_one_pass_kernelI11Fp16IOFp16WLi512ELi12ELi384EEv26Group_norm_nhwc_bwd_params:
	.zero		7296


//--------------------- .nv.shared._Z35group_norm_nhwc_bwd_one_pass_kernelI11Fp32IOFp32WLi64ELi12ELi384EEv26Group_norm_nhwc_bwd_params --------------------------
	.section	.nv.shared._Z35group_norm_nhwc_bwd_one_pass_kernelI11Fp32IOFp32WLi64ELi12ELi384EEv26Group_norm_nhwc_bwd_params,"aw",@nobits
	.sectionflags	@""
	.align	16
.nv.shared._Z35group_norm_nhwc_bwd_one_pass_kernelI11Fp32IOFp32WLi64ELi12ELi384EEv26Group_norm_nhwc_bwd_params:
	.zero		7296


//--------------------- .nv.shared._Z35group_norm_nhwc_bwd_one_pass_kernelI11Fp32IOFp32WLi128ELi12ELi384EEv26Group_norm_nhwc_bwd_params --------------------------
	.section	.nv.shared._Z35group_norm_nhwc_bwd_one_pass_kernelI11Fp32IOFp32WLi128ELi12ELi384EEv26Group_norm_nhwc_bwd_params,"aw",@nobits
	.sectionflags	@""
	.align	16
.nv.shared._Z35group_norm_nhwc_bwd_one_pass_kernelI11Fp32IOFp32WLi128ELi12ELi384EEv26Group_norm_nhwc_bwd_params:
	.zero		7296


//--------------------- .nv.shared._Z35group_norm_nhwc_bwd_one_pass_kernelI11Fp32IOFp32WLi256ELi12ELi384EEv26Group_norm_nhwc_bwd_params --------------------------
	.section	.nv.shared._Z35group_norm_nhwc_bwd_one_pass_kernelI11Fp32IOFp32WLi256ELi12ELi384EEv26Group_norm_nhwc_bwd_params,"aw",@nobits
	.sectionflags	@""
	.align	16
.nv.shared._Z35group_norm_nhwc_bwd_one_pass_kernelI11Fp32IOFp32WLi256ELi12ELi384EEv26Group_norm_nhwc_bwd_params:
	.zero		7296


//--------------------- .nv.shared._Z35group_norm_nhwc_bwd_one_pass_kernelI11Fp32IOFp32WLi512ELi12ELi384EEv26Group_norm_nhwc_bwd_params --------------------------
	.section	.nv.shared._Z35group_norm_nhwc_bwd_one_pass_kernelI11Fp32IOFp32WLi512ELi12ELi384EEv26Group_norm_nhwc_bwd_params,"aw",@nobits
	.sectionflags	@""
	.align	16
.nv.shared._Z35group_norm_nhwc_bwd_one_pass_kernelI11Fp32IOFp32WLi512ELi12ELi384EEv26Group_norm_nhwc_bwd_params:
	.zero		7296


//--------------------- .nv.shared._Z35group_norm_nhwc_bwd_one_pass_kernelI11Fp32IOBf16WLi64ELi12ELi384EEv26Group_norm_nhwc_bwd_params --------------------------
	.section	.nv.shared._Z35group_norm_nhwc_bwd_one_pass_kernelI11Fp32IOBf16WLi64ELi12ELi384EEv26Group_norm_nhwc_bwd_params,"aw",@nobits
	.sectionflags	@""
	.align	16
.nv.shared._Z35group_norm_nhwc_bwd_one_pass_kernelI11Fp32IOBf16WLi64ELi12ELi384EEv26Group_norm_nhwc_bwd_params:
	.zero		7296


//--------------------- .nv.shared._Z35group_norm_nhwc_bwd_one_pass_kernelI11Fp32IOBf16WLi128ELi12ELi384EEv26Group_norm_nhwc_bwd_params --------------------------
	.section	.nv.shared._Z35group_norm_nhwc_bwd_one_pass_kernelI11Fp32IOBf16WLi128ELi12ELi384EEv26Group_norm_nhwc_bwd_params,"aw",@nobits
	.sectionflags	@""
	.align	16
.nv.shared._Z35group_norm_nhwc_bwd_one_pass_kernelI11Fp32IOBf16WLi128ELi12ELi384EEv26Group_norm_nhwc_bwd_params:
	.zero		7296


//--------------------- .nv.shared._Z35group_norm_nhwc_bwd_one_pass_kernelI11Fp32IOBf16WLi256ELi12ELi384EEv26Group_norm_nhwc_bwd_params --------------------------
	.section	.nv.shared._Z35group_norm_nhwc_bwd_one_pass_kernelI11Fp32IOBf16WLi256ELi12ELi384EEv26Group_norm_nhwc_bwd_params,"aw",@nobits
	.sectionflags	@""
	.align	16
.nv.shared._Z35group_norm_nhwc_bwd_one_pass_kernelI11Fp32IOBf16WLi256ELi12ELi384EEv26Group_norm_nhwc_bwd_params:
	.zero		7296


//--------------------- .nv.shared._Z35group_norm_nhwc_bwd_one_pass_kernelI11Fp32IOBf16WLi512ELi12ELi384EEv26Group_norm_nhwc_bwd_params --------------------------
	.section	.nv.shared._Z35group_norm_nhwc_bwd_one_pass_kernelI11Fp32IOBf16WLi512ELi12ELi384EEv26Group_norm_nhwc_bwd_params,"aw",@nobits
	.sectionflags	@""
	.align	16
.nv.shared._Z35group_norm_nhwc_bwd_one_pass_kernelI11Fp32IOBf16WLi512ELi12ELi384EEv26Group_norm_nhwc_bwd_params:
	.zero		7296


//--------------------- .nv.shared._Z35group_norm_nhwc_bwd_one_pass_kernelI11Fp32IOFp16WLi64ELi12ELi384EEv26Group_norm_nhwc_bwd_params --------------------------
	.section	.nv.shared._Z35group_norm_nhwc_bwd_one_pass_kernelI11Fp32IOFp16WLi64ELi12ELi384EEv26Group_norm_nhwc_bwd_params,"aw",@nobits
	.sectionflags	@""
	.align	16
.nv.shared._Z35group_norm_nhwc_bwd_one_pass_kernelI11Fp32IOFp16WLi64ELi12ELi384EEv26Group_norm_nhwc_bwd_params:
	.zero		7296


//--------------------- .nv.shared._Z35group_norm_nhwc_bwd_one_pass_kernelI11Fp32IOFp16WLi128ELi12ELi384EEv26Group_norm_nhwc_bwd_params --------------------------
	.section	.nv.shared._Z35group_norm_nhwc_bwd_one_pass_kernelI11Fp32IOFp16WLi128ELi12ELi384EEv26Group_norm_nhwc_bwd_params,"aw",@nobits
	.sectionflags	@""
	.align	16
.nv.shared._Z35group_norm_nhwc_bwd_one_pass_kernelI11Fp32IOFp16WLi128ELi12ELi384EEv26Group_norm_nhwc_bwd_params:
	.zero		7296


//--------------------- .nv.shared._Z35group_norm_nhwc_bwd_one_pass_kernelI11Fp32IOFp16WLi256ELi12ELi384EEv26Group_norm_nhwc_bwd_params --------------------------
	.section	.nv.shared._Z35group_norm_nhwc_bwd_one_pass_kernelI11Fp32IOFp16WLi256ELi12ELi384EEv26Group_norm_nhwc_bwd_params,"aw",@nobits
	.sectionflags	@""
	.align	16
.nv.shared._Z35group_norm_nhwc_bwd_one_pass_kernelI11Fp32IOFp16WLi256ELi12ELi384EEv26Group_norm_nhwc_bwd_params:
	.zero		7296


//--------------------- .nv.shared._Z35group_norm_nhwc_bwd_one_pass_kernelI11Fp32IOFp16WLi512ELi12ELi384EEv26Group_norm_nhwc_bwd_params --------------------------
	.section	.nv.shared._Z35group_norm_nhwc_bwd_one_pass_kernelI11Fp32IOFp16WLi512ELi12ELi384EEv26Group_norm_nhwc_bwd_params,"aw",@nobits
	.sectionflags	@""
	.align	16
.nv.shared._Z35group_norm_nhwc_bwd_one_pass_kernelI11Fp32IOFp16WLi512ELi12ELi384EEv26Group_norm_nhwc_bwd_params:
	.zero		7296


//--------------------- .nv.shared._Z35group_norm_nhwc_fwd_one_pass_kernelI11Bf16IOFp32WLi64ELi12ELi384EEv26Group_norm_nhwc_fwd_params --------------------------
	.section	.nv.shared._Z35group_norm_nhwc_fwd_one_pass_kernelI11Bf16IOFp32WLi64ELi12ELi384EEv26Group_norm_nhwc_fwd_params,"aw",@nobits
	.sectionflags	@""
	.align	8
.nv.shared._Z35group_norm_nhwc_fwd_one_pass_kernelI11Bf16IOFp32WLi64ELi12ELi384EEv26Group_norm_nhwc_fwd_params:
	.zero		1152


//--------------------- .nv.shared._Z35group_norm_nhwc_fwd_one_pass_kernelI11Bf16IOFp32WLi128ELi12ELi384EEv26Group_norm_nhwc_fwd_params --------------------------
	.section	.nv.shared._Z35group_norm_nhwc_fwd_one_pass_kernelI11Bf16IOFp32WLi128ELi12ELi384EEv26Group_norm_nhwc_fwd_params,"aw",@nobits
	.sectionflags	@""
	.align	8
.nv.shared._Z35group_norm_nhwc_fwd_one_pass_kernelI11Bf16IOFp32WLi128ELi12ELi384EEv26Group_norm_nhwc_fwd_params:
	.zero		1152


//--------------------- .nv.shared._Z35group_norm_nhwc_fwd_one_pass_kernelI11Bf16IOFp32WLi256ELi12ELi384EEv26Group_norm_nhwc_fwd_params --------------------------
	.section	.nv.shared._Z35group_norm_nhwc_fwd_one_pass_kernelI11Bf16IOFp32WLi256ELi12ELi384EEv26Group_norm_nhwc_fwd_params,"aw",@nobits
	.sectionflags	@""
	.align	8
.nv.shared._Z35group_norm_nhwc_fwd_one_pass_kernelI11Bf16IOFp32WLi256ELi12ELi384EEv26Group_norm_nhwc_fwd_params:
	.zero		1152


//--------------------- .nv.shared._Z35group_norm_nhwc_fwd_one_pass_kernelI11Bf16IOFp32WLi512ELi12ELi384EEv26Group_norm_nhwc_fwd_params --------------------------
	.section	.nv.shared._Z35group_norm_nhwc_fwd_one_pass_kernelI11Bf16IOFp32WLi512ELi12ELi384EEv26Group_norm_nhwc_fwd_params,"aw",@nobits
	.sectionflags	@""
	.align	8
.nv.shared._Z35group_norm_nhwc_fwd_one_pass_kernelI11Bf16IOFp32WLi512ELi12ELi384EEv26Group_norm_nhwc_fwd_params:
	.zero		1152


//--------------------- .nv.shared._Z35group_norm_nhwc_fwd_one_pass_kernelI11Bf16IOBf16WLi64ELi12ELi384EEv26Group_norm_nhwc_fwd_params --------------------------
	.section	.nv.shared._Z35group_norm_nhwc_fwd_one_pass_kernelI11Bf16IOBf16WLi64ELi12ELi384EEv26Group_norm_nhwc_fwd_params,"aw",@nobits
	.sectionflags	@""
	.align	8
.nv.shared._Z35group_norm_nhwc_fwd_one_pass_kernelI11Bf16IOBf16WLi64ELi12ELi384EEv26Group_norm_nhwc_fwd_params:
	.zero		1152


//--------------------- .nv.shared._Z35group_norm_nhwc_fwd_one_pass_kernelI11Bf16IOBf16WLi128ELi12ELi384EEv26Group_norm_nhwc_fwd_params --------------------------
	.section	.nv.shared._Z35group_norm_nhwc_fwd_one_pass_kernelI11Bf16IOBf16WLi128ELi12ELi384EEv26Group_norm_nhwc_fwd_params,"aw",@nobits
	.sectionflags	@""
	.align	8
.nv.shared._Z35group_norm_nhwc_fwd_one_pass_kernelI11Bf16IOBf16WLi128ELi12ELi384EEv26Group_norm_nhwc_fwd_params:
	.zero		1152


//--------------------- .nv.shared._Z35group_norm_nhwc_fwd_one_pass_kernelI11Bf16IOBf16WLi256ELi12ELi384EEv26Group_norm_nhwc_fwd_params --------------------------
	.section	.nv.shared._Z35group_norm_nhwc_fwd_one_pass_kernelI11Bf16IOBf16WLi256ELi12ELi384EEv26Group_norm_nhwc_fwd_params,"aw",@nobits
	.sectionflags	@""
	.align	8
.nv.shared._Z35group_norm_nhwc_fwd_one_pass_kernelI11Bf16IOBf16WLi256ELi12ELi384EEv26Group_norm_nhwc_fwd_params:
	.zero		1152


//--------------------- .nv.shared._Z35group_norm_nhwc_fwd_one_pass_kernelI11Bf16IOBf16WLi512ELi12ELi384EEv26Group_norm_nhwc_fwd_params --------------------------
	.section	.nv.shared._Z35group_norm_nhwc_fwd_one_pass_kernelI11Bf16IOBf16WLi512ELi12ELi384EEv26Group_norm_nhwc_fwd_params,"aw",@nobits
	.sectionflags	@""
	.align	8
.nv.shared._Z35group_norm_nhwc_fwd_one_pass_kernelI11Bf16IOBf16WLi512ELi12ELi384EEv26Group_norm_nhwc_fwd_params:
	.zero		1152


//--------------------- .nv.shared._Z35group_norm_nhwc_fwd_one_pass_kernelI11Bf16IOFp16WLi64ELi12ELi384EEv26Group_norm_nhwc_fwd_params --------------------------
	.section	.nv.shared._Z35group_norm_nhwc_fwd_one_pass_kernelI11Bf16IOFp16WLi64ELi12ELi384EEv26Group_norm_nhwc_fwd_params,"aw",@nobits
	.sectionflags	@""
	.align	8
.nv.shared._Z35group_norm_nhwc_fwd_one_pass_kernelI11Bf16IOFp16WLi64ELi12ELi384EEv26Group_norm_nhwc_fwd_params:
	.zero		1152


//--------------------- .nv.shared._Z35group_norm_nhwc_fwd_one_pass_kernelI11Bf16IOFp16WLi128ELi12ELi384EEv26Group_norm_nhwc_fwd_params --------------------------
	.section	.nv.shared._Z35group_norm_nhwc_fwd_one_pass_kernelI11Bf16IOFp16WLi128ELi12ELi384EEv26Group_norm_nhwc_fwd_params,"aw",@nobits
	.sectionflags	@""
	.align	8
.nv.shared._Z35group_norm_nhwc_fwd_one_pass_kernelI11Bf16IOFp16WLi128ELi12ELi384EEv26Group_norm_nhwc_fwd_params:
	.zero		1152


//--------------------- .nv.shared._Z35group_norm_nhwc_fwd_one_pass_kernelI11Bf16IOFp16WLi256ELi12ELi384EEv26Group_norm_nhwc_fwd_params --------------------------
	.section	.nv.shared._Z35group_norm_nhwc_fwd_one_pass_kernelI11Bf16IOFp16WLi256ELi12ELi384EEv26Group_norm_nhwc_fwd_params,"aw",@nobits
	.sectionflags	@""
	.align	8
.nv.shared._Z35group_norm_nhwc_fwd_one_pass_kernelI11Bf16IOFp16WLi256ELi12ELi384EEv26Group_norm_nhwc_fwd_params:
	.zero		1152


//--------------------- .nv.shared._Z35group_norm_nhwc_fwd_one_pass_kernelI11Bf16IOFp16WLi512ELi12ELi384EEv26Group_norm_nhwc_fwd_params --------------------------
	.section	.nv.shared._Z35group_norm_nhwc_fwd_one_pass_kernelI11Bf16IOFp16WLi512ELi12ELi384EEv26Group_norm_nhwc_fwd_params,"aw",@nobits
	.sectionflags	@""
	.align	8
.nv.shared._Z35group_norm_nhwc_fwd_one_pass_kernelI11Bf16IOFp16WLi512ELi12ELi384EEv26Group_norm_nhwc_fwd_params:
	.zero		1152


//--------------------- .nv.shared._Z35group_norm_nhwc_fwd_one_pass_kernelI11Fp16IOFp32WLi64ELi12ELi384EEv26Group_norm_nhwc_fwd_params --------------------------
	.section	.nv.shared._Z35group_norm_nhwc_fwd_one_pass_kernelI11Fp16IOFp32WLi64ELi12ELi384EEv26Group_norm_nhwc_fwd_params,"aw",@nobits
	.sectionflags	@""
	.align	8
.nv.shared._Z35group_norm_nhwc_fwd_one_pass_kernelI11Fp16IOFp32WLi64ELi12ELi384EEv26Group_norm_nhwc_fwd_params:
	.zero		1152


//--------------------- .nv.shared._Z35group_norm_nhwc_fwd_one_pass_kernelI11Fp16IOFp32WLi128ELi12ELi384EEv26Group_norm_nhwc_fwd_params --------------------------
	.section	.nv.shared._Z35group_norm_nhwc_fwd_one_pass_kernelI11Fp16IOFp32WLi128ELi12ELi384EEv26Group_norm_nhwc_fwd_params,"aw",@nobits
	.sectionflags	@""
	.align	8
.nv.shared._Z35group_norm_nhwc_fwd_one_pass_kernelI11Fp16IOFp32WLi128ELi12ELi384EEv26Group_norm_nhwc_fwd_params:
	.zero		1152


//--------------------- .nv.shared._Z35group_norm_nhwc_fwd_one_pass_kernelI11Fp16IOFp32WLi256ELi12ELi384EEv26Group_norm_nhwc_fwd_params --------------------------
	.section	.nv.shared._Z35group_norm_nhwc_fwd_one_pass_kernelI11Fp16IOFp32WLi256ELi12ELi384EEv26Group_norm_nhwc_fwd_params,"aw",@nobits
	.sectionflags	@""
	.align	8
.nv.shared._Z35group_norm_nhwc_fwd_one_pass_kernelI11Fp16IOFp32WLi256ELi12ELi384EEv26Group_norm_nhwc_fwd_params:
	.zero		1152


//--------------------- .nv.shared._Z35group_norm_nhwc_fwd_one_pass_kernelI11Fp16IOFp32WLi512ELi12ELi384EEv26Group_norm_nhwc_fwd_params --------------------------
	.section	.nv.shared._Z35group_norm_nhwc_fwd_one_pass_kernelI11Fp16IOFp32WLi512ELi12ELi384EEv26Group_norm_nhwc_fwd_params,"aw",@nobits
	.sectionflags	@""
	.align	8
.nv.shared._Z35group_norm_nhwc_fwd_one_pass_kernelI11Fp16IOFp32WLi512ELi12ELi384EEv26Group_norm_nhwc_fwd_params:
	.zero		1152


//--------------------- .nv.shared._Z35group_norm_nhwc_fwd_one_pass_kernelI11Fp16IOBf16WLi64ELi12ELi384EEv26Group_norm_nhwc_fwd_params --------------------------
	.section	.nv.shared._Z35group_norm_nhwc_fwd_one_pass_kernelI11Fp16IOBf16WLi64ELi12ELi384EEv26Group_norm_nhwc_fwd_params,"aw",@nobits
	.sectionflags	@""
	.align	8
.nv.shared._Z35group_norm_nhwc_fwd_one_pass_kernelI11Fp16IOBf16WLi64ELi12ELi384EEv26Group_norm_nhwc_fwd_params:
	.zero		1152


//--------------------- .nv.shared._Z35group_norm_nhwc_fwd_one_pass_kernelI11Fp16IOBf16WLi128ELi12ELi384EEv26Group_norm_nhwc_fwd_params --------------------------
	.section	.nv.shared._Z35group_norm_nhwc_fwd_one_pass_kernelI11Fp16IOBf16WLi128ELi12ELi384EEv26Group_norm_nhwc_fwd_params,"aw",@nobits
	.sectionflags	@""
	.align	8
.nv.shared._Z35group_norm_nhwc_fwd_one_pass_kernelI11Fp16IOBf16WLi128ELi12ELi384EEv26Group_norm_nhwc_fwd_params:
	.zero		1152


//--------------------- .nv.shared._Z35group_norm_nhwc_fwd_one_pass_kernelI11Fp16IOBf16WLi256ELi12ELi384EEv26Group_norm_nhwc_fwd_params --------------------------
	.section	.nv.shared._Z35group_norm_nhwc_fwd_one_pass_kernelI11Fp16IOBf16WLi256ELi12ELi384EEv26Group_norm_nhwc_fwd_params,"aw",@nobits
	.sectionflags	@""
	.align	8
.nv.shared._Z35group_norm_nhwc_fwd_one_pass_kernelI11Fp16IOBf16WLi256ELi12ELi384EEv26Group_norm_nhwc_fwd_params:
	.zero		1152


//--------------------- .nv.shared._Z35group_norm_nhwc_fwd_one_pass_kernelI11Fp16IOBf16WLi512ELi12ELi384EEv26Group_norm_nhwc_fwd_params --------------------------
	.section	.nv.shared._Z35group_norm_nhwc_fwd_one_pass_kernelI11Fp16IOBf16WLi512ELi12ELi384EEv26Group_norm_nhwc_fwd_params,"aw",@nobits
	.sectionflags	@""
	.align	8
.nv.shared._Z35group_norm_nhwc_fwd_one_pass_kernelI11Fp16IOBf16WLi512ELi12ELi384EEv26Group_norm_nhwc_fwd_params:
	.zero		1152


//--------------------- .nv.shared._Z35group_norm_nhwc_fwd_one_pass_kernelI11Fp16IOFp16WLi64ELi12ELi384EEv26Group_norm_nhwc_fwd_params --------------------------
	.section	.nv.shared._Z35group_norm_nhwc_fwd_one_pass_kernelI11Fp16IOFp16WLi64ELi12ELi384EEv26Group_norm_nhwc_fwd_params,"aw",@nobits
	.sectionflags	@""
	.align	8
.nv.shared._Z35group_norm_nhwc_fwd_one_pass_kernelI11Fp16IOFp16WLi64ELi12ELi384EEv26Group_norm_nhwc_fwd_params:
	.zero		1152


//--------------------- .nv.shared._Z35group_norm_nhwc_fwd_one_pass_kernelI11Fp16IOFp16WLi128ELi12ELi384EEv26Group_norm_nhwc_fwd_params --------------------------
	.section	.nv.shared._Z35group_norm_nhwc_fwd_one_pass_kernelI11Fp16IOFp16WLi128ELi12ELi384EEv26Group_norm_nhwc_fwd_params,"aw",@nobits
	.sectionflags	@""
	.align	8
.nv.shared._Z35group_norm_nhwc_fwd_one_pass_kernelI11Fp16IOFp16WLi128ELi12ELi384EEv26Group_norm_nhwc_fwd_params:
	.zero		1152


//--------------------- .nv.shared._Z35group_norm_nhwc_fwd_one_pass_kernelI11Fp16IOFp16WLi256ELi12ELi384EEv26Group_norm_nhwc_fwd_params --------------------------
	.section	.nv.shared._Z35group_norm_nhwc_fwd_one_pass_kernelI11Fp16IOFp16WLi256ELi12ELi384EEv26Group_norm_nhwc_fwd_params,"aw",@nobits
	.sectionflags	@""
	.align	8
.nv.shared._Z35group_norm_nhwc_fwd_one_pass_kernelI11Fp16IOFp16WLi256ELi12ELi384EEv26Group_norm_nhwc_fwd_params:
	.zero		1152


//--------------------- .nv.shared._Z35group_norm_nhwc_fwd_one_pass_kernelI11Fp16IOFp16WLi512ELi12ELi384EEv26Group_norm_nhwc_fwd_params --------------------------
	.section	.nv.shared._Z35group_norm_nhwc_fwd_one_pass_kernelI11Fp16IOFp16WLi512ELi12ELi384EEv26Group_norm_nhwc_fwd_params,"aw",@nobits
	.sectionflags	@""
	.align	8
.nv.shared._Z35group_norm_nhwc_fwd_one_pass_kernelI11Fp16IOFp16WLi512ELi12ELi384EEv26Group_norm_nhwc_fwd_params:
	.zero		1152


//--------------------- .nv.shared._Z35group_norm_nhwc_fwd_one_pass_kernelI11Fp32IOFp32WLi64ELi12ELi384EEv26Group_norm_nhwc_fwd_params --------------------------
	.section	.nv.shared._Z35group_norm_nhwc_fwd_one_pass_kernelI11Fp32IOFp32WLi64ELi12ELi384EEv26Group_norm_nhwc_fwd_params,"aw",@nobits
	.sectionflags	@""
	.align	8
.nv.shared._Z35group_norm_nhwc_fwd_one_pass_kernelI11Fp32IOFp32WLi64ELi12ELi384EEv26Group_norm_nhwc_fwd_params:
	.zero		1152


//--------------------- .nv.shared._Z35group_norm_nhwc_fwd_one_pass_kernelI11Fp32IOFp32WLi128ELi12ELi384EEv26Group_norm_nhwc_fwd_params --------------------------
	.section	.nv.shared._Z35group_norm_nhwc_fwd_one_pass_kernelI11Fp32IOFp32WLi128ELi12ELi384EEv26Group_norm_nhwc_fwd_params,"aw",@nobits
	.sectionflags	@""
	.align	8
.nv.shared._Z35group_norm_nhwc_fwd_one_pass_kernelI11Fp32IOFp32WLi128ELi12ELi384EEv26Group_norm_nhwc_fwd_params:
	.zero		1152


//--------------------- .nv.shared._Z35group_norm_nhwc_fwd_one_pass_kernelI11Fp32IOFp32WLi256ELi12ELi384EEv26Group_norm_nhwc_fwd_params --------------------------
	.section	.nv.shared._Z35group_norm_nhwc_fwd_one_pass_kernelI11Fp32IOFp32WLi256ELi12ELi384EEv26Group_norm_nhwc_fwd_params,"aw",@nobits
	.sectionflags	@""
	.align	8
.nv.shared._Z35group_norm_nhwc_fwd_one_pass_kernelI11Fp32IOFp32WLi256ELi12ELi384EEv26Group_norm_nhwc_fwd_params:
	.zero		1152


//--------------------- .nv.shared._Z35group_norm_nhwc_fwd_one_pass_kernelI11Fp32IOFp32WLi512ELi12ELi384EEv26Group_norm_nhwc_fwd_params --------------------------
	.section	.nv.shared._Z35group_norm_nhwc_fwd_one_pass_kernelI11Fp32IOFp32WLi512ELi12ELi384EEv26Group_norm_nhwc_fwd_params,"aw",@nobits
	.sectionflags	@""
	.align	8
.nv.shared._Z35group_norm_nhwc_fwd_one_pass_kernelI11Fp32IOFp32WLi512ELi12ELi384EEv26Group_norm_nhwc_fwd_params:
	.zero		1152


//--------------------- .nv.shared._Z35group_norm_nhwc_fwd_one_pass_kernelI11Fp32IOBf16WLi64ELi12ELi384EEv26Group_norm_nhwc_fwd_params --------------------------
	.section	.nv.shared._Z35group_norm_nhwc_fwd_one_pass_kernelI11Fp32IOBf16WLi64ELi12ELi384EEv26Group_norm_nhwc_fwd_params,"aw",@nobits
	.sectionflags	@""
	.align	8
.nv.shared._Z35group_norm_nhwc_fwd_one_pass_kernelI11Fp32IOBf16WLi64ELi12ELi384EEv26Group_norm_nhwc_fwd_params:
	.zero		1152


//--------------------- .nv.shared._Z35group_norm_nhwc_fwd_one_pass_kernelI11Fp32IOBf16WLi128ELi12ELi384EEv26Group_norm_nhwc_fwd_params --------------------------
	.section	.nv.shared._Z35group_norm_nhwc_fwd_one_pass_kernelI11Fp32IOBf16WLi128ELi12ELi384EEv26Group_norm_nhwc_fwd_params,"aw",@nobits
	.sectionflags	@""
	.align	8
.nv.shared._Z35group_norm_nhwc_fwd_one_pass_kernelI11Fp32IOBf16WLi128ELi12ELi384EEv26Group_norm_nhwc_fwd_params:
	.zero		1152


//--------------------- .nv.shared._Z35group_norm_nhwc_fwd_one_pass_kernelI11Fp32IOBf16WLi256ELi12ELi384EEv26Group_norm_nhwc_fwd_params --------------------------
	.section	.nv.shared._Z35group_norm_nhwc_fwd_one_pass_kernelI11Fp32IOBf16WLi256ELi12ELi384EEv26Group_norm_nhwc_fwd_params,"aw",@nobits
	.sectionflags	@""
	.align	8
.nv.shared._Z35group_norm_nhwc_fwd_one_pass_kernelI11Fp32IOBf16WLi256ELi12ELi384EEv26Group_norm_nhwc_fwd_params:
	.zero		1152


//--------------------- .nv.shared._Z35group_norm_nhwc_fwd_one_pass_kernelI11Fp32IOBf16WLi512ELi12ELi384EEv26Group_norm_nhwc_fwd_params --------------------------
	.section	.nv.shared._Z35group_norm_nhwc_fwd_one_pass_kernelI11Fp32IOBf16WLi512ELi12ELi384EEv26Group_norm_nhwc_fwd_params,"aw",@nobits
	.sectionflags	@""
	.align	8
.nv.shared._Z35group_norm_nhwc_fwd_one_pass_kernelI11Fp32IOBf16WLi512ELi12ELi384EEv26Group_norm_nhwc_fwd_params:
	.zero		1152


//--------------------- .nv.shared._Z35group_norm_nhwc_fwd_one_pass_kernelI11Fp32IOFp16WLi64ELi12ELi384EEv26Group_norm_nhwc_fwd_params --------------------------
	.section	.nv.shared._Z35group_norm_nhwc_fwd_one_pass_kernelI11Fp32IOFp16WLi64ELi12ELi384EEv26Group_norm_nhwc_fwd_params,"aw",@nobits
	.sectionflags	@""
	.align	8
.nv.shared._Z35group_norm_nhwc_fwd_one_pass_kernelI11Fp32IOFp16WLi64ELi12ELi384EEv26Group_norm_nhwc_fwd_params:
	.zero		1152


//--------------------- .nv.shared._Z35group_norm_nhwc_fwd_one_pass_kernelI11Fp32IOFp16WLi128ELi12ELi384EEv26Group_norm_nhwc_fwd_params --------------------------
	.section	.nv.shared._Z35group_norm_nhwc_fwd_one_pass_kernelI11Fp32IOFp16WLi128ELi12ELi384EEv26Group_norm_nhwc_fwd_params,"aw",@nobits
	.sectionflags	@""
	.align	8
.nv.shared._Z35group_norm_nhwc_fwd_one_pass_kernelI11Fp32IOFp16WLi128ELi12ELi384EEv26Group_norm_nhwc_fwd_params:
	.zero		1152


//--------------------- .nv.shared._Z35group_norm_nhwc_fwd_one_pass_kernelI11Fp32IOFp16WLi256ELi12ELi384EEv26Group_norm_nhwc_fwd_params --------------------------
	.section	.nv.shared._Z35group_norm_nhwc_fwd_one_pass_kernelI11Fp32IOFp16WLi256ELi12ELi384EEv26Group_norm_nhwc_fwd_params,"aw",@nobits
	.sectionflags	@""
	.align	8
.nv.shared._Z35group_norm_nhwc_fwd_one_pass_kernelI11Fp32IOFp16WLi256ELi12ELi384EEv26Group_norm_nhwc_fwd_params:
	.zero		1152


//--------------------- .nv.shared._Z35group_norm_nhwc_fwd_one_pass_kernelI11Fp32IOFp16WLi512ELi12ELi384EEv26Group_norm_nhwc_fwd_params --------------------------
	.section	.nv.shared._Z35group_norm_nhwc_fwd_one_pass_kernelI11Fp32IOFp16WLi512ELi12ELi384EEv26Group_norm_nhwc_fwd_params,"aw",@nobits
	.sectionflags	@""
	.align	8
.nv.shared._Z35group_norm_nhwc_fwd_one_pass_kernelI11Fp32IOFp16WLi512ELi12ELi384EEv26Group_norm_nhwc_fwd_params:
	.zero		1152


//--------------------- .nv.constant0._ZN3cub18CUB_300001_SM_10306detail11EmptyKernelIvEEvv --------------------------
	.section	.nv.constant0._ZN3cub18CUB_300001_SM_10306detail11EmptyKernelIvEEvv,"a",@progbits
	.sectionflags	@""
	.align	4
.nv.constant0._ZN3cub18CUB_300001_SM_10306detail11EmptyKernelIvEEvv:
	.zero		896


//--------------------- .nv.constant0._Z35group_norm_nhwc_bwd_one_pass_kernelI11Bf16IOFp32WLi64ELi12ELi384EEv26Group_norm_nhwc_bwd_params --------------------------
	.section	.nv.constant0._Z35group_norm_nhwc_bwd_one_pass_kernelI11Bf16IOFp32WLi64ELi12ELi384EEv26Group_norm_nhwc_bwd_params,"a",@progbits
	.sectionflags	@""
	.align	4
.nv.constant0._Z35group_norm_nhwc_bwd_one_pass_kernelI11Bf16IOFp32WLi64ELi12ELi384EEv26Group_norm_nhwc_bwd_params:
	.zero		1080


//--------------------- .nv.constant0._Z35group_norm_nhwc_bwd_one_pass_kernelI11Bf16IOFp32WLi128ELi12ELi384EEv26Group_norm_nhwc_bwd_params --------------------------
	.section	.nv.constant0._Z35group_norm_nhwc_bwd_one_pass_kernelI11Bf16IOFp32WLi128ELi12ELi384EEv26Group_norm_nhwc_bwd_params,"a",@progbits
	.sectionflags	@""
	.align	4
.nv.constant0._Z35group_norm_nhwc_bwd_one_pass_kernelI11Bf16IOFp32WLi128ELi12ELi384EEv26Group_norm_nhwc_bwd_params:
	.zero		1080


//--------------------- .nv.constant0._Z35group_norm_nhwc_bwd_one_pass_kernelI11Bf16IOFp32WLi256ELi12ELi384EEv26Group_norm_nhwc_bwd_params --------------------------
	.section	.nv.constant0._Z35group_norm_nhwc_bwd_one_pass_kernelI11Bf16IOFp32WLi256ELi12ELi384EEv26Group_norm_nhwc_bwd_params,"a",@progbits
	.sectionflags	@""
	.align	4
.nv.constant0._Z35group_norm_nhwc_bwd_one_pass_kernelI11Bf16IOFp32WLi256ELi12ELi384EEv26Group_norm_nhwc_bwd_params:
	.zero		1080


//--------------------- .nv.constant0._Z35group_norm_nhwc_bwd_one_pass_kernelI11Bf16IOFp32WLi512ELi12ELi384EEv26Group_norm_nhwc_bwd_params --------------------------
	.section	.nv.constant0._Z35group_norm_nhwc_bwd_one_pass_kernelI11Bf16IOFp32WLi512ELi12ELi384EEv26Group_norm_nhwc_bwd_params,"a",@progbits
	.sectionflags	@""
	.align	4
.nv.constant0._Z35group_norm_nhwc_bwd_one_pass_kernelI11Bf16IOFp32WLi512ELi12ELi384EEv26Group_norm_nhwc_bwd_params:
	.zero		1080


//--------------------- .nv.constant0._Z35group_norm_nhwc_bwd_one_pass_kernelI11Bf16IOBf16WLi64ELi12ELi384EEv26Group_norm_nhwc_bwd_params --------------------------
	.section	.nv.constant0._Z35group_norm_nhwc_bwd_one_pass_kernelI11Bf16IOBf16WLi64ELi12ELi384EEv26Group_norm_nhwc_bwd_params,"a",@progbits
	.sectionflags	@""
	.align	4
.nv.constant0._Z35group_norm_nhwc_bwd_one_pass_kernelI11Bf16IOBf16WLi64ELi12ELi384EEv26Group_norm_nhwc_bwd_params:
	.zero		1080


//--------------------- .nv.constant0._Z35group_norm_nhwc_bwd_one_pass_kernelI11Bf16IOBf16WLi128ELi12ELi384EEv26Group_norm_nhwc_bwd_params --------------------------
	.section	.nv.constant0._Z35group_norm_nhwc_bwd_one_pass_kernelI11Bf16IOBf16WLi128ELi12ELi384EEv26Group_norm_nhwc_bwd_params,"a",@progbits
	.sectionflags	@""
	.align	4
.nv.constant0._Z35group_norm_nhwc_bwd_one_pass_kernelI11Bf16IOBf16WLi128ELi12ELi384EEv26Group_norm_nhwc_bwd_params:
	.zero		1080


//--------------------- .nv.constant0._Z35group_norm_nhwc_bwd_one_pass_kernelI11Bf16IOBf16WLi256ELi12ELi384EEv26Group_norm_nhwc_bwd_params --------------------------
	.section	.nv.constant0._Z35group_norm_nhwc_bwd_one_pass_kernelI11Bf16IOBf16WLi256ELi12ELi384EEv26Group_norm_nhwc_bwd_params,"a",@progbits
	.sectionflags	@""
	.align	4
.nv.constant0._Z35group_norm_nhwc_bwd_one_pass_kernelI11Bf16IOBf16WLi256ELi12ELi384EEv26Group_norm_nhwc_bwd_params:
	.zero		1080


//--------------------- .nv.constant0._Z35group_norm_nhwc_bwd_one_pass_kernelI11Bf16IOBf16WLi512ELi12ELi384EEv26Group_norm_nhwc_bwd_params --------------------------
	.section	.nv.constant0._Z35group_norm_nhwc_bwd_one_pass_kernelI11Bf16IOBf16WLi512ELi12ELi384EEv26Group_norm_nhwc_bwd_params,"a",@progbits
	.sectionflags	@""
	.align	4
.nv.constant0._Z35group_norm_nhwc_bwd_one_pass_kernelI11Bf16IOBf16WLi512ELi12ELi384EEv26Group_norm_nhwc_bwd_params:
	.zero		1080


//--------------------- .nv.constant0._Z35group_norm_nhwc_bwd_one_pass_kernelI11Bf16IOFp16WLi64ELi12ELi384EEv26Group_norm_nhwc_bwd_params --------------------------
	.section	.nv.constant0._Z35group_norm_nhwc_bwd_one_pass_kernelI11Bf16IOFp16WLi64ELi12ELi384EEv26Group_norm_nhwc_bwd_params,"a",@progbits
	.sectionflags	@""
	.align	4
.nv.constant0._Z35group_norm_nhwc_bwd_one_pass_kernelI11Bf16IOFp16WLi64ELi12ELi384EEv26Group_norm_nhwc_bwd_params:
	.zero		1080


//--------------------- .nv.constant0._Z35group_norm_nhwc_bwd_one_pass_kernelI11Bf16IOFp16WLi128ELi12ELi384EEv26Group_norm_nhwc_bwd_params --------------------------
	.section	.nv.constant0._Z35group_norm_nhwc_bwd_one_pass_kernelI11Bf16IOFp16WLi128ELi12ELi384EEv26Group_norm_nhwc_bwd_params,"a",@progbits
	.sectionflags	@""
	.align	4
.nv.constant0._Z35group_norm_nhwc_bwd_one_pass_kernelI11Bf16IOFp16WLi128ELi12ELi384EEv26Group_norm_nhwc_bwd_params:
	.zero		1080


//--------------------- .nv.constant0._Z35group_norm_nhwc_bwd_one_pass_kernelI11Bf16IOFp16WLi256ELi12ELi384EEv26Group_norm_nhwc_bwd_params --------------------------
	.section	.nv.constant0._Z35group_norm_nhwc_bwd_one_pass_kernelI11Bf16IOFp16WLi256ELi12ELi384EEv26Group_norm_nhwc_bwd_params,"a",@progbits
	.sectionflags	@""
	.align	4
.nv.constant0._Z35group_norm_nhwc_bwd_one_pass_kernelI11Bf16IOFp16WLi256ELi12ELi384EEv26Group_norm_nhwc_bwd_params:
	.zero		1080


//--------------------- .nv.constant0._Z35group_norm_nhwc_bwd_one_pass_kernelI11Bf16IOFp16WLi512ELi12ELi384EEv26Group_norm_nhwc_bwd_params --------------------------
	.section	.nv.constant0._Z35group_norm_nhwc_bwd_one_pass_kernelI11Bf16IOFp16WLi512ELi12ELi384EEv26Group_norm_nhwc_bwd_params,"a",@progbits
	.sectionflags	@""
	.align	4
.nv.constant0._Z35group_norm_nhwc_bwd_one_pass_kernelI11Bf16IOFp16WLi512ELi12ELi384EEv26Group_norm_nhwc_bwd_params:
	.zero		1080


//--------------------- .nv.constant0._Z35group_norm_nhwc_bwd_one_pass_kernelI11Fp16IOFp32WLi64ELi12ELi384EEv26Group_norm_nhwc_bwd_params --------------------------
	.section	.nv.constant0._Z35group_norm_nhwc_bwd_one_pass_kernelI11Fp16IOFp32WLi64ELi12ELi384EEv26Group_norm_nhwc_bwd_params,"a",@progbits
	.sectionflags	@""
	.align	4
.nv.constant0._Z35group_norm_nhwc_bwd_one_pass_kernelI11Fp16IOFp32WLi64ELi12ELi384EEv26Group_norm_nhwc_bwd_params:
	.zero		1080


//--------------------- .nv.constant0._Z35group_norm_nhwc_bwd_one_pass_kernelI11Fp16IOFp32WLi128ELi12ELi384EEv26Group_norm_nhwc_bwd_params --------------------------
	.section	.nv.constant0._Z35group_norm_nhwc_bwd_one_pass_kernelI11Fp16IOFp32WLi128ELi12ELi384EEv26Group_norm_nhwc_bwd_params,"a",@progbits
	.sectionflags	@""
	.align	4
.nv.constant0._Z35group_norm_nhwc_bwd_one_pass_kernelI11Fp16IOFp32WLi128ELi12ELi384EEv26Group_norm_nhwc_bwd_params:
	.zero		1080


//--------------------- .nv.constant0._Z35group_norm_nhwc_bwd_one_pass_kernelI11Fp16IOFp32WLi256ELi12ELi384EEv26Group_norm_nhwc_bwd_params --------------------------
	.section	.nv.constant0._Z35group_norm_nhwc_bwd_one_pass_kernelI11Fp16IOFp32WLi256ELi12ELi384EEv26Group_norm_nhwc_bwd_params,"a",@progbits
	.sectionflags	@""
	.align	4
.nv.constant0._Z35group_norm_nhwc_bwd_one_pass_kernelI11Fp16IOFp32WLi256ELi12ELi384EEv26Group_norm_nhwc_bwd_params:
	.zero		1080


//--------------------- .nv.constant0._Z35group_norm_nhwc_bwd_one_pass_kernelI11Fp16IOFp32WLi512ELi12ELi384EEv26Group_norm_nhwc_bwd_params --------------------------
	.section	.nv.constant0._Z35group_norm_nhwc_bwd_one_pass_kernelI11Fp16IOFp32WLi512ELi12ELi384EEv26Group_norm_nhwc_bwd_params,"a",@progbits
	.sectionflags	@""
	.align	4
.nv.constant0._Z35group_norm_nhwc_bwd_one_pass_kernelI11Fp16IOFp32WLi512ELi12ELi384EEv26Group_norm_nhwc_bwd_params:
	.zero		1080


//--------------------- .nv.constant0._Z35group_norm_nhwc_bwd_one_pass_kernelI11Fp16IOBf16WLi64ELi12ELi384EEv26Group_norm_nhwc_bwd_params --------------------------
	.section	.nv.constant0._Z35group_norm_nhwc_bwd_one_pass_kernelI11Fp16IOBf16WLi64ELi12ELi384EEv26Group_norm_nhwc_bwd_params,"a",@progbits
	.sectionflags	@""
	.align	4
.nv.constant0._Z35group_norm_nhwc_bwd_one_pass_kernelI11Fp16IOBf16WLi64ELi12ELi384EEv26Group_norm_nhwc_bwd_params:
	.zero		1080


//--------------------- .nv.constant0._Z35group_norm_nhwc_bwd_one_pass_kernelI11Fp16IOBf16WLi128ELi12ELi384EEv26Group_norm_nhwc_bwd_params --------------------------
	.section	.nv.constant0._Z35group_norm_nhwc_bwd_one_pass_kernelI11Fp16IOBf16WLi128ELi12ELi384EEv26Group_norm_nhwc_bwd_params,"a",@progbits
	.sectionflags	@""
	.align	4
.nv.constant0._Z35group_norm_nhwc_bwd_one_pass_kernelI11Fp16IOBf16WLi128ELi12ELi384EEv26Group_norm_nhwc_bwd_params:
	.zero		1080


//--------------------- .nv.constant0._Z35group_norm_nhwc_bwd_one_pass_kernelI11Fp16IOBf16WLi256ELi12ELi384EEv26Group_norm_nhwc_bwd_params --------------------------
	.section	.nv.constant0._Z35group_norm_nhwc_bwd_one_pass_kernelI11Fp16IOBf16WLi256ELi12ELi384EEv26Group_norm_nhwc_bwd_params,"a",@progbits
	.sectionflags	@""
	.align	4
.nv.constant0._Z35group_norm_nhwc_bwd_one_pass_kernelI11Fp16IOBf16WLi256ELi12ELi384EEv26Group_norm_nhwc_bwd_params:
	.zero		1080


//--------------------- .nv.constant0._Z35group_norm_nhwc_bwd_one_pass_kernelI11Fp16IOBf16WLi512ELi12ELi384EEv26Group_norm_nhwc_bwd_params --------------------------
	.section	.nv.constant0._Z35group_norm_nhwc_bwd_one_pass_kernelI11Fp16IOBf16WLi512ELi12ELi384EEv26Group_norm_nhwc_bwd_params,"a",@progbits
	.sectionflags	@""
	.align	4
.nv.constant0._Z35group_norm_nhwc_bwd_one_pass_kernelI11Fp16IOBf16WLi512ELi12ELi384EEv26Group_norm_nhwc_bwd_params:
	.zero		1080


//--------------------- .nv.constant0._Z35group_norm_nhwc_bwd_one_pass_kernelI11Fp16IOFp16WLi64ELi12ELi384EEv26Group_norm_nhwc_bwd_params --------------------------
	.section	.nv.constant0._Z35group_norm_nhwc_bwd_one_pass_kernelI11Fp16IOFp16WLi64ELi12ELi384EEv26Group_norm_nhwc_bwd_params,"a",@progbits
	.sectionflags	@""
	.align	4
.nv.constant0._Z35group_norm_nhwc_bwd_one_pass_kernelI11Fp16IOFp16WLi64ELi12ELi384EEv26Group_norm_nhwc_bwd_params:
	.zero		1080


//--------------------- .nv.constant0._Z35group_norm_nhwc_bwd_one_pass_kernelI11Fp16IOFp16WLi128ELi12ELi384EEv26Group_norm_nhwc_bwd_params --------------------------
	.section	.nv.constant0._Z35group_norm_nhwc_bwd_one_pass_kernelI11Fp16IOFp16WLi128ELi12ELi384EEv26Group_norm_nhwc_bwd_params,"a",@progbits
	.sectionflags	@""
	.align	4
.nv.constant0._Z35group_norm_nhwc_bwd_one_pass_kernelI11Fp16IOFp16WLi128ELi12ELi384EEv26Group_norm_nhwc_bwd_params:
	.zero		1080


//--------------------- .nv.constant0._Z35group_norm_nhwc_bwd_one_pass_kernelI11Fp16IOFp16WLi256ELi12ELi384EEv26Group_norm_nhwc_bwd_params --------------------------
	.section	.nv.constant0._Z35group_norm_nhwc_bwd_one_pass_kernelI11Fp16IOFp16WLi256ELi12ELi384EEv26Group_norm_nhwc_bwd_params,"a",@progbits
	.sectionflags	@""
	.align	4
.nv.constant0._Z35group_norm_nhwc_bwd_one_pass_kernelI11Fp16IOFp16WLi256ELi12ELi384EEv26Group_norm_nhwc_bwd_params:
	.zero		1080


//--------------------- .nv.constant0._Z35group_norm_nhwc_bwd_one_pass_kernelI11Fp16IOFp16WLi512ELi12ELi384EEv26Group_norm_nhwc_bwd_params --------------------------
	.section	.nv.constant0._Z35group_norm_nhwc_bwd_one_pass_kernelI11Fp16IOFp16WLi512ELi12ELi384EEv26Group_norm_nhwc_bwd_params,"a",@progbits
	.sectionflags	@""
	.align	4
.nv.constant0._Z35group_norm_nhwc_bwd_one_pass_kernelI11Fp16IOFp16WLi512ELi12ELi384EEv26Group_norm_nhwc_bwd_params:
	.zero		1080


//--------------------- .nv.constant0._Z35group_norm_nhwc_bwd_one_pass_kernelI11Fp32IOFp32WLi64ELi12ELi384EEv26Group_norm_nhwc_bwd_params --------------------------
	.section	.nv.constant0._Z35group_norm_nhwc_bwd_one_pass_kernelI11Fp32IOFp32WLi64ELi12ELi384EEv26Group_norm_nhwc_bwd_params,"a",@progbits
	.sectionflags	@""
	.align	4
.nv.constant0._Z35group_norm_nhwc_bwd_one_pass_kernelI11Fp32IOFp32WLi64ELi12ELi384EEv26Group_norm_nhwc_bwd_params:
	.zero		1080


//--------------------- .nv.constant0._Z35group_norm_nhwc_bwd_one_pass_kernelI11Fp32IOFp32WLi128ELi12ELi384EEv26Group_norm_nhwc_bwd_params --------------------------
	.section	.nv.constant0._Z35group_norm_nhwc_bwd_one_pass_kernelI11Fp32IOFp32WLi128ELi12ELi384EEv26Group_norm_nhwc_bwd_params,"a",@progbits
	.sectionflags	@""
	.align	4
.nv.constant0._Z35group_norm_nhwc_bwd_one_pass_kernelI11Fp32IOFp32WLi128ELi12ELi384EEv26Group_norm_nhwc_bwd_params:
	.zero		1080


//--------------------- .nv.constant0._Z35group_norm_nhwc_bwd_one_pass_kernelI11Fp32IOFp32WLi256ELi12ELi384EEv26Group_norm_nhwc_bwd_params --------------------------
	.section	.nv.constant0._Z35group_norm_nhwc_bwd_one_pass_kernelI11Fp32IOFp32WLi256ELi12ELi384EEv26Group_norm_nhwc_bwd_params,"a",@progbits
	.sectionflags	@""
	.align	4
.nv.constant0._Z35group_norm_nhwc_bwd_one_pass_kernelI11Fp32IOFp32WLi256ELi12ELi384EEv26Group_norm_nhwc_bwd_params:
	.zero		1080


//--------------------- .nv.constant0._Z35group_norm_nhwc_bwd_one_pass_kernelI11Fp32IOFp32WLi512ELi12ELi384EEv26Group_norm_nhwc_bwd_params --------------------------
	.section	.nv.constant0._Z35group_norm_nhwc_bwd_one_pass_kernelI11Fp32IOFp32WLi512ELi12ELi384EEv26Group_norm_nhwc_bwd_params,"a",@progbits
	.sectionflags	@""
	.align	4
.nv.constant0._Z35group_norm_nhwc_bwd_one_pass_kernelI11Fp32IOFp32WLi512ELi12ELi384EEv26Group_norm_nhwc_bwd_params:
	.zero		1080


//--------------------- .nv.constant0._Z35group_norm_nhwc_bwd_one_pass_kernelI11Fp32IOBf16WLi64ELi12ELi384EEv26Group_norm_nhwc_bwd_params --------------------------
	.section	.nv.constant0._Z35group_norm_nhwc_bwd_one_pass_kernelI11Fp32IOBf16WLi64ELi12ELi384EEv26Group_norm_nhwc_bwd_params,"a",@progbits
	.sectionflags	@""
	.align	4
.nv.constant0._Z35group_norm_nhwc_bwd_one_pass_kernelI11Fp32IOBf16WLi64ELi12ELi384EEv26Group_norm_nhwc_bwd_params:
	.zero		1080


//--------------------- .nv.constant0._Z35group_norm_nhwc_bwd_one_pass_kernelI11Fp32IOBf16WLi128ELi12ELi384EEv26Group_norm_nhwc_bwd_params --------------------------
	.section	.nv.constant0._Z35group_norm_nhwc_bwd_one_pass_kernelI11Fp32IOBf16WLi128ELi12ELi384EEv26Group_norm_nhwc_bwd_params,"a",@progbits
	.sectionflags	@""
	.align	4
.nv.constant0._Z35group_norm_nhwc_bwd_one_pass_kernelI11Fp32IOBf16WLi128ELi12ELi384EEv26Group_norm_nhwc_bwd_params:
	.zero		1080


//--------------------- .nv.constant0._Z35group_norm_nhwc_bwd_one_pass_kernelI11Fp32IOBf16WLi256ELi12ELi384EEv26Group_norm_nhwc_bwd_params --------------------------
	.section	.nv.constant0._Z35group_norm_nhwc_bwd_one_pass_kernelI11Fp32IOBf16WLi256ELi12ELi384EEv26Group_norm_nhwc_bwd_params,"a",@progbits
	.sectionflags	@""
	.align	4
.nv.constant0._Z35group_norm_nhwc_bwd_one_pass_kernelI11Fp32IOBf16WLi256ELi12ELi384EEv26Group_norm_nhwc_bwd_params:
	.zero		1080


//--------------------- .nv.constant0._Z35group_norm_nhwc_bwd_one_pass_kernelI11Fp32IOBf16WLi512ELi12ELi384EEv26Group_norm_nhwc_bwd_params --------------------------
	.section	.nv.constant0._Z35group_norm_nhwc_bwd_one_pass_kernelI11Fp32IOBf16WLi512ELi12ELi384EEv26Group_norm_nhwc_bwd_params,"a",@progbits
	.sectionflags	@""
	.align	4
.nv.constant0._Z35group_norm_nhwc_bwd_one_pass_kernelI11Fp32IOBf16WLi512ELi12ELi384EEv26Group_norm_nhwc_bwd_params:
	.zero		1080


//--------------------- .nv.constant0._Z35group_norm_nhwc_bwd_one_pass_kernelI11Fp32IOFp16WLi64ELi12ELi384EEv26Group_norm_nhwc_bwd_params --------------------------
	.section	.nv.constant0._Z35group_norm_nhwc_bwd_one_pass_kernelI11Fp32IOFp16WLi64ELi12ELi384EEv26Group_norm_nhwc_bwd_params,"a",@progbits
	.sectionflags	@""
	.align	4
.nv.constant0._Z35group_norm_nhwc_bwd_one_pass_kernelI11Fp32IOFp16WLi64ELi12ELi384EEv26Group_norm_nhwc_bwd_params:
	.zero		1080


//--------------------- .nv.constant0._Z35group_norm_nhwc_bwd_one_pass_kernelI11Fp32IOFp16WLi128ELi12ELi384EEv26Group_norm_nhwc_bwd_params --------------------------
	.section	.nv.constant0._Z35group_norm_nhwc_bwd_one_pass_kernelI11Fp32IOFp16WLi128ELi12ELi384EEv26Group_norm_nhwc_bwd_params,"a",@progbits
	.sectionflags	@""
	.align	4
.nv.constant0._Z35group_norm_nhwc_bwd_one_pass_kernelI11Fp32IOFp16WLi128ELi12ELi384EEv26Group_norm_nhwc_bwd_params:
	.zero		1080


//--------------------- .nv.constant0._Z35group_norm_nhwc_bwd_one_pass_kernelI11Fp32IOFp16WLi256ELi12ELi384EEv26Group_norm_nhwc_bwd_params --------------------------
	.section	.nv.constant0._Z35group_norm_nhwc_bwd_one_pass_kernelI11Fp32IOFp16WLi256ELi12ELi384EEv26Group_norm_nhwc_bwd_params,"a",@progbits
	.sectionflags	@""
	.align	4
.nv.constant0._Z35group_norm_nhwc_bwd_one_pass_kernelI11Fp32IOFp16WLi256ELi12ELi384EEv26Group_norm_nhwc_bwd_params:
	.zero		1080


//--------------------- .nv.constant0._Z35group_norm_nhwc_bwd_one_pass_kernelI11Fp32IOFp16WLi512ELi12ELi384EEv26Group_norm_nhwc_bwd_params --------------------------
	.section	.nv.constant0._Z35group_norm_nhwc_bwd_one_pass_kernelI11Fp32IOFp16WLi512ELi12ELi384EEv26Group_norm_nhwc_bwd_params,"a",@progbits
	.sectionflags	@""
	.align	4
.nv.constant0._Z35group_norm_nhwc_bwd_one_pass_kernelI11Fp32IOFp16WLi512ELi12ELi384EEv26Group_norm_nhwc_bwd_params:
	.zero		1080


//--------------------- .nv.constant0._Z35group_norm_nhwc_fwd_one_pass_kernelI11Bf16IOFp32WLi64ELi12ELi384EEv26Group_norm_nhwc_fwd_params --------------------------
	.section	.nv.constant0._Z35group_norm_nhwc_fwd_one_pass_kernelI11Bf16IOFp32WLi64ELi12ELi384EEv26Group_norm_nhwc_fwd_params,"a",@progbits
	.sectionflags	@""
	.align	4
.nv.constant0._Z35group_norm_nhwc_fwd_one_pass_kernelI11Bf16IOFp32WLi64ELi12ELi384EEv26Group_norm_nhwc_fwd_params:
	.zero		1056


//--------------------- .nv.constant0._Z35group_norm_nhwc_fwd_one_pass_kernelI11Bf16IOFp32WLi128ELi12ELi384EEv26Group_norm_nhwc_fwd_params --------------------------
	.section	.nv.constant0._Z35group_norm_nhwc_fwd_one_pass_kernelI11Bf16IOFp32WLi128ELi12ELi384EEv26Group_norm_nhwc_fwd_params,"a",@progbits
	.sectionflags	@""
	.align	4
.nv.constant0._Z35group_norm_nhwc_fwd_one_pass_kernelI11Bf16IOFp32WLi128ELi12ELi384EEv26Group_norm_nhwc_fwd_params:
	.zero		1056


//--------------------- .nv.constant0._Z35group_norm_nhwc_fwd_one_pass_kernelI11Bf16IOFp32WLi256ELi12ELi384EEv26Group_norm_nhwc_fwd_params --------------------------
	.section	.nv.constant0._Z35group_norm_nhwc_fwd_one_pass_kernelI11Bf16IOFp32WLi256ELi12ELi384EEv26Group_norm_nhwc_fwd_params,"a",@progbits
	.sectionflags	@""
	.align	4
.nv.constant0._Z35group_norm_nhwc_fwd_one_pass_kernelI11Bf16IOFp32WLi256ELi12ELi384EEv26Group_norm_nhwc_fwd_params:
	.zero		1056


//--------------------- .nv.constant0._Z35group_norm_nhwc_fwd_one_pass_kernelI11Bf16IOFp32WLi512ELi12ELi384EEv26Group_norm_nhwc_fwd_params --------------------------
	.section	.nv.constant0._Z35group_norm_nhwc_fwd_one_pass_kernelI11Bf16IOFp32WLi512ELi12ELi384EEv26Group_norm_nhwc_fwd_params,"a",@progbits
	.sectionflags	@""
	.align	4
.nv.constant0._Z35group_norm_nhwc_fwd_one_pass_kernelI11Bf16IOFp32WLi512ELi12ELi384EEv26Group_norm_nhwc_fwd_params:
	.zero		1056


//--------------------- .nv.constant0._Z35group_norm_nhwc_fwd_one_pass_kernelI11Bf16IOBf16WLi64ELi12ELi384EEv26Group_norm_nhwc_fwd_params --------------------------
	.section	.nv.constant0._Z35group_norm_nhwc_fwd_one_pass_kernelI11Bf16IOBf16WLi64ELi12ELi384EEv26Group_norm_nhwc_fwd_params,"a",@progbits
	.sectionflags	@""
	.align	4
.nv.constant0._Z35group_norm_nhwc_fwd_one_pass_kernelI11Bf16IOBf16WLi64ELi12ELi384EEv26Group_norm_nhwc_fwd_params:
	.zero		1056


//--------------------- .nv.constant0._Z35group_norm_nhwc_fwd_one_pass_kernelI11Bf16IOBf16WLi128ELi12ELi384EEv26Group_norm_nhwc_fwd_params --------------------------
	.section	.nv.constant0._Z35group_norm_nhwc_fwd_one_pass_kernelI11Bf16IOBf16WLi128ELi12ELi384EEv26Group_norm_nhwc_fwd_params,"a",@progbits
	.sectionflags	@""
	.align	4
.nv.constant0._Z35group_norm_nhwc_fwd_one_pass_kernelI11Bf16IOBf16WLi128ELi12ELi384EEv26Group_norm_nhwc_fwd_params:
	.zero		1056


//--------------------- .nv.constant0._Z35group_norm_nhwc_fwd_one_pass_kernelI11Bf16IOBf16WLi256ELi12ELi384EEv26Group_norm_nhwc_fwd_params --------------------------
	.section	.nv.constant0._Z35group_norm_nhwc_fwd_one_pass_kernelI11Bf16IOBf16WLi256ELi12ELi384EEv26Group_norm_nhwc_fwd_params,"a",@progbits
	.sectionflags	@""
	.align	4
.nv.constant0._Z35group_norm_nhwc_fwd_one_pass_kernelI11Bf16IOBf16WLi256ELi12ELi384EEv26Group_norm_nhwc_fwd_params:
	.zero		1056


//--------------------- .nv.constant0._Z35group_norm_nhwc_fwd_one_pass_kernelI11Bf16IOBf16WLi512ELi12ELi384EEv26Group_norm_nhwc_fwd_params --------------------------
	.section	.nv.constant0._Z35group_norm_nhwc_fwd_one_pass_kernelI11Bf16IOBf16WLi512ELi12ELi384EEv26Group_norm_nhwc_fwd_params,"a",@progbits
	.sectionflags	@""
	.align	4
.nv.constant0._Z35group_norm_nhwc_fwd_one_pass_kernelI11Bf16IOBf16WLi512ELi12ELi384EEv26Group_norm_nhwc_fwd_params:
	.zero		1056


//--------------------- .nv.constant0._Z35group_norm_nhwc_fwd_one_pass_kernelI11Bf16IOFp16WLi64ELi12ELi384EEv26Group_norm_nhwc_fwd_params --------------------------
	.section	.nv.constant0._Z35group_norm_nhwc_fwd_one_pass_kernelI11Bf16IOFp16WLi64ELi12ELi384EEv26Group_norm_nhwc_fwd_params,"a",@progbits
	.sectionflags	@""
	.align	4
.nv.constant0._Z35group_norm_nhwc_fwd_one_pass_kernelI11Bf16IOFp16WLi64ELi12ELi384EEv26Group_norm_nhwc_fwd_params:
	.zero		1056


//--------------------- .nv.constant0._Z35group_norm_nhwc_fwd_one_pass_kernelI11Bf16IOFp16WLi128ELi12ELi384EEv26Group_norm_nhwc_fwd_params --------------------------
	.section	.nv.constant0._Z35group_norm_nhwc_fwd_one_pass_kernelI11Bf16IOFp16WLi128ELi12ELi384EEv26Group_norm_nhwc_fwd_params,"a",@progbits
	.sectionflags	@""
	.align	4
.nv.constant0._Z35group_norm_nhwc_fwd_one_pass_kernelI11Bf16IOFp16WLi128ELi12ELi384EEv26Group_norm_nhwc_fwd_params:
	.zero		1056


//--------------------- .nv.constant0._Z35group_norm_nhwc_fwd_one_pass_kernelI11Bf16IOFp16WLi256ELi12ELi384EEv26Group_norm_nhwc_fwd_params --------------------------
	.section	.nv.constant0._Z35group_norm_nhwc_fwd_one_pass_kernelI11Bf16IOFp16WLi256ELi12ELi384EEv26Group_norm_nhwc_fwd_params,"a",@progbits
	.sectionflags	@""
	.align	4
.nv.constant0._Z35group_norm_nhwc_fwd_one_pass_kernelI11Bf16IOFp16WLi256ELi12ELi384EEv26Group_norm_nhwc_fwd_params:
	.zero		1056


//--------------------- .nv.constant0._Z35group_norm_nhwc_fwd_one_pass_kernelI11Bf16IOFp16WLi512ELi12ELi384EEv26Group_norm_nhwc_fwd_params --------------------------
	.section	.nv.constant0._Z35group_norm_nhwc_fwd_one_pass_kernelI11Bf16IOFp16WLi512ELi12ELi384EEv26Group_norm_nhwc_fwd_params,"a",@progbits
	.sectionflags	@""
	.align	4
.nv.constant0._Z35group_norm_nhwc_fwd_one_pass_kernelI11Bf16IOFp16WLi512ELi12ELi384EEv26Group_norm_nhwc_fwd_params:
	.zero		1056


//--------------------- .nv.constant0._Z35group_norm_nhwc_fwd_one_pass_kernelI11Fp16IOFp32WLi64ELi12ELi384EEv26Group_norm_nhwc_fwd_params --------------------------
	.section	.nv.constant0._Z35group_norm_nhwc_fwd_one_pass_kernelI11Fp16IOFp32WLi64ELi12ELi384EEv26Group_norm_nhwc_fwd_params,"a",@progbits
	.sectionflags	@""
	.align	4
.nv.constant0._Z35group_norm_nhwc_fwd_one_pass_kernelI11Fp16IOFp32WLi64ELi12ELi384EEv26Group_norm_nhwc_fwd_params:
	.zero		1056


//--------------------- .nv.constant0._Z35group_norm_nhwc_fwd_one_pass_kernelI11Fp16IOFp32WLi128ELi12ELi384EEv26Group_norm_nhwc_fwd_params --------------------------
	.section	.nv.constant0._Z35group_norm_nhwc_fwd_one_pass_kernelI11Fp16IOFp32WLi128ELi12ELi384EEv26Group_norm_nhwc_fwd_params,"a",@progbits
	.sectionflags	@""
	.align	4
.nv.constant0._Z35group_norm_nhwc_fwd_one_pass_kernelI11Fp16IOFp32WLi128ELi12ELi384EEv26Group_norm_nhwc_fwd_params:
	.zero		1056


//--------------------- .nv.constant0._Z35group_norm_nhwc_fwd_one_pass_kernelI11Fp16IOFp32WLi256ELi12ELi384EEv26Group_norm_nhwc_fwd_params --------------------------
	.section	.nv.constant0._Z35group_norm_nhwc_fwd_one_pass_kernelI11Fp16IOFp32WLi256ELi12ELi384EEv26Group_norm_nhwc_fwd_params,"a",@progbits
	.sectionflags	@""
	.align	4
.nv.constant0._Z35group_norm_nhwc_fwd_one_pass_kernelI11Fp16IOFp32WLi256ELi12ELi384EEv26Group_norm_nhwc_fwd_params:
	.zero		1056


//--------------------- .nv.constant0._Z35group_norm_nhwc_fwd_one_pass_kernelI11Fp16IOFp32WLi512ELi12ELi384EEv26Group_norm_nhwc_fwd_params --------------------------
	.section	.nv.constant0._Z35group_norm_nhwc_fwd_one_pass_kernelI11Fp16IOFp32WLi512ELi12ELi384EEv26Group_norm_nhwc_fwd_params,"a",@progbits
	.sectionflags	@""
	.align	4
.nv.constant0._Z35group_norm_nhwc_fwd_one_pass_kernelI11Fp16IOFp32WLi512ELi12ELi384EEv26Group_norm_nhwc_fwd_params:
	.zero		1056


//--------------------- .nv.constant0._Z35group_norm_nhwc_fwd_one_pass_kernelI11Fp16IOBf16WLi64ELi12ELi384EEv26Group_norm_nhwc_fwd_params --------------------------
	.section	.nv.constant0._Z35group_norm_nhwc_fwd_one_pass_kernelI11Fp16IOBf16WLi64ELi12ELi384EEv26Group_norm_nhwc_fwd_params,"a",@progbits
	.sectionflags	@""
	.align	4
.nv.constant0._Z35group_norm_nhwc_fwd_one_pass_kernelI11Fp16IOBf16WLi64ELi12ELi384EEv26Group_norm_nhwc_fwd_params:
	.zero		1056


//--------------------- .nv.constant0._Z35group_norm_nhwc_fwd_one_pass_kernelI11Fp16IOBf16WLi128ELi12ELi384EEv26Group_norm_nhwc_fwd_params --------------------------
	.section	.nv.constant0._Z35group_norm_nhwc_fwd_one_pass_kernelI11Fp16IOBf16WLi128ELi12ELi384EEv26Group_norm_nhwc_fwd_params,"a",@progbits
	.sectionflags	@""
	.align	4
.nv.constant0._Z35group_norm_nhwc_fwd_one_pass_kernelI11Fp16IOBf16WLi128ELi12ELi384EEv26Group_norm_nhwc_fwd_params:
	.zero		1056


//--------------------- .nv.constant0._Z35group_norm_nhwc_fwd_one_pass_kernelI11Fp16IOBf16WLi256ELi12ELi384EEv26Group_norm_nhwc_fwd_params --------------------------
	.section	.nv.constant0._Z35group_norm_nhwc_fwd_one_pass_kernelI11Fp16IOBf16WLi256ELi12ELi384EEv26Group_norm_nhwc_fwd_params,"a",@progbits
	.sectionflags	@""
	.align	4
.nv.constant0._Z35group_norm_nhwc_fwd_one_pass_kernelI11Fp16IOBf16WLi256ELi12ELi384EEv26Group_norm_nhwc_fwd_params:
	.zero		1056


//--------------------- .nv.constant0._Z35group_norm_nhwc_fwd_one_pass_kernelI11Fp16IOBf16WLi512ELi12ELi384EEv26Group_norm_nhwc_fwd_params --------------------------
	.section	.nv.constant0._Z35group_norm_nhwc_fwd_one_pass_kernelI11Fp16IOBf16WLi512ELi12ELi384EEv26Group_norm_nhwc_fwd_params,"a",@progbits
	.sectionflags	@""
	.align	4
.nv.constant0._Z35group_norm_nhwc_fwd_one_pass_kernelI11Fp16IOBf16WLi512ELi12ELi384EEv26Group_norm_nhwc_fwd_params:
	.zero		1056


//--------------------- .nv.constant0._Z35group_norm_nhwc_fwd_one_pass_kernelI11Fp16IOFp16WLi64ELi12ELi384EEv26Group_norm_nhwc_fwd_params --------------------------
	.section	.nv.constant0._Z35group_norm_nhwc_fwd_one_pass_kernelI11Fp16IOFp16WLi64ELi12ELi384EEv26Group_norm_nhwc_fwd_params,"a",@progbits
	.sectionflags	@""
	.align	4
.nv.constant0._Z35group_norm_nhwc_fwd_one_pass_kernelI11Fp16IOFp16WLi64ELi12ELi384EEv26Group_norm_nhwc_fwd_params:
	.zero		1056


//--------------------- .nv.constant0._Z35group_norm_nhwc_fwd_one_pass_kernelI11Fp16IOFp16WLi128ELi12ELi384EEv26Group_norm_nhwc_fwd_params --------------------------
	.section	.nv.constant0._Z35group_norm_nhwc_fwd_one_pass_kernelI11Fp16IOFp16WLi128ELi12ELi384EEv26Group_norm_nhwc_fwd_params,"a",@progbits
	.sectionflags	@""
	.align	4
.nv.constant0._Z35group_norm_nhwc_fwd_one_pass_kernelI11Fp16IOFp16WLi128ELi12ELi384EEv26Group_norm_nhwc_fwd_params:
	.zero		1056


//--------------------- .nv.constant0._Z35group_norm_nhwc_fwd_one_pass_kernelI11Fp16IOFp16WLi256ELi12ELi384EEv26Group_norm_nhwc_fwd_params --------------------------
	.section	.nv.constant0._Z35group_norm_nhwc_fwd_one_pass_kernelI11Fp16IOFp16WLi256ELi12ELi384EEv26Group_norm_nhwc_fwd_params,"a",@progbits
	.sectionflags	@""
	.align	4
.nv.constant0._Z35group_norm_nhwc_fwd_one_pass_kernelI11Fp16IOFp16WLi256ELi12ELi384EEv26Group_norm_nhwc_fwd_params:
	.zero		1056


//--------------------- .nv.constant0._Z35group_norm_nhwc_fwd_one_pass_kernelI11Fp16IOFp16WLi512ELi12ELi384EEv26Group_norm_nhwc_fwd_params --------------------------
	.section	.nv.constant0._Z35group_norm_nhwc_fwd_one_pass_kernelI11Fp16IOFp16WLi512ELi12ELi384EEv26Group_norm_nhwc_fwd_params,"a",@progbits
	.sectionflags	@""
	.align	4
.nv.constant0._Z35group_norm_nhwc_fwd_one_pass_kernelI11Fp16IOFp16WLi512ELi12ELi384EEv26Group_norm_nhwc_fwd_params:
	.zero		1056


//--------------------- .nv.constant0._Z35group_norm_nhwc_fwd_one_pass_kernelI11Fp32IOFp32WLi64ELi12ELi384EEv26Group_norm_nhwc_fwd_params --------------------------
	.section	.nv.constant0._Z35group_norm_nhwc_fwd_one_pass_kernelI11Fp32IOFp32WLi64ELi12ELi384EEv26Group_norm_nhwc_fwd_params,"a",@progbits
	.sectionflags	@""
	.align	4
.nv.constant0._Z35group_norm_nhwc_fwd_one_pass_kernelI11Fp32IOFp32WLi64ELi12ELi384EEv26Group_norm_nhwc_fwd_params:
	.zero		1056


//--------------------- .nv.constant0._Z35group_norm_nhwc_fwd_one_pass_kernelI11Fp32IOFp32WLi128ELi12ELi384EEv26Group_norm_nhwc_fwd_params --------------------------
	.section	.nv.constant0._Z35group_norm_nhwc_fwd_one_pass_kernelI11Fp32IOFp32WLi128ELi12ELi384EEv26Group_norm_nhwc_fwd_params,"a",@progbits
	.sectionflags	@""
	.align	4
.nv.constant0._Z35group_norm_nhwc_fwd_one_pass_kernelI11Fp32IOFp32WLi128ELi12ELi384EEv26Group_norm_nhwc_fwd_params:
	.zero		1056


//--------------------- .nv.constant0._Z35group_norm_nhwc_fwd_one_pass_kernelI11Fp32IOFp32WLi256ELi12ELi384EEv26Group_norm_nhwc_fwd_params --------------------------
	.section	.nv.constant0._Z35group_norm_nhwc_fwd_one_pass_kernelI11Fp32IOFp32WLi256ELi12ELi384EEv26Group_norm_nhwc_fwd_params,"a",@progbits
	.sectionflags	@""
	.align	4
.nv.constant0._Z35group_norm_nhwc_fwd_one_pass_kernelI11Fp32IOFp32WLi256ELi12ELi384EEv26Group_norm_nhwc_fwd_params:
	.zero		1056


//--------------------- .nv.constant0._Z35group_norm_nhwc_fwd_one_pass_kernelI11Fp32IOFp32WLi512ELi12ELi384EEv26Group_norm_nhwc_fwd_params --------------------------
	.section	.nv.constant0._Z35group_norm_nhwc_fwd_one_pass_kernelI11Fp32IOFp32WLi512ELi12ELi384EEv26Group_norm_nhwc_fwd_params,"a",@progbits
	.sectionflags	@""
	.align	4
.nv.constant0._Z35group_norm_nhwc_fwd_one_pass_kernelI11Fp32IOFp32WLi512ELi12ELi384EEv26Group_norm_nhwc_fwd_params:
	.zero		1056


//--------------------- .nv.constant0._Z35group_norm_nhwc_fwd_one_pass_kernelI11Fp32IOBf16WLi64ELi12ELi384EEv26Group_norm_nhwc_fwd_params --------------------------
	.section	.nv.constant0._Z35group_norm_nhwc_fwd_one_pass_kernelI11Fp32IOBf16WLi64ELi12ELi384EEv26Group_norm_nhwc_fwd_params,"a",@progbits
	.sectionflags	@""
	.align	4
.nv.constant0._Z35group_norm_nhwc_fwd_one_pass_kernelI11Fp32IOBf16WLi64ELi12ELi384EEv26Group_norm_nhwc_fwd_params:
	.zero		1056


//--------------------- .nv.constant0._Z35group_norm_nhwc_fwd_one_pass_kernelI11Fp32IOBf16WLi128ELi12ELi384EEv26Group_norm_nhwc_fwd_params --------------------------
	.section	.nv.constant0._Z35group_norm_nhwc_fwd_one_pass_kernelI11Fp32IOBf16WLi128ELi12ELi384EEv26Group_norm_nhwc_fwd_params,"a",@progbits
	.sectionflags	@""
	.align	4
.nv.constant0._Z35group_norm_nhwc_fwd_one_pass_kernelI11Fp32IOBf16WLi128ELi12ELi384EEv26Group_norm_nhwc_fwd_params:
	.zero		1056


//--------------------- .nv.constant0._Z35group_norm_nhwc_fwd_one_pass_kernelI11Fp32IOBf16WLi256ELi12ELi384EEv26Group_norm_nhwc_fwd_params --------------------------
	.section	.nv.constant0._Z35group_norm_nhwc_fwd_one_pass_kernelI11Fp32IOBf16WLi256ELi12ELi384EEv26Group_norm_nhwc_fwd_params,"a",@progbits
	.sectionflags	@""
	.align	4
.nv.constant0._Z35group_norm_nhwc_fwd_one_pass_kernelI11Fp32IOBf16WLi256ELi12ELi384EEv26Group_norm_nhwc_fwd_params:
	.zero		1056


//--------------------- .nv.constant0._Z35group_norm_nhwc_fwd_one_pass_kernelI11Fp32IOBf16WLi512ELi12ELi384EEv26Group_norm_nhwc_fwd_params --------------------------
	.section	.nv.constant0._Z35group_norm_nhwc_fwd_one_pass_kernelI11Fp32IOBf16WLi512ELi12ELi384EEv26Group_norm_nhwc_fwd_params,"a",@progbits
	.sectionflags	@""
	.align	4
.nv.constant0._Z35group_norm_nhwc_fwd_one_pass_kernelI11Fp32IOBf16WLi512ELi12ELi384EEv26Group_norm_nhwc_fwd_params:
	.zero		1056


//--------------------- .nv.constant0._Z35group_norm_nhwc_fwd_one_pass_kernelI11Fp32IOFp16WLi64ELi12ELi384EEv26Group_norm_nhwc_fwd_params --------------------------
	.section	.nv.constant0._Z35group_norm_nhwc_fwd_one_pass_kernelI11Fp32IOFp16WLi64ELi12ELi384EEv26Group_norm_nhwc_fwd_params,"a",@progbits
	.sectionflags	@""
	.align	4
.nv.constant0._Z35group_norm_nhwc_fwd_one_pass_kernelI11Fp32IOFp16WLi64ELi12ELi384EEv26Group_norm_nhwc_fwd_params:
	.zero		1056


//--------------------- .nv.constant0._Z35group_norm_nhwc_fwd_one_pass_kernelI11Fp32IOFp16WLi128ELi12ELi384EEv26Group_norm_nhwc_fwd_params --------------------------
	.section	.nv.constant0._Z35group_norm_nhwc_fwd_one_pass_kernelI11Fp32IOFp16WLi128ELi12ELi384EEv26Group_norm_nhwc_fwd_params,"a",@progbits
	.sectionflags	@""
	.align	4
.nv.constant0._Z35group_norm_nhwc_fwd_one_pass_kernelI11Fp32IOFp16WLi128ELi12ELi384EEv26Group_norm_nhwc_fwd_params:
	.zero		1056


//--------------------- .nv.constant0._Z35group_norm_nhwc_fwd_one_pass_kernelI11Fp32IOFp16WLi256ELi12ELi384EEv26Group_norm_nhwc_fwd_params --------------------------
	.section	.nv.constant0._Z35group_norm_nhwc_fwd_one_pass_kernelI11Fp32IOFp16WLi256ELi12ELi384EEv26Group_norm_nhwc_fwd_params,"a",@progbits
	.sectionflags	@""
	.align	4
.nv.constant0._Z35group_norm_nhwc_fwd_one_pass_kernelI11Fp32IOFp16WLi256ELi12ELi384EEv26Group_norm_nhwc_fwd_params:
	.zero		1056


//--------------------- .nv.constant0._Z35group_norm_nhwc_fwd_one_pass_kernelI11Fp32IOFp16WLi512ELi12ELi384EEv26Group_norm_nhwc_fwd_params --------------------------
	.section	.nv.constant0._Z35group_norm_nhwc_fwd_one_pass_kernelI11Fp32IOFp16WLi512ELi12ELi384EEv26Group_norm_nhwc_fwd_params,"a",@progbits
	.sectionflags	@""
	.align	4
.nv.constant0._Z35group_norm_nhwc_fwd_one_pass_kernelI11Fp32IOFp16WLi512ELi12ELi384EEv26Group_norm_nhwc_fwd_params:
	.zero		1056


//--------------------- SYMBOLS --------------------------

	.type		.nv.reservedSmem.offset0,@object
	.size		.nv.reservedSmem.offset0,0x4
	.type		.nv.reservedSmem.cap,@object
	.size		.nv.reservedSmem.cap,0x4
